	.target	sm_90

	.elftype	@"ET_EXEC"


//--------------------- .note.nv.tkinfo           --------------------------
	.section	.note.nv.tkinfo,"",@"SHT_NOTE"
	.sectionflags	@"SHF_NOTE_NV_TKINFO"
	.tkinfo
        /*0018*/ 	.word	0x00000002
        /*0030*/ 	.string	""
        /*0030*/ 	.string	"ptxas"
        /*0030*/ 	.string	"Cuda compilation tools, release 13.0, V13.0.88"
        /*0030*/ 	.string	"Build cuda_13.0.r13.0/compiler.36424714_0"
        /*0030*/ 	.string	"-arch sm_90 -m 64 "



//--------------------- .note.nv.cuinfo           --------------------------
	.section	.note.nv.cuinfo,"",@"SHT_NOTE"
	.sectionflags	@"SHF_NOTE_NV_CUINFO"
        /*0018*/ 	.short	0x0002
        /*001a*/ 	.short	0x005a
        /*001c*/ 	.short	0x0082
	.zero		2


//--------------------- .nv.info                  --------------------------
	.section	.nv.info,"",@"SHT_CUDA_INFO"
	.align	4


	//----- nvinfo : EIATTR_REGCOUNT
	.align		4
        /*0000*/ 	.byte	0x04, 0x2f
        /*0002*/ 	.short	(.L_29 - .L_28)
	.align		4
.L_28:
        /*0004*/ 	.word	index@(_Z13biasAdd_fpropIfEvPT_S1_jj)
        /*0008*/ 	.word	0x0000001e


	//----- nvinfo : EIATTR_FRAME_SIZE
	.align		4
.L_29:
        /*000c*/ 	.byte	0x04, 0x11
        /*000e*/ 	.short	(.L_31 - .L_30)
	.align		4
.L_30:
        /*0010*/ 	.word	index@(_Z13biasAdd_fpropIfEvPT_S1_jj)
        /*0014*/ 	.word	0x00000000


	//----- nvinfo : EIATTR_REGCOUNT
	.align		4
.L_31:
        /*0018*/ 	.byte	0x04, 0x2f
        /*001a*/ 	.short	(.L_33 - .L_32)
	.align		4
.L_32:
        /*001c*/ 	.word	index@(_Z17biasAddRelu_fpropIfEvPT_S1_jj)
        /*0020*/ 	.word	0x0000001e


	//----- nvinfo : EIATTR_FRAME_SIZE
	.align		4
.L_33:
        /*0024*/ 	.byte	0x04, 0x11
        /*0026*/ 	.short	(.L_35 - .L_34)
	.align		4
.L_34:
        /*0028*/ 	.word	index@(_Z17biasAddRelu_fpropIfEvPT_S1_jj)
        /*002c*/ 	.word	0x00000000


	//----- nvinfo : EIATTR_REGCOUNT
	.align		4
.L_35:
        /*0030*/ 	.byte	0x04, 0x2f
        /*0032*/ 	.short	(.L_37 - .L_36)
	.align		4
.L_36:
        /*0034*/ 	.word	index@(_Z13Sigmoid_fpropIfEvPT_jj)
        /*0038*/ 	.word	0x0000001a


	//----- nvinfo : EIATTR_FRAME_SIZE
	.align		4
.L_37:
        /*003c*/ 	.byte	0x04, 0x11
        /*003e*/ 	.short	(.L_39 - .L_38)
	.align		4
.L_38:
        /*0040*/ 	.word	index@(_Z13Sigmoid_fpropIfEvPT_jj)
        /*0044*/ 	.word	0x00000000


	//----- nvinfo : EIATTR_REGCOUNT
	.align		4
.L_39:
        /*0048*/ 	.byte	0x04, 0x2f
        /*004a*/ 	.short	(.L_41 - .L_40)
	.align		4
.L_40:
        /*004c*/ 	.word	index@(_Z10Relu_fpropIfEvPT_jj)
        /*0050*/ 	.word	0x0000001a


	//----- nvinfo : EIATTR_FRAME_SIZE
	.align		4
.L_41:
        /*0054*/ 	.byte	0x04, 0x11
        /*0056*/ 	.short	(.L_43 - .L_42)
	.align		4
.L_42:
        /*0058*/ 	.word	index@(_Z10Relu_fpropIfEvPT_jj)
        /*005c*/ 	.word	0x00000000


	//----- nvinfo : EIATTR_REGCOUNT
	.align		4
.L_43:
        /*0060*/ 	.byte	0x04, 0x2f
        /*0062*/ 	.short	(.L_45 - .L_44)
	.align		4
.L_44:
        /*0064*/ 	.word	index@(_Z13biasAdd_bpropIfLi4EEvPT_iiPVfPiS1_)
        /*0068*/ 	.word	0x00000020


	//----- nvinfo : EIATTR_FRAME_SIZE
	.align		4
.L_45:
        /*006c*/ 	.byte	0x04, 0x11
        /*006e*/ 	.short	(.L_47 - .L_46)
	.align		4
.L_46:
        /*0070*/ 	.word	index@(_Z13biasAdd_bpropIfLi4EEvPT_iiPVfPiS1_)
        /*0074*/ 	.word	0x00000000


	//----- nvinfo : EIATTR_REGCOUNT
	.align		4
.L_47:
        /*0078*/ 	.byte	0x04, 0x2f
        /*007a*/ 	.short	(.L_49 - .L_48)
	.align		4
.L_48:
        /*007c*/ 	.word	index@(_Z25biasAddRelu_bprop_alignedIfLi4EEvPT_S1_iiS1_PVfPiS1_)
        /*0080*/ 	.word	0x00000024


	//----- nvinfo : EIATTR_FRAME_SIZE
	.align		4
.L_49:
        /*0084*/ 	.byte	0x04, 0x11
        /*0086*/ 	.short	(.L_51 - .L_50)
	.align		4
.L_50:
        /*0088*/ 	.word	index@(_Z25biasAddRelu_bprop_alignedIfLi4EEvPT_S1_iiS1_PVfPiS1_)
        /*008c*/ 	.word	0x00000000


	//----- nvinfo : EIATTR_REGCOUNT
	.align		4
.L_51:
        /*0090*/ 	.byte	0x04, 0x2f
        /*0092*/ 	.short	(.L_53 - .L_52)
	.align		4
.L_52:
        /*0094*/ 	.word	index@(_Z17biasAddRelu_bpropIfLi4EEvPT_S1_iiS1_PVfPiS1_)
        /*0098*/ 	.word	0x00000020


	//----- nvinfo : EIATTR_FRAME_SIZE
	.align		4
.L_53:
        /*009c*/ 	.byte	0x04, 0x11
        /*009e*/ 	.short	(.L_55 - .L_54)
	.align		4
.L_54:
        /*00a0*/ 	.word	index@(_Z17biasAddRelu_bpropIfLi4EEvPT_S1_iiS1_PVfPiS1_)
        /*00a4*/ 	.word	0x00000000


	//----- nvinfo : EIATTR_REGCOUNT
	.align		4
.L_55:
        /*00a8*/ 	.byte	0x04, 0x2f
        /*00aa*/ 	.short	(.L_57 - .L_56)
	.align		4
.L_56:
        /*00ac*/ 	.word	index@(_Z13Sigmoid_bpropIfEvPT_S1_jjS1_)
        /*00b0*/ 	.word	0x00000020


	//----- nvinfo : EIATTR_FRAME_SIZE
	.align		4
.L_57:
        /*00b4*/ 	.byte	0x04, 0x11
        /*00b6*/ 	.short	(.L_59 - .L_58)
	.align		4
.L_58:
        /*00b8*/ 	.word	index@(_Z13Sigmoid_bpropIfEvPT_S1_jjS1_)
        /*00bc*/ 	.word	0x00000000


	//----- nvinfo : EIATTR_REGCOUNT
	.align		4
.L_59:
        /*00c0*/ 	.byte	0x04, 0x2f
        /*00c2*/ 	.short	(.L_61 - .L_60)
	.align		4
.L_60:
        /*00c4*/ 	.word	index@(_Z10Relu_bpropIfEvPT_S1_jjS1_)
        /*00c8*/ 	.word	0x00000020


	//----- nvinfo : EIATTR_FRAME_SIZE
	.align		4
.L_61:
        /*00cc*/ 	.byte	0x04, 0x11
        /*00ce*/ 	.short	(.L_63 - .L_62)
	.align		4
.L_62:
        /*00d0*/ 	.word	index@(_Z10Relu_bpropIfEvPT_S1_jjS1_)
        /*00d4*/ 	.word	0x00000000


	//----- nvinfo : EIATTR_REGCOUNT
	.align		4
.L_63:
        /*00d8*/ 	.byte	0x04, 0x2f
        /*00da*/ 	.short	(.L_65 - .L_64)
	.align		4
.L_64:
        /*00dc*/ 	.word	index@(_Z13biasAdd_fpropIN3c104HalfEEvPT_S3_jj)
        /*00e0*/ 	.word	0x00000020


	//----- nvinfo : EIATTR_FRAME_SIZE
	.align		4
.L_65:
        /*00e4*/ 	.byte	0x04, 0x11
        /*00e6*/ 	.short	(.L_67 - .L_66)
	.align		4
.L_66:
        /*00e8*/ 	.word	index@(_Z13biasAdd_fpropIN3c104HalfEEvPT_S3_jj)
        /*00ec*/ 	.word	0x00000000


	//----- nvinfo : EIATTR_REGCOUNT
	.align		4
.L_67:
        /*00f0*/ 	.byte	0x04, 0x2f
        /*00f2*/ 	.short	(.L_69 - .L_68)
	.align		4
.L_68:
        /*00f4*/ 	.word	index@(_Z17biasAddRelu_fpropIN3c104HalfEEvPT_S3_jj)
        /*00f8*/ 	.word	0x00000020


	//----- nvinfo : EIATTR_FRAME_SIZE
	.align		4
.L_69:
        /*00fc*/ 	.byte	0x04, 0x11
        /*00fe*/ 	.short	(.L_71 - .L_70)
	.align		4
.L_70:
        /*0100*/ 	.word	index@(_Z17biasAddRelu_fpropIN3c104HalfEEvPT_S3_jj)
        /*0104*/ 	.word	0x00000000


	//----- nvinfo : EIATTR_REGCOUNT
	.align		4
.L_71:
        /*0108*/ 	.byte	0x04, 0x2f
        /*010a*/ 	.short	(.L_73 - .L_72)
	.align		4
.L_72:
        /*010c*/ 	.word	index@(_Z13Sigmoid_fpropIN3c104HalfEEvPT_jj)
        /*0110*/ 	.word	0x0000001a


	//----- nvinfo : EIATTR_FRAME_SIZE
	.align		4
.L_73:
        /*0114*/ 	.byte	0x04, 0x11
        /*0116*/ 	.short	(.L_75 - .L_74)
	.align		4
.L_74:
        /*0118*/ 	.word	index@(_Z13Sigmoid_fpropIN3c104HalfEEvPT_jj)
        /*011c*/ 	.word	0x00000000


	//----- nvinfo : EIATTR_REGCOUNT
	.align		4
.L_75:
        /*0120*/ 	.byte	0x04, 0x2f
        /*0122*/ 	.short	(.L_77 - .L_76)
	.align		4
.L_76:
        /*0124*/ 	.word	index@(_Z10Relu_fpropIN3c104HalfEEvPT_jj)
        /*0128*/ 	.word	0x0000001a


	//----- nvinfo : EIATTR_FRAME_SIZE
	.align		4
.L_77:
        /*012c*/ 	.byte	0x04, 0x11
        /*012e*/ 	.short	(.L_79 - .L_78)
	.align		4
.L_78:
        /*0130*/ 	.word	index@(_Z10Relu_fpropIN3c104HalfEEvPT_jj)
        /*0134*/ 	.word	0x00000000


	//----- nvinfo : EIATTR_REGCOUNT
	.align		4
.L_79:
        /*0138*/ 	.byte	0x04, 0x2f
        /*013a*/ 	.short	(.L_81 - .L_80)
	.align		4
.L_80:
        /*013c*/ 	.word	index@(_Z13biasAdd_bpropIN3c104HalfELi4EEvPT_iiPVfPiS3_)
        /*0140*/ 	.word	0x00000020


	//----- nvinfo : EIATTR_FRAME_SIZE
	.align		4
.L_81:
        /*0144*/ 	.byte	0x04, 0x11
        /*0146*/ 	.short	(.L_83 - .L_82)
	.align		4
.L_82:
        /*0148*/ 	.word	index@(_Z13biasAdd_bpropIN3c104HalfELi4EEvPT_iiPVfPiS3_)
        /*014c*/ 	.word	0x00000000


	//----- nvinfo : EIATTR_REGCOUNT
	.align		4
.L_83:
        /*0150*/ 	.byte	0x04, 0x2f
        /*0152*/ 	.short	(.L_85 - .L_84)
	.align		4
.L_84:
        /*0154*/ 	.word	index@(_Z25biasAddRelu_bprop_alignedIN3c104HalfELi4EEvPT_S3_iiS3_PVfPiS3_)
        /*0158*/ 	.word	0x00000024


	//----- nvinfo : EIATTR_FRAME_SIZE
	.align		4
.L_85:
        /*015c*/ 	.byte	0x04, 0x11
        /*015e*/ 	.short	(.L_87 - .L_86)
	.align		4
.L_86:
        /*0160*/ 	.word	index@(_Z25biasAddRelu_bprop_alignedIN3c104HalfELi4EEvPT_S3_iiS3_PVfPiS3_)
        /*0164*/ 	.word	0x00000000


	//----- nvinfo : EIATTR_REGCOUNT
	.align		4
.L_87:
        /*0168*/ 	.byte	0x04, 0x2f
        /*016a*/ 	.short	(.L_89 - .L_88)
	.align		4
.L_88:
        /*016c*/ 	.word	index@(_Z17biasAddRelu_bpropIN3c104HalfELi4EEvPT_S3_iiS3_PVfPiS3_)
        /*0170*/ 	.word	0x00000020


	//----- nvinfo : EIATTR_FRAME_SIZE
	.align		4
.L_89:
        /*0174*/ 	.byte	0x04, 0x11
        /*0176*/ 	.short	(.L_91 - .L_90)
	.align		4
.L_90:
        /*0178*/ 	.word	index@(_Z17biasAddRelu_bpropIN3c104HalfELi4EEvPT_S3_iiS3_PVfPiS3_)
        /*017c*/ 	.word	0x00000000


	//----- nvinfo : EIATTR_REGCOUNT
	.align		4
.L_91:
        /*0180*/ 	.byte	0x04, 0x2f
        /*0182*/ 	.short	(.L_93 - .L_92)
	.align		4
.L_92:
        /*0184*/ 	.word	index@(_Z13Sigmoid_bpropIN3c104HalfEEvPT_S3_jjS3_)
        /*0188*/ 	.word	0x00000020


	//----- nvinfo : EIATTR_FRAME_SIZE
	.align		4
.L_93:
        /*018c*/ 	.byte	0x04, 0x11
        /*018e*/ 	.short	(.L_95 - .L_94)
	.align		4
.L_94:
        /*0190*/ 	.word	index@(_Z13Sigmoid_bpropIN3c104HalfEEvPT_S3_jjS3_)
        /*0194*/ 	.word	0x00000000


	//----- nvinfo : EIATTR_REGCOUNT
	.align		4
.L_95:
        /*0198*/ 	.byte	0x04, 0x2f
        /*019a*/ 	.short	(.L_97 - .L_96)
	.align		4
.L_96:
        /*019c*/ 	.word	index@(_Z10Relu_bpropIN3c104HalfEEvPT_S3_jjS3_)
        /*01a0*/ 	.word	0x00000020


	//----- nvinfo : EIATTR_FRAME_SIZE
	.align		4
.L_97:
        /*01a4*/ 	.byte	0x04, 0x11
        /*01a6*/ 	.short	(.L_99 - .L_98)
	.align		4
.L_98:
        /*01a8*/ 	.word	index@(_Z10Relu_bpropIN3c104HalfEEvPT_S3_jjS3_)
        /*01ac*/ 	.word	0x00000000


	//----- nvinfo : EIATTR_REGCOUNT
	.align		4
.L_99:
        /*01b0*/ 	.byte	0x04, 0x2f
        /*01b2*/ 	.short	(.L_101 - .L_100)
	.align		4
.L_100:
        /*01b4*/ 	.word	index@(_Z13biasAdd_fpropIdEvPT_S1_jj)
        /*01b8*/ 	.word	0x00000020


	//----- nvinfo : EIATTR_FRAME_SIZE
	.align		4
.L_101:
        /*01bc*/ 	.byte	0x04, 0x11
        /*01be*/ 	.short	(.L_103 - .L_102)
	.align		4
.L_102:
        /*01c0*/ 	.word	index@(_Z13biasAdd_fpropIdEvPT_S1_jj)
        /*01c4*/ 	.word	0x00000000


	//----- nvinfo : EIATTR_REGCOUNT
	.align		4
.L_103:
        /*01c8*/ 	.byte	0x04, 0x2f
        /*01ca*/ 	.short	(.L_105 - .L_104)
	.align		4
.L_104:
        /*01cc*/ 	.word	index@(_Z17biasAddRelu_fpropIdEvPT_S1_jj)
        /*01d0*/ 	.word	0x00000020


	//----- nvinfo : EIATTR_FRAME_SIZE
	.align		4
.L_105:
        /*01d4*/ 	.byte	0x04, 0x11
        /*01d6*/ 	.short	(.L_107 - .L_106)
	.align		4
.L_106:
        /*01d8*/ 	.word	index@(_Z17biasAddRelu_fpropIdEvPT_S1_jj)
        /*01dc*/ 	.word	0x00000000


	//----- nvinfo : EIATTR_REGCOUNT
	.align		4
.L_107:
        /*01e0*/ 	.byte	0x04, 0x2f
        /*01e2*/ 	.short	(.L_109 - .L_108)
	.align		4
.L_108:
        /*01e4*/ 	.word	index@(_Z13Sigmoid_fpropIdEvPT_jj)
        /*01e8*/ 	.word	0x0000001c


	//----- nvinfo : EIATTR_FRAME_SIZE
	.align		4
.L_109:
        /*01ec*/ 	.byte	0x04, 0x11
        /*01ee*/ 	.short	(.L_111 - .L_110)
	.align		4
.L_110:
        /*01f0*/ 	.word	index@(_Z13Sigmoid_fpropIdEvPT_jj)
        /*01f4*/ 	.word	0x00000000


	//----- nvinfo : EIATTR_REGCOUNT
	.align		4
.L_111:
        /*01f8*/ 	.byte	0x04, 0x2f
        /*01fa*/ 	.short	(.L_113 - .L_112)
	.align		4
.L_112:
        /*01fc*/ 	.word	index@(_Z10Relu_fpropIdEvPT_jj)
        /*0200*/ 	.word	0x0000001c


	//----- nvinfo : EIATTR_FRAME_SIZE
	.align		4
.L_113:
        /*0204*/ 	.byte	0x04, 0x11
        /*0206*/ 	.short	(.L_115 - .L_114)
	.align		4
.L_114:
        /*0208*/ 	.word	index@(_Z10Relu_fpropIdEvPT_jj)
        /*020c*/ 	.word	0x00000000


	//----- nvinfo : EIATTR_REGCOUNT
	.align		4
.L_115:
        /*0210*/ 	.byte	0x04, 0x2f
        /*0212*/ 	.short	(.L_117 - .L_116)
	.align		4
.L_116:
        /*0214*/ 	.word	index@(_Z13biasAdd_bpropIdLi4EEvPT_iiPVfPiS1_)
        /*0218*/ 	.word	0x00000020


	//----- nvinfo : EIATTR_FRAME_SIZE
	.align		4
.L_117:
        /*021c*/ 	.byte	0x04, 0x11
        /*021e*/ 	.short	(.L_119 - .L_118)
	.align		4
.L_118:
        /*0220*/ 	.word	index@(_Z13biasAdd_bpropIdLi4EEvPT_iiPVfPiS1_)
        /*0224*/ 	.word	0x00000000


	//----- nvinfo : EIATTR_REGCOUNT
	.align		4
.L_119:
        /*0228*/ 	.byte	0x04, 0x2f
        /*022a*/ 	.short	(.L_121 - .L_120)
	.align		4
.L_120:
        /*022c*/ 	.word	index@(_Z25biasAddRelu_bprop_alignedIdLi4EEvPT_S1_iiS1_PVfPiS1_)
        /*0230*/ 	.word	0x0000002c


	//----- nvinfo : EIATTR_FRAME_SIZE
	.align		4
.L_121:
        /*0234*/ 	.byte	0x04, 0x11
        /*0236*/ 	.short	(.L_123 - .L_122)
	.align		4
.L_122:
        /*0238*/ 	.word	index@(_Z25biasAddRelu_bprop_alignedIdLi4EEvPT_S1_iiS1_PVfPiS1_)
        /*023c*/ 	.word	0x00000000


	//----- nvinfo : EIATTR_REGCOUNT
	.align		4
.L_123:
        /*0240*/ 	.byte	0x04, 0x2f
        /*0242*/ 	.short	(.L_125 - .L_124)
	.align		4
.L_124:
        /*0244*/ 	.word	index@(_Z17biasAddRelu_bpropIdLi4EEvPT_S1_iiS1_PVfPiS1_)
        /*0248*/ 	.word	0x00000020


	//----- nvinfo : EIATTR_FRAME_SIZE
	.align		4
.L_125:
        /*024c*/ 	.byte	0x04, 0x11
        /*024e*/ 	.short	(.L_127 - .L_126)
	.align		4
.L_126:
        /*0250*/ 	.word	index@(_Z17biasAddRelu_bpropIdLi4EEvPT_S1_iiS1_PVfPiS1_)
        /*0254*/ 	.word	0x00000000


	//----- nvinfo : EIATTR_REGCOUNT
	.align		4
.L_127:
        /*0258*/ 	.byte	0x04, 0x2f
        /*025a*/ 	.short	(.L_129 - .L_128)
	.align		4
.L_128:
        /*025c*/ 	.word	index@(_Z13Sigmoid_bpropIdEvPT_S1_jjS1_)
        /*0260*/ 	.word	0x00000020


	//----- nvinfo : EIATTR_FRAME_SIZE
	.align		4
.L_129:
        /*0264*/ 	.byte	0x04, 0x11
        /*0266*/ 	.short	(.L_131 - .L_130)
	.align		4
.L_130:
        /*0268*/ 	.word	index@(_Z13Sigmoid_bpropIdEvPT_S1_jjS1_)
        /*026c*/ 	.word	0x00000000


	//----- nvinfo : EIATTR_REGCOUNT
	.align		4
.L_131:
        /*0270*/ 	.byte	0x04, 0x2f
        /*0272*/ 	.short	(.L_133 - .L_132)
	.align		4
.L_132:
        /*0274*/ 	.word	index@(_Z10Relu_bpropIdEvPT_S1_jjS1_)
        /*0278*/ 	.word	0x00000020


	//----- nvinfo : EIATTR_FRAME_SIZE
	.align		4
.L_133:
        /*027c*/ 	.byte	0x04, 0x11
        /*027e*/ 	.short	(.L_135 - .L_134)
	.align		4
.L_134:
        /*0280*/ 	.word	index@(_Z10Relu_bpropIdEvPT_S1_jjS1_)
        /*0284*/ 	.word	0x00000000


	//----- nvinfo : EIATTR_MIN_STACK_SIZE
	.align		4
.L_135:
        /*0288*/ 	.byte	0x04, 0x12
        /*028a*/ 	.short	(.L_137 - .L_136)
	.align		4
.L_136:
        /*028c*/ 	.word	index@(_Z10Relu_bpropIdEvPT_S1_jjS1_)
        /*0290*/ 	.word	0x00000000


	//----- nvinfo : EIATTR_MIN_STACK_SIZE
	.align		4
.L_137:
        /*0294*/ 	.byte	0x04, 0x12
        /*0296*/ 	.short	(.L_139 - .L_138)
	.align		4
.L_138:
        /*0298*/ 	.word	index@(_Z13Sigmoid_bpropIdEvPT_S1_jjS1_)
        /*029c*/ 	.word	0x00000000


	//----- nvinfo : EIATTR_MIN_STACK_SIZE
	.align		4
.L_139:
        /*02a0*/ 	.byte	0x04, 0x12
        /*02a2*/ 	.short	(.L_141 - .L_140)
	.align		4
.L_140:
        /*02a4*/ 	.word	index@(_Z17biasAddRelu_bpropIdLi4EEvPT_S1_iiS1_PVfPiS1_)
        /*02a8*/ 	.word	0x00000000


	//----- nvinfo : EIATTR_MIN_STACK_SIZE
	.align		4
.L_141:
        /*02ac*/ 	.byte	0x04, 0x12
        /*02ae*/ 	.short	(.L_143 - .L_142)
	.align		4
.L_142:
        /*02b0*/ 	.word	index@(_Z25biasAddRelu_bprop_alignedIdLi4EEvPT_S1_iiS1_PVfPiS1_)
        /*02b4*/ 	.word	0x00000000


	//----- nvinfo : EIATTR_MIN_STACK_SIZE
	.align		4
.L_143:
        /*02b8*/ 	.byte	0x04, 0x12
        /*02ba*/ 	.short	(.L_145 - .L_144)
	.align		4
.L_144:
        /*02bc*/ 	.word	index@(_Z13biasAdd_bpropIdLi4EEvPT_iiPVfPiS1_)
        /*02c0*/ 	.word	0x00000000


	//----- nvinfo : EIATTR_MIN_STACK_SIZE
	.align		4
.L_145:
        /*02c4*/ 	.byte	0x04, 0x12
        /*02c6*/ 	.short	(.L_147 - .L_146)
	.align		4
.L_146:
        /*02c8*/ 	.word	index@(_Z10Relu_fpropIdEvPT_jj)
        /*02cc*/ 	.word	0x00000000


	//----- nvinfo : EIATTR_MIN_STACK_SIZE
	.align		4
.L_147:
        /*02d0*/ 	.byte	0x04, 0x12
        /*02d2*/ 	.short	(.L_149 - .L_148)
	.align		4
.L_148:
        /*02d4*/ 	.word	index@(_Z13Sigmoid_fpropIdEvPT_jj)
        /*02d8*/ 	.word	0x00000000


	//----- nvinfo : EIATTR_MIN_STACK_SIZE
	.align		4
.L_149:
        /*02dc*/ 	.byte	0x04, 0x12
        /*02de*/ 	.short	(.L_151 - .L_150)
	.align		4
.L_150:
        /*02e0*/ 	.word	index@(_Z17biasAddRelu_fpropIdEvPT_S1_jj)
        /*02e4*/ 	.word	0x00000000


	//----- nvinfo : EIATTR_MIN_STACK_SIZE
	.align		4
.L_151:
        /*02e8*/ 	.byte	0x04, 0x12
        /*02ea*/ 	.short	(.L_153 - .L_152)
	.align		4
.L_152:
        /*02ec*/ 	.word	index@(_Z13biasAdd_fpropIdEvPT_S1_jj)
        /*02f0*/ 	.word	0x00000000


	//----- nvinfo : EIATTR_MIN_STACK_SIZE
	.align		4
.L_153:
        /*02f4*/ 	.byte	0x04, 0x12
        /*02f6*/ 	.short	(.L_155 - .L_154)
	.align		4
.L_154:
        /*02f8*/ 	.word	index@(_Z10Relu_bpropIN3c104HalfEEvPT_S3_jjS3_)
        /*02fc*/ 	.word	0x00000000


	//----- nvinfo : EIATTR_MIN_STACK_SIZE
	.align		4
.L_155:
        /*0300*/ 	.byte	0x04, 0x12
        /*0302*/ 	.short	(.L_157 - .L_156)
	.align		4
.L_156:
        /*0304*/ 	.word	index@(_Z13Sigmoid_bpropIN3c104HalfEEvPT_S3_jjS3_)
        /*0308*/ 	.word	0x00000000


	//----- nvinfo : EIATTR_MIN_STACK_SIZE
	.align		4
.L_157:
        /*030c*/ 	.byte	0x04, 0x12
        /*030e*/ 	.short	(.L_159 - .L_158)
	.align		4
.L_158:
        /*0310*/ 	.word	index@(_Z17biasAddRelu_bpropIN3c104HalfELi4EEvPT_S3_iiS3_PVfPiS3_)
        /*0314*/ 	.word	0x00000000


	//----- nvinfo : EIATTR_MIN_STACK_SIZE
	.align		4
.L_159:
        /*0318*/ 	.byte	0x04, 0x12
        /*031a*/ 	.short	(.L_161 - .L_160)
	.align		4
.L_160:
        /*031c*/ 	.word	index@(_Z25biasAddRelu_bprop_alignedIN3c104HalfELi4EEvPT_S3_iiS3_PVfPiS3_)
        /*0320*/ 	.word	0x00000000


	//----- nvinfo : EIATTR_MIN_STACK_SIZE
	.align		4
.L_161:
        /*0324*/ 	.byte	0x04, 0x12
        /*0326*/ 	.short	(.L_163 - .L_162)
	.align		4
.L_162:
        /*0328*/ 	.word	index@(_Z13biasAdd_bpropIN3c104HalfELi4EEvPT_iiPVfPiS3_)
        /*032c*/ 	.word	0x00000000


	//----- nvinfo : EIATTR_MIN_STACK_SIZE
	.align		4
.L_163:
        /*0330*/ 	.byte	0x04, 0x12
        /*0332*/ 	.short	(.L_165 - .L_164)
	.align		4
.L_164:
        /*0334*/ 	.word	index@(_Z10Relu_fpropIN3c104HalfEEvPT_jj)
        /*0338*/ 	.word	0x00000000


	//----- nvinfo : EIATTR_MIN_STACK_SIZE
	.align		4
.L_165:
        /*033c*/ 	.byte	0x04, 0x12
        /*033e*/ 	.short	(.L_167 - .L_166)
	.align		4
.L_166:
        /*0340*/ 	.word	index@(_Z13Sigmoid_fpropIN3c104HalfEEvPT_jj)
        /*0344*/ 	.word	0x00000000


	//----- nvinfo : EIATTR_MIN_STACK_SIZE
	.align		4
.L_167:
        /*0348*/ 	.byte	0x04, 0x12
        /*034a*/ 	.short	(.L_169 - .L_168)
	.align		4
.L_168:
        /*034c*/ 	.word	index@(_Z17biasAddRelu_fpropIN3c104HalfEEvPT_S3_jj)
        /*0350*/ 	.word	0x00000000


	//----- nvinfo : EIATTR_MIN_STACK_SIZE
	.align		4
.L_169:
        /*0354*/ 	.byte	0x04, 0x12
        /*0356*/ 	.short	(.L_171 - .L_170)
	.align		4
.L_170:
        /*0358*/ 	.word	index@(_Z13biasAdd_fpropIN3c104HalfEEvPT_S3_jj)
        /*035c*/ 	.word	0x00000000


	//----- nvinfo : EIATTR_MIN_STACK_SIZE
	.align		4
.L_171:
        /*0360*/ 	.byte	0x04, 0x12
        /*0362*/ 	.short	(.L_173 - .L_172)
	.align		4
.L_172:
        /*0364*/ 	.word	index@(_Z10Relu_bpropIfEvPT_S1_jjS1_)
        /*0368*/ 	.word	0x00000000


	//----- nvinfo : EIATTR_MIN_STACK_SIZE
	.align		4
.L_173:
        /*036c*/ 	.byte	0x04, 0x12
        /*036e*/ 	.short	(.L_175 - .L_174)
	.align		4
.L_174:
        /*0370*/ 	.word	index@(_Z13Sigmoid_bpropIfEvPT_S1_jjS1_)
        /*0374*/ 	.word	0x00000000


	//----- nvinfo : EIATTR_MIN_STACK_SIZE
	.align		4
.L_175:
        /*0378*/ 	.byte	0x04, 0x12
        /*037a*/ 	.short	(.L_177 - .L_176)
	.align		4
.L_176:
        /*037c*/ 	.word	index@(_Z17biasAddRelu_bpropIfLi4EEvPT_S1_iiS1_PVfPiS1_)
        /*0380*/ 	.word	0x00000000


	//----- nvinfo : EIATTR_MIN_STACK_SIZE
	.align		4
.L_177:
        /*0384*/ 	.byte	0x04, 0x12
        /*0386*/ 	.short	(.L_179 - .L_178)
	.align		4
.L_178:
        /*0388*/ 	.word	index@(_Z25biasAddRelu_bprop_alignedIfLi4EEvPT_S1_iiS1_PVfPiS1_)
        /*038c*/ 	.word	0x00000000


	//----- nvinfo : EIATTR_MIN_STACK_SIZE
	.align		4
.L_179:
        /*0390*/ 	.byte	0x04, 0x12
        /*0392*/ 	.short	(.L_181 - .L_180)
	.align		4
.L_180:
        /*0394*/ 	.word	index@(_Z13biasAdd_bpropIfLi4EEvPT_iiPVfPiS1_)
        /*0398*/ 	.word	0x00000000


	//----- nvinfo : EIATTR_MIN_STACK_SIZE
	.align		4
.L_181:
        /*039c*/ 	.byte	0x04, 0x12
        /*039e*/ 	.short	(.L_183 - .L_182)
	.align		4
.L_182:
        /*03a0*/ 	.word	index@(_Z10Relu_fpropIfEvPT_jj)
        /*03a4*/ 	.word	0x00000000


	//----- nvinfo : EIATTR_MIN_STACK_SIZE
	.align		4
.L_183:
        /*03a8*/ 	.byte	0x04, 0x12
        /*03aa*/ 	.short	(.L_185 - .L_184)
	.align		4
.L_184:
        /*03ac*/ 	.word	index@(_Z13Sigmoid_fpropIfEvPT_jj)
        /*03b0*/ 	.word	0x00000000


	//----- nvinfo : EIATTR_MIN_STACK_SIZE
	.align		4
.L_185:
        /*03b4*/ 	.byte	0x04, 0x12
        /*03b6*/ 	.short	(.L_187 - .L_186)
	.align		4
.L_186:
        /*03b8*/ 	.word	index@(_Z17biasAddRelu_fpropIfEvPT_S1_jj)
        /*03bc*/ 	.word	0x00000000


	//----- nvinfo : EIATTR_MIN_STACK_SIZE
	.align		4
.L_187:
        /*03c0*/ 	.byte	0x04, 0x12
        /*03c2*/ 	.short	(.L_189 - .L_188)
	.align		4
.L_188:
        /*03c4*/ 	.word	index@(_Z13biasAdd_fpropIfEvPT_S1_jj)
        /*03c8*/ 	.word	0x00000000
.L_189:


//--------------------- .nv.compat                --------------------------
	.section	.nv.compat,"",@"SHT_CUDA_COMPAT_INFO"
	.align	4
        /*0000*/ 	.byte	0x02, 0x09, 0x00, 0x00, 0x02, 0x02, 0x01, 0x00, 0x02, 0x05, 0x05, 0x00, 0x03, 0x07, 0x01, 0x01
        /*0010*/ 	.byte	0x02, 0x03, 0x00, 0x00, 0x02, 0x06, 0x01, 0x00, 0x04, 0x0b, 0x08, 0x00, 0x00, 0x00, 0x00, 0x00
        /*0020*/ 	.byte	0x00, 0x00, 0x00, 0x00


//--------------------- .nv.info._Z10Relu_bpropIdEvPT_S1_jjS1_ --------------------------
	.section	.nv.info._Z10Relu_bpropIdEvPT_S1_jjS1_,"",@"SHT_CUDA_INFO"
	.sectionflags	@""
	.align	4


	//----- nvinfo : EIATTR_CUDA_API_VERSION
	.align		4
        /*0000*/ 	.byte	0x04, 0x37
        /*0002*/ 	.short	(.L_191 - .L_190)
.L_190:
        /*0004*/ 	.word	0x00000082


	//----- nvinfo : EIATTR_KPARAM_INFO
	.align		4
.L_191:
        /*0008*/ 	.byte	0x04, 0x17
        /*000a*/ 	.short	(.L_193 - .L_192)
.L_192:
        /*000c*/ 	.word	0x00000000
        /*0010*/ 	.short	0x0004
        /*0012*/ 	.short	0x0018
        /*0014*/ 	.byte	0x00, 0xf0, 0x21, 0x00


	//----- nvinfo : EIATTR_KPARAM_INFO
	.align		4
.L_193:
        /*0018*/ 	.byte	0x04, 0x17
        /*001a*/ 	.short	(.L_195 - .L_194)
.L_194:
        /*001c*/ 	.word	0x00000000
        /*0020*/ 	.short	0x0003
        /*0022*/ 	.short	0x0014
        /*0024*/ 	.byte	0x00, 0xf0, 0x11, 0x00


	//----- nvinfo : EIATTR_KPARAM_INFO
	.align		4
.L_195:
        /*0028*/ 	.byte	0x04, 0x17
        /*002a*/ 	.short	(.L_197 - .L_196)
.L_196:
        /*002c*/ 	.word	0x00000000
        /*0030*/ 	.short	0x0002
        /*0032*/ 	.short	0x0010
        /*0034*/ 	.byte	0x00, 0xf0, 0x11, 0x00


	//----- nvinfo : EIATTR_KPARAM_INFO
	.align		4
.L_197:
        /*0038*/ 	.byte	0x04, 0x17
        /*003a*/ 	.short	(.L_199 - .L_198)
.L_198:
        /*003c*/ 	.word	0x00000000
        /*0040*/ 	.short	0x0001
        /*0042*/ 	.short	0x0008
        /*0044*/ 	.byte	0x00, 0xf0, 0x21, 0x00


	//----- nvinfo : EIATTR_KPARAM_INFO
	.align		4
.L_199:
        /*0048*/ 	.byte	0x04, 0x17
        /*004a*/ 	.short	(.L_201 - .L_200)
.L_200:
        /*004c*/ 	.word	0x00000000
        /*0050*/ 	.short	0x0000
        /*0052*/ 	.short	0x0000
        /*0054*/ 	.byte	0x00, 0xf0, 0x21, 0x00


	//----- nvinfo : EIATTR_SPARSE_MMA_MASK
	.align		4
.L_201:
        /*0058*/ 	.byte	0x03, 0x50
        /*005a*/ 	.short	0x0000


	//----- nvinfo : EIATTR_MAXREG_COUNT
	.align		4
        /*005c*/ 	.byte	0x03, 0x1b
        /*005e*/ 	.short	0x00ff


	//----- nvinfo : EIATTR_MERCURY_ISA_VERSION
	.align		4
        /*0060*/ 	.byte	0x03, 0x5f
        /*0062*/ 	.short	0x0101


	//----- nvinfo : EIATTR_EXIT_INSTR_OFFSETS
	.align		4
        /*0064*/ 	.byte	0x04, 0x1c
        /*0066*/ 	.short	(.L_203 - .L_202)


	//   ....[0]....
.L_202:
        /*0068*/ 	.word	0x00000160


	//   ....[1]....
        /*006c*/ 	.word	0x00000630


	//   ....[2]....
        /*0070*/ 	.word	0x00000680


	//   ....[3]....
        /*0074*/ 	.word	0x00000960


	//----- nvinfo : EIATTR_CRS_STACK_SIZE
	.align		4
.L_203:
        /*0078*/ 	.byte	0x04, 0x1e
        /*007a*/ 	.short	(.L_205 - .L_204)
.L_204:
        /*007c*/ 	.word	0x00000000


	//----- nvinfo : EIATTR_CBANK_PARAM_SIZE
	.align		4
.L_205:
        /*0080*/ 	.byte	0x03, 0x19
        /*0082*/ 	.short	0x0020


	//----- nvinfo : EIATTR_PARAM_CBANK
	.align		4
        /*0084*/ 	.byte	0x04, 0x0a
        /*0086*/ 	.short	(.L_207 - .L_206)
	.align		4
.L_206:
        /*0088*/ 	.word	index@(.nv.constant0._Z10Relu_bpropIdEvPT_S1_jjS1_)
        /*008c*/ 	.short	0x0210
        /*008e*/ 	.short	0x0020


	//----- nvinfo : EIATTR_SW_WAR
	.align		4
.L_207:
        /*0090*/ 	.byte	0x04, 0x36
        /*0092*/ 	.short	(.L_209 - .L_208)
.L_208:
        /*0094*/ 	.word	0x00000008
.L_209:


//--------------------- .nv.info._Z13Sigmoid_bpropIdEvPT_S1_jjS1_ --------------------------
	.section	.nv.info._Z13Sigmoid_bpropIdEvPT_S1_jjS1_,"",@"SHT_CUDA_INFO"
	.sectionflags	@""
	.align	4


	//----- nvinfo : EIATTR_CUDA_API_VERSION
	.align		4
        /*0000*/ 	.byte	0x04, 0x37
        /*0002*/ 	.short	(.L_211 - .L_210)
.L_210:
        /*0004*/ 	.word	0x00000082


	//----- nvinfo : EIATTR_KPARAM_INFO
	.align		4
.L_211:
        /*0008*/ 	.byte	0x04, 0x17
        /*000a*/ 	.short	(.L_213 - .L_212)
.L_212:
        /*000c*/ 	.word	0x00000000
        /*0010*/ 	.short	0x0004
        /*0012*/ 	.short	0x0018
        /*0014*/ 	.byte	0x00, 0xf0, 0x21, 0x00


	//----- nvinfo : EIATTR_KPARAM_INFO
	.align		4
.L_213:
        /*0018*/ 	.byte	0x04, 0x17
        /*001a*/ 	.short	(.L_215 - .L_214)
.L_214:
        /*001c*/ 	.word	0x00000000
        /*0020*/ 	.short	0x0003
        /*0022*/ 	.short	0x0014
        /*0024*/ 	.byte	0x00, 0xf0, 0x11, 0x00


	//----- nvinfo : EIATTR_KPARAM_INFO
	.align		4
.L_215:
        /*0028*/ 	.byte	0x04, 0x17
        /*002a*/ 	.short	(.L_217 - .L_216)
.L_216:
        /*002c*/ 	.word	0x00000000
        /*0030*/ 	.short	0x0002
        /*0032*/ 	.short	0x0010
        /*0034*/ 	.byte	0x00, 0xf0, 0x11, 0x00


	//----- nvinfo : EIATTR_KPARAM_INFO
	.align		4
.L_217:
        /*0038*/ 	.byte	0x04, 0x17
        /*003a*/ 	.short	(.L_219 - .L_218)
.L_218:
        /*003c*/ 	.word	0x00000000
        /*0040*/ 	.short	0x0001
        /*0042*/ 	.short	0x0008
        /*0044*/ 	.byte	0x00, 0xf0, 0x21, 0x00


	//----- nvinfo : EIATTR_KPARAM_INFO
	.align		4
.L_219:
        /*0048*/ 	.byte	0x04, 0x17
        /*004a*/ 	.short	(.L_221 - .L_220)
.L_220:
        /*004c*/ 	.word	0x00000000
        /*0050*/ 	.short	0x0000
        /*0052*/ 	.short	0x0000
        /*0054*/ 	.byte	0x00, 0xf0, 0x21, 0x00


	//----- nvinfo : EIATTR_SPARSE_MMA_MASK
	.align		4
.L_221:
        /*0058*/ 	.byte	0x03, 0x50
        /*005a*/ 	.short	0x0000


	//----- nvinfo : EIATTR_MAXREG_COUNT
	.align		4
        /*005c*/ 	.byte	0x03, 0x1b
        /*005e*/ 	.short	0x00ff


	//----- nvinfo : EIATTR_MERCURY_ISA_VERSION
	.align		4
        /*0060*/ 	.byte	0x03, 0x5f
        /*0062*/ 	.short	0x0101


	//----- nvinfo : EIATTR_EXIT_INSTR_OFFSETS
	.align		4
        /*0064*/ 	.byte	0x04, 0x1c
        /*0066*/ 	.short	(.L_223 - .L_222)


	//   ....[0]....
.L_222:
        /*0068*/ 	.word	0x00000160


	//   ....[1]....
        /*006c*/ 	.word	0x00000710


	//   ....[2]....
        /*0070*/ 	.word	0x00000760


	//   ....[3]....
        /*0074*/ 	.word	0x00000b30


	//----- nvinfo : EIATTR_CRS_STACK_SIZE
	.align		4
.L_223:
        /*0078*/ 	.byte	0x04, 0x1e
        /*007a*/ 	.short	(.L_225 - .L_224)
.L_224:
        /*007c*/ 	.word	0x00000000


	//----- nvinfo : EIATTR_CBANK_PARAM_SIZE
	.align		4
.L_225:
        /*0080*/ 	.byte	0x03, 0x19
        /*0082*/ 	.short	0x0020


	//----- nvinfo : EIATTR_PARAM_CBANK
	.align		4
        /*0084*/ 	.byte	0x04, 0x0a
        /*0086*/ 	.short	(.L_227 - .L_226)
	.align		4
.L_226:
        /*0088*/ 	.word	index@(.nv.constant0._Z13Sigmoid_bpropIdEvPT_S1_jjS1_)
        /*008c*/ 	.short	0x0210
        /*008e*/ 	.short	0x0020


	//----- nvinfo : EIATTR_SW_WAR
	.align		4
.L_227:
        /*0090*/ 	.byte	0x04, 0x36
        /*0092*/ 	.short	(.L_229 - .L_228)
.L_228:
        /*0094*/ 	.word	0x00000008
.L_229:


//--------------------- .nv.info._Z17biasAddRelu_bpropIdLi4EEvPT_S1_iiS1_PVfPiS1_ --------------------------
	.section	.nv.info._Z17biasAddRelu_bpropIdLi4EEvPT_S1_iiS1_PVfPiS1_,"",@"SHT_CUDA_INFO"
	.sectionflags	@""
	.align	4


	//----- nvinfo : EIATTR_CUDA_API_VERSION
	.align		4
        /*0000*/ 	.byte	0x04, 0x37
        /*0002*/ 	.short	(.L_231 - .L_230)
.L_230:
        /*0004*/ 	.word	0x00000082


	//----- nvinfo : EIATTR_KPARAM_INFO
	.align		4
.L_231:
        /*0008*/ 	.byte	0x04, 0x17
        /*000a*/ 	.short	(.L_233 - .L_232)
.L_232:
        /*000c*/ 	.word	0x00000000
        /*0010*/ 	.short	0x0007
        /*0012*/ 	.short	0x0030
        /*0014*/ 	.byte	0x00, 0xf0, 0x21, 0x00


	//----- nvinfo : EIATTR_KPARAM_INFO
	.align		4
.L_233:
        /*0018*/ 	.byte	0x04, 0x17
        /*001a*/ 	.short	(.L_235 - .L_234)
.L_234:
        /*001c*/ 	.word	0x00000000
        /*0020*/ 	.short	0x0006
        /*0022*/ 	.short	0x0028
        /*0024*/ 	.byte	0x00, 0xf0, 0x21, 0x00


	//----- nvinfo : EIATTR_KPARAM_INFO
	.align		4
.L_235:
        /*0028*/ 	.byte	0x04, 0x17
        /*002a*/ 	.short	(.L_237 - .L_236)
.L_236:
        /*002c*/ 	.word	0x00000000
        /*0030*/ 	.short	0x0005
        /*0032*/ 	.short	0x0020
        /*0034*/ 	.byte	0x00, 0xf0, 0x21, 0x00


	//----- nvinfo : EIATTR_KPARAM_INFO
	.align		4
.L_237:
        /*0038*/ 	.byte	0x04, 0x17
        /*003a*/ 	.short	(.L_239 - .L_238)
.L_238:
        /*003c*/ 	.word	0x00000000
        /*0040*/ 	.short	0x0004
        /*0042*/ 	.short	0x0018
        /*0044*/ 	.byte	0x00, 0xf0, 0x21, 0x00


	//----- nvinfo : EIATTR_KPARAM_INFO
	.align		4
.L_239:
        /*0048*/ 	.byte	0x04, 0x17
        /*004a*/ 	.short	(.L_241 - .L_240)
.L_240:
        /*004c*/ 	.word	0x00000000
        /*0050*/ 	.short	0x0003
        /*0052*/ 	.short	0x0014
        /*0054*/ 	.byte	0x00, 0xf0, 0x11, 0x00


	//----- nvinfo : EIATTR_KPARAM_INFO
	.align		4
.L_241:
        /*0058*/ 	.byte	0x04, 0x17
        /*005a*/ 	.short	(.L_243 - .L_242)
.L_242:
        /*005c*/ 	.word	0x00000000
        /*0060*/ 	.short	0x0002
        /*0062*/ 	.short	0x0010
        /*0064*/ 	.byte	0x00, 0xf0, 0x11, 0x00


	//----- nvinfo : EIATTR_KPARAM_INFO
	.align		4
.L_243:
        /*0068*/ 	.byte	0x04, 0x17
        /*006a*/ 	.short	(.L_245 - .L_244)
.L_244:
        /*006c*/ 	.word	0x00000000
        /*0070*/ 	.short	0x0001
        /*0072*/ 	.short	0x0008
        /*0074*/ 	.byte	0x00, 0xf0, 0x21, 0x00


	//----- nvinfo : EIATTR_KPARAM_INFO
	.align		4
.L_245:
        /*0078*/ 	.byte	0x04, 0x17
        /*007a*/ 	.short	(.L_247 - .L_246)
.L_246:
        /*007c*/ 	.word	0x00000000
        /*0080*/ 	.short	0x0000
        /*0082*/ 	.short	0x0000
        /*0084*/ 	.byte	0x00, 0xf0, 0x21, 0x00


	//----- nvinfo : EIATTR_SPARSE_MMA_MASK
	.align		4
.L_247:
        /*0088*/ 	.byte	0x03, 0x50
        /*008a*/ 	.short	0x0000


	//----- nvinfo : EIATTR_MAXREG_COUNT
	.align		4
        /*008c*/ 	.byte	0x03, 0x1b
        /*008e*/ 	.short	0x00ff


	//----- nvinfo : EIATTR_NUM_BARRIERS
	.align		4
        /*0090*/ 	.byte	0x02, 0x4c
        /*0092*/ 	.byte	0x01
	.zero		1


	//----- nvinfo : EIATTR_MERCURY_ISA_VERSION
	.align		4
        /*0094*/ 	.byte	0x03, 0x5f
        /*0096*/ 	.short	0x0101


	//----- nvinfo : EIATTR_INT_WARP_WIDE_INSTR_OFFSETS
	.align		4
        /*0098*/ 	.byte	0x04, 0x31
        /*009a*/ 	.short	(.L_249 - .L_248)


	//   ....[0]....
.L_248:
        /*009c*/ 	.word	0x00001550


	//   ....[1]....
        /*00a0*/ 	.word	0x00001630


	//----- nvinfo : EIATTR_EXIT_INSTR_OFFSETS
	.align		4
.L_249:
        /*00a4*/ 	.byte	0x04, 0x1c
        /*00a6*/ 	.short	(.L_251 - .L_250)


	//   ....[0]....
.L_250:
        /*00a8*/ 	.word	0x00001700


	//   ....[1]....
        /*00ac*/ 	.word	0x00002040


	//----- nvinfo : EIATTR_CRS_STACK_SIZE
	.align		4
.L_251:
        /*00b0*/ 	.byte	0x04, 0x1e
        /*00b2*/ 	.short	(.L_253 - .L_252)
.L_252:
        /*00b4*/ 	.word	0x00000000


	//----- nvinfo : EIATTR_CBANK_PARAM_SIZE
	.align		4
.L_253:
        /*00b8*/ 	.byte	0x03, 0x19
        /*00ba*/ 	.short	0x0038


	//----- nvinfo : EIATTR_PARAM_CBANK
	.align		4
        /*00bc*/ 	.byte	0x04, 0x0a
        /*00be*/ 	.short	(.L_255 - .L_254)
	.align		4
.L_254:
        /*00c0*/ 	.word	index@(.nv.constant0._Z17biasAddRelu_bpropIdLi4EEvPT_S1_iiS1_PVfPiS1_)
        /*00c4*/ 	.short	0x0210
        /*00c6*/ 	.short	0x0038


	//----- nvinfo : EIATTR_SW_WAR
	.align		4
.L_255:
        /*00c8*/ 	.byte	0x04, 0x36
        /*00ca*/ 	.short	(.L_257 - .L_256)
.L_256:
        /*00cc*/ 	.word	0x00000008
.L_257:


//--------------------- .nv.info._Z25biasAddRelu_bprop_alignedIdLi4EEvPT_S1_iiS1_PVfPiS1_ --------------------------
	.section	.nv.info._Z25biasAddRelu_bprop_alignedIdLi4EEvPT_S1_iiS1_PVfPiS1_,"",@"SHT_CUDA_INFO"
	.sectionflags	@""
	.align	4


	//----- nvinfo : EIATTR_CUDA_API_VERSION
	.align		4
        /*0000*/ 	.byte	0x04, 0x37
        /*0002*/ 	.short	(.L_259 - .L_258)
.L_258:
        /*0004*/ 	.word	0x00000082


	//----- nvinfo : EIATTR_KPARAM_INFO
	.align		4
.L_259:
        /*0008*/ 	.byte	0x04, 0x17
        /*000a*/ 	.short	(.L_261 - .L_260)
.L_260:
        /*000c*/ 	.word	0x00000000
        /*0010*/ 	.short	0x0007
        /*0012*/ 	.short	0x0030
        /*0014*/ 	.byte	0x00, 0xf0, 0x21, 0x00


	//----- nvinfo : EIATTR_KPARAM_INFO
	.align		4
.L_261:
        /*0018*/ 	.byte	0x04, 0x17
        /*001a*/ 	.short	(.L_263 - .L_262)
.L_262:
        /*001c*/ 	.word	0x00000000
        /*0020*/ 	.short	0x0006
        /*0022*/ 	.short	0x0028
        /*0024*/ 	.byte	0x00, 0xf0, 0x21, 0x00


	//----- nvinfo : EIATTR_KPARAM_INFO
	.align		4
.L_263:
        /*0028*/ 	.byte	0x04, 0x17
        /*002a*/ 	.short	(.L_265 - .L_264)
.L_264:
        /*002c*/ 	.word	0x00000000
        /*0030*/ 	.short	0x0005
        /*0032*/ 	.short	0x0020
        /*0034*/ 	.byte	0x00, 0xf0, 0x21, 0x00


	//----- nvinfo : EIATTR_KPARAM_INFO
	.align		4
.L_265:
        /*0038*/ 	.byte	0x04, 0x17
        /*003a*/ 	.short	(.L_267 - .L_266)
.L_266:
        /*003c*/ 	.word	0x00000000
        /*0040*/ 	.short	0x0004
        /*0042*/ 	.short	0x0018
        /*0044*/ 	.byte	0x00, 0xf0, 0x21, 0x00


	//----- nvinfo : EIATTR_KPARAM_INFO
	.align		4
.L_267:
        /*0048*/ 	.byte	0x04, 0x17
        /*004a*/ 	.short	(.L_269 - .L_268)
.L_268:
        /*004c*/ 	.word	0x00000000
        /*0050*/ 	.short	0x0003
        /*0052*/ 	.short	0x0014
        /*0054*/ 	.byte	0x00, 0xf0, 0x11, 0x00


	//----- nvinfo : EIATTR_KPARAM_INFO
	.align		4
.L_269:
        /*0058*/ 	.byte	0x04, 0x17
        /*005a*/ 	.short	(.L_271 - .L_270)
.L_270:
        /*005c*/ 	.word	0x00000000
        /*0060*/ 	.short	0x0002
        /*0062*/ 	.short	0x0010
        /*0064*/ 	.byte	0x00, 0xf0, 0x11, 0x00


	//----- nvinfo : EIATTR_KPARAM_INFO
	.align		4
.L_271:
        /*0068*/ 	.byte	0x04, 0x17
        /*006a*/ 	.short	(.L_273 - .L_272)
.L_272:
        /*006c*/ 	.word	0x00000000
        /*0070*/ 	.short	0x0001
        /*0072*/ 	.short	0x0008
        /*0074*/ 	.byte	0x00, 0xf0, 0x21, 0x00


	//----- nvinfo : EIATTR_KPARAM_INFO
	.align		4
.L_273:
        /*0078*/ 	.byte	0x04, 0x17
        /*007a*/ 	.short	(.L_275 - .L_274)
.L_274:
        /*007c*/ 	.word	0x00000000
        /*0080*/ 	.short	0x0000
        /*0082*/ 	.short	0x0000
        /*0084*/ 	.byte	0x00, 0xf0, 0x21, 0x00


	//----- nvinfo : EIATTR_SPARSE_MMA_MASK
	.align		4
.L_275:
        /*0088*/ 	.byte	0x03, 0x50
        /*008a*/ 	.short	0x0000


	//----- nvinfo : EIATTR_MAXREG_COUNT
	.align		4
        /*008c*/ 	.byte	0x03, 0x1b
        /*008e*/ 	.short	0x00ff


	//----- nvinfo : EIATTR_NUM_BARRIERS
	.align		4
        /*0090*/ 	.byte	0x02, 0x4c
        /*0092*/ 	.byte	0x01
	.zero		1


	//----- nvinfo : EIATTR_MERCURY_ISA_VERSION
	.align		4
        /*0094*/ 	.byte	0x03, 0x5f
        /*0096*/ 	.short	0x0101


	//----- nvinfo : EIATTR_INT_WARP_WIDE_INSTR_OFFSETS
	.align		4
        /*0098*/ 	.byte	0x04, 0x31
        /*009a*/ 	.short	(.L_277 - .L_276)


	//   ....[0]....
.L_276:
        /*009c*/ 	.word	0x00002bb0


	//   ....[1]....
        /*00a0*/ 	.word	0x00002c70


	//----- nvinfo : EIATTR_EXIT_INSTR_OFFSETS
	.align		4
.L_277:
        /*00a4*/ 	.byte	0x04, 0x1c
        /*00a6*/ 	.short	(.L_279 - .L_278)


	//   ....[0]....
.L_278:
        /*00a8*/ 	.word	0x00002d20


	//   ....[1]....
        /*00ac*/ 	.word	0x000032e0


	//   ....[2]....
        /*00b0*/ 	.word	0x00003390


	//----- nvinfo : EIATTR_CRS_STACK_SIZE
	.align		4
.L_279:
        /*00b4*/ 	.byte	0x04, 0x1e
        /*00b6*/ 	.short	(.L_281 - .L_280)
.L_280:
        /*00b8*/ 	.word	0x00000000


	//----- nvinfo : EIATTR_CBANK_PARAM_SIZE
	.align		4
.L_281:
        /*00bc*/ 	.byte	0x03, 0x19
        /*00be*/ 	.short	0x0038


	//----- nvinfo : EIATTR_PARAM_CBANK
	.align		4
        /*00c0*/ 	.byte	0x04, 0x0a
        /*00c2*/ 	.short	(.L_283 - .L_282)
	.align		4
.L_282:
        /*00c4*/ 	.word	index@(.nv.constant0._Z25biasAddRelu_bprop_alignedIdLi4EEvPT_S1_iiS1_PVfPiS1_)
        /*00c8*/ 	.short	0x0210
        /*00ca*/ 	.short	0x0038


	//----- nvinfo : EIATTR_SW_WAR
	.align		4
.L_283:
        /*00cc*/ 	.byte	0x04, 0x36
        /*00ce*/ 	.short	(.L_285 - .L_284)
.L_284:
        /*00d0*/ 	.word	0x00000008
.L_285:


//--------------------- .nv.info._Z13biasAdd_bpropIdLi4EEvPT_iiPVfPiS1_ --------------------------
	.section	.nv.info._Z13biasAdd_bpropIdLi4EEvPT_iiPVfPiS1_,"",@"SHT_CUDA_INFO"
	.sectionflags	@""
	.align	4


	//----- nvinfo : EIATTR_CUDA_API_VERSION
	.align		4
        /*0000*/ 	.byte	0x04, 0x37
        /*0002*/ 	.short	(.L_287 - .L_286)
.L_286:
        /*0004*/ 	.word	0x00000082


	//----- nvinfo : EIATTR_KPARAM_INFO
	.align		4
.L_287:
        /*0008*/ 	.byte	0x04, 0x17
        /*000a*/ 	.short	(.L_289 - .L_288)
.L_288:
        /*000c*/ 	.word	0x00000000
        /*0010*/ 	.short	0x0005
        /*0012*/ 	.short	0x0020
        /*0014*/ 	.byte	0x00, 0xf0, 0x21, 0x00


	//----- nvinfo : EIATTR_KPARAM_INFO
	.align		4
.L_289:
        /*0018*/ 	.byte	0x04, 0x17
        /*001a*/ 	.short	(.L_291 - .L_290)
.L_290:
        /*001c*/ 	.word	0x00000000
        /*0020*/ 	.short	0x0004
        /*0022*/ 	.short	0x0018
        /*0024*/ 	.byte	0x00, 0xf0, 0x21, 0x00


	//----- nvinfo : EIATTR_KPARAM_INFO
	.align		4
.L_291:
        /*0028*/ 	.byte	0x04, 0x17
        /*002a*/ 	.short	(.L_293 - .L_292)
.L_292:
        /*002c*/ 	.word	0x00000000
        /*0030*/ 	.short	0x0003
        /*0032*/ 	.short	0x0010
        /*0034*/ 	.byte	0x00, 0xf0, 0x21, 0x00


	//----- nvinfo : EIATTR_KPARAM_INFO
	.align		4
.L_293:
        /*0038*/ 	.byte	0x04, 0x17
        /*003a*/ 	.short	(.L_295 - .L_294)
.L_294:
        /*003c*/ 	.word	0x00000000
        /*0040*/ 	.short	0x0002
        /*0042*/ 	.short	0x000c
        /*0044*/ 	.byte	0x00, 0xf0, 0x11, 0x00


	//----- nvinfo : EIATTR_KPARAM_INFO
	.align		4
.L_295:
        /*0048*/ 	.byte	0x04, 0x17
        /*004a*/ 	.short	(.L_297 - .L_296)
.L_296:
        /*004c*/ 	.word	0x00000000
        /*0050*/ 	.short	0x0001
        /*0052*/ 	.short	0x0008
        /*0054*/ 	.byte	0x00, 0xf0, 0x11, 0x00


	//----- nvinfo : EIATTR_KPARAM_INFO
	.align		4
.L_297:
        /*0058*/ 	.byte	0x04, 0x17
        /*005a*/ 	.short	(.L_299 - .L_298)
.L_298:
        /*005c*/ 	.word	0x00000000
        /*0060*/ 	.short	0x0000
        /*0062*/ 	.short	0x0000
        /*0064*/ 	.byte	0x00, 0xf0, 0x21, 0x00


	//----- nvinfo : EIATTR_SPARSE_MMA_MASK
	.align		4
.L_299:
        /*0068*/ 	.byte	0x03, 0x50
        /*006a*/ 	.short	0x0000


	//----- nvinfo : EIATTR_MAXREG_COUNT
	.align		4
        /*006c*/ 	.byte	0x03, 0x1b
        /*006e*/ 	.short	0x00ff


	//----- nvinfo : EIATTR_NUM_BARRIERS
	.align		4
        /*0070*/ 	.byte	0x02, 0x4c
        /*0072*/ 	.byte	0x01
	.zero		1


	//----- nvinfo : EIATTR_MERCURY_ISA_VERSION
	.align		4
        /*0074*/ 	.byte	0x03, 0x5f
        /*0076*/ 	.short	0x0101


	//----- nvinfo : EIATTR_INT_WARP_WIDE_INSTR_OFFSETS
	.align		4
        /*0078*/ 	.byte	0x04, 0x31
        /*007a*/ 	.short	(.L_301 - .L_300)


	//   ....[0]....
.L_300:
        /*007c*/ 	.word	0x00001980


	//   ....[1]....
        /*0080*/ 	.word	0x00001a60


	//----- nvinfo : EIATTR_EXIT_INSTR_OFFSETS
	.align		4
.L_301:
        /*0084*/ 	.byte	0x04, 0x1c
        /*0086*/ 	.short	(.L_303 - .L_302)


	//   ....[0]....
.L_302:
        /*0088*/ 	.word	0x00001b30


	//   ....[1]....
        /*008c*/ 	.word	0x00002470


	//----- nvinfo : EIATTR_CRS_STACK_SIZE
	.align		4
.L_303:
        /*0090*/ 	.byte	0x04, 0x1e
        /*0092*/ 	.short	(.L_305 - .L_304)
.L_304:
        /*0094*/ 	.word	0x00000000


	//----- nvinfo : EIATTR_CBANK_PARAM_SIZE
	.align		4
.L_305:
        /*0098*/ 	.byte	0x03, 0x19
        /*009a*/ 	.short	0x0028


	//----- nvinfo : EIATTR_PARAM_CBANK
	.align		4
        /*009c*/ 	.byte	0x04, 0x0a
        /*009e*/ 	.short	(.L_307 - .L_306)
	.align		4
.L_306:
        /*00a0*/ 	.word	index@(.nv.constant0._Z13biasAdd_bpropIdLi4EEvPT_iiPVfPiS1_)
        /*00a4*/ 	.short	0x0210
        /*00a6*/ 	.short	0x0028


	//----- nvinfo : EIATTR_SW_WAR
	.align		4
.L_307:
        /*00a8*/ 	.byte	0x04, 0x36
        /*00aa*/ 	.short	(.L_309 - .L_308)
.L_308:
        /*00ac*/ 	.word	0x00000008
.L_309:


//--------------------- .nv.info._Z10Relu_fpropIdEvPT_jj --------------------------
	.section	.nv.info._Z10Relu_fpropIdEvPT_jj,"",@"SHT_CUDA_INFO"
	.sectionflags	@""
	.align	4


	//----- nvinfo : EIATTR_CUDA_API_VERSION
	.align		4
        /*0000*/ 	.byte	0x04, 0x37
        /*0002*/ 	.short	(.L_311 - .L_310)
.L_310:
        /*0004*/ 	.word	0x00000082


	//----- nvinfo : EIATTR_KPARAM_INFO
	.align		4
.L_311:
        /*0008*/ 	.byte	0x04, 0x17
        /*000a*/ 	.short	(.L_313 - .L_312)
.L_312:
        /*000c*/ 	.word	0x00000000
        /*0010*/ 	.short	0x0002
        /*0012*/ 	.short	0x000c
        /*0014*/ 	.byte	0x00, 0xf0, 0x11, 0x00


	//----- nvinfo : EIATTR_KPARAM_INFO
	.align		4
.L_313:
        /*0018*/ 	.byte	0x04, 0x17
        /*001a*/ 	.short	(.L_315 - .L_314)
.L_314:
        /*001c*/ 	.word	0x00000000
        /*0020*/ 	.short	0x0001
        /*0022*/ 	.short	0x0008
        /*0024*/ 	.byte	0x00, 0xf0, 0x11, 0x00


	//----- nvinfo : EIATTR_KPARAM_INFO
	.align		4
.L_315:
        /*0028*/ 	.byte	0x04, 0x17
        /*002a*/ 	.short	(.L_317 - .L_316)
.L_316:
        /*002c*/ 	.word	0x00000000
        /*0030*/ 	.short	0x0000
        /*0032*/ 	.short	0x0000
        /*0034*/ 	.byte	0x00, 0xf0, 0x21, 0x00


	//----- nvinfo : EIATTR_SPARSE_MMA_MASK
	.align		4
.L_317:
        /*0038*/ 	.byte	0x03, 0x50
        /*003a*/ 	.short	0x0000


	//----- nvinfo : EIATTR_MAXREG_COUNT
	.align		4
        /*003c*/ 	.byte	0x03, 0x1b
        /*003e*/ 	.short	0x00ff


	//----- nvinfo : EIATTR_MERCURY_ISA_VERSION
	.align		4
        /*0040*/ 	.byte	0x03, 0x5f
        /*0042*/ 	.short	0x0101


	//----- nvinfo : EIATTR_EXIT_INSTR_OFFSETS
	.align		4
        /*0044*/ 	.byte	0x04, 0x1c
        /*0046*/ 	.short	(.L_319 - .L_318)


	//   ....[0]....
.L_318:
        /*0048*/ 	.word	0x000000f0


	//   ....[1]....
        /*004c*/ 	.word	0x00000430


	//   ....[2]....
        /*0050*/ 	.word	0x00000480


	//   ....[3]....
        /*0054*/ 	.word	0x000006f0


	//----- nvinfo : EIATTR_CRS_STACK_SIZE
	.align		4
.L_319:
        /*0058*/ 	.byte	0x04, 0x1e
        /*005a*/ 	.short	(.L_321 - .L_320)
.L_320:
        /*005c*/ 	.word	0x00000000


	//----- nvinfo : EIATTR_CBANK_PARAM_SIZE
	.align		4
.L_321:
        /*0060*/ 	.byte	0x03, 0x19
        /*0062*/ 	.short	0x0010


	//----- nvinfo : EIATTR_PARAM_CBANK
	.align		4
        /*0064*/ 	.byte	0x04, 0x0a
        /*0066*/ 	.short	(.L_323 - .L_322)
	.align		4
.L_322:
        /*0068*/ 	.word	index@(.nv.constant0._Z10Relu_fpropIdEvPT_jj)
        /*006c*/ 	.short	0x0210
        /*006e*/ 	.short	0x0010


	//----- nvinfo : EIATTR_SW_WAR
	.align		4
.L_323:
        /*0070*/ 	.byte	0x04, 0x36
        /*0072*/ 	.short	(.L_325 - .L_324)
.L_324:
        /*0074*/ 	.word	0x00000008
.L_325:


//--------------------- .nv.info._Z13Sigmoid_fpropIdEvPT_jj --------------------------
	.section	.nv.info._Z13Sigmoid_fpropIdEvPT_jj,"",@"SHT_CUDA_INFO"
	.sectionflags	@""
	.align	4


	//----- nvinfo : EIATTR_CUDA_API_VERSION
	.align		4
        /*0000*/ 	.byte	0x04, 0x37
        /*0002*/ 	.short	(.L_327 - .L_326)
.L_326:
        /*0004*/ 	.word	0x00000082


	//----- nvinfo : EIATTR_KPARAM_INFO
	.align		4
.L_327:
        /*0008*/ 	.byte	0x04, 0x17
        /*000a*/ 	.short	(.L_329 - .L_328)
.L_328:
        /*000c*/ 	.word	0x00000000
        /*0010*/ 	.short	0x0002
        /*0012*/ 	.short	0x000c
        /*0014*/ 	.byte	0x00, 0xf0, 0x11, 0x00


	//----- nvinfo : EIATTR_KPARAM_INFO
	.align		4
.L_329:
        /*0018*/ 	.byte	0x04, 0x17
        /*001a*/ 	.short	(.L_331 - .L_330)
.L_330:
        /*001c*/ 	.word	0x00000000
        /*0020*/ 	.short	0x0001
        /*0022*/ 	.short	0x0008
        /*0024*/ 	.byte	0x00, 0xf0, 0x11, 0x00


	//----- nvinfo : EIATTR_KPARAM_INFO
	.align		4
.L_331:
        /*0028*/ 	.byte	0x04, 0x17
        /*002a*/ 	.short	(.L_333 - .L_332)
.L_332:
        /*002c*/ 	.word	0x00000000
        /*0030*/ 	.short	0x0000
        /*0032*/ 	.short	0x0000
        /*0034*/ 	.byte	0x00, 0xf0, 0x21, 0x00


	//----- nvinfo : EIATTR_SPARSE_MMA_MASK
	.align		4
.L_333:
        /*0038*/ 	.byte	0x03, 0x50
        /*003a*/ 	.short	0x0000


	//----- nvinfo : EIATTR_MAXREG_COUNT
	.align		4
        /*003c*/ 	.byte	0x03, 0x1b
        /*003e*/ 	.short	0x00ff


	//----- nvinfo : EIATTR_MERCURY_ISA_VERSION
	.align		4
        /*0040*/ 	.byte	0x03, 0x5f
        /*0042*/ 	.short	0x0101


	//----- nvinfo : EIATTR_EXIT_INSTR_OFFSETS
	.align		4
        /*0044*/ 	.byte	0x04, 0x1c
        /*0046*/ 	.short	(.L_335 - .L_334)


	//   ....[0]....
.L_334:
        /*0048*/ 	.word	0x000000f0


	//   ....[1]....
        /*004c*/ 	.word	0x000004f0


	//   ....[2]....
        /*0050*/ 	.word	0x00000540


	//   ....[3]....
        /*0054*/ 	.word	0x00000870


	//----- nvinfo : EIATTR_CRS_STACK_SIZE
	.align		4
.L_335:
        /*0058*/ 	.byte	0x04, 0x1e
        /*005a*/ 	.short	(.L_337 - .L_336)
.L_336:
        /*005c*/ 	.word	0x00000000


	//----- nvinfo : EIATTR_CBANK_PARAM_SIZE
	.align		4
.L_337:
        /*0060*/ 	.byte	0x03, 0x19
        /*0062*/ 	.short	0x0010


	//----- nvinfo : EIATTR_PARAM_CBANK
	.align		4
        /*0064*/ 	.byte	0x04, 0x0a
        /*0066*/ 	.short	(.L_339 - .L_338)
	.align		4
.L_338:
        /*0068*/ 	.word	index@(.nv.constant0._Z13Sigmoid_fpropIdEvPT_jj)
        /*006c*/ 	.short	0x0210
        /*006e*/ 	.short	0x0010


	//----- nvinfo : EIATTR_SW_WAR
	.align		4
.L_339:
        /*0070*/ 	.byte	0x04, 0x36
        /*0072*/ 	.short	(.L_341 - .L_340)
.L_340:
        /*0074*/ 	.word	0x00000008
.L_341:


//--------------------- .nv.info._Z17biasAddRelu_fpropIdEvPT_S1_jj --------------------------
	.section	.nv.info._Z17biasAddRelu_fpropIdEvPT_S1_jj,"",@"SHT_CUDA_INFO"
	.sectionflags	@""
	.align	4


	//----- nvinfo : EIATTR_CUDA_API_VERSION
	.align		4
        /*0000*/ 	.byte	0x04, 0x37
        /*0002*/ 	.short	(.L_343 - .L_342)
.L_342:
        /*0004*/ 	.word	0x00000082


	//----- nvinfo : EIATTR_KPARAM_INFO
	.align		4
.L_343:
        /*0008*/ 	.byte	0x04, 0x17
        /*000a*/ 	.short	(.L_345 - .L_344)
.L_344:
        /*000c*/ 	.word	0x00000000
        /*0010*/ 	.short	0x0003
        /*0012*/ 	.short	0x0014
        /*0014*/ 	.byte	0x00, 0xf0, 0x11, 0x00


	//----- nvinfo : EIATTR_KPARAM_INFO
	.align		4
.L_345:
        /*0018*/ 	.byte	0x04, 0x17
        /*001a*/ 	.short	(.L_347 - .L_346)
.L_346:
        /*001c*/ 	.word	0x00000000
        /*0020*/ 	.short	0x0002
        /*0022*/ 	.short	0x0010
        /*0024*/ 	.byte	0x00, 0xf0, 0x11, 0x00


	//----- nvinfo : EIATTR_KPARAM_INFO
	.align		4
.L_347:
        /*0028*/ 	.byte	0x04, 0x17
        /*002a*/ 	.short	(.L_349 - .L_348)
.L_348:
        /*002c*/ 	.word	0x00000000
        /*0030*/ 	.short	0x0001
        /*0032*/ 	.short	0x0008
        /*0034*/ 	.byte	0x00, 0xf0, 0x21, 0x00


	//----- nvinfo : EIATTR_KPARAM_INFO
	.align		4
.L_349:
        /*0038*/ 	.byte	0x04, 0x17
        /*003a*/ 	.short	(.L_351 - .L_350)
.L_350:
        /*003c*/ 	.word	0x00000000
        /*0040*/ 	.short	0x0000
        /*0042*/ 	.short	0x0000
        /*0044*/ 	.byte	0x00, 0xf0, 0x21, 0x00


	//----- nvinfo : EIATTR_SPARSE_MMA_MASK
	.align		4
.L_351:
        /*0048*/ 	.byte	0x03, 0x50
        /*004a*/ 	.short	0x0000


	//----- nvinfo : EIATTR_MAXREG_COUNT
	.align		4
        /*004c*/ 	.byte	0x03, 0x1b
        /*004e*/ 	.short	0x00ff


	//----- nvinfo : EIATTR_MERCURY_ISA_VERSION
	.align		4
        /*0050*/ 	.byte	0x03, 0x5f
        /*0052*/ 	.short	0x0101


	//----- nvinfo : EIATTR_EXIT_INSTR_OFFSETS
	.align		4
        /*0054*/ 	.byte	0x04, 0x1c
        /*0056*/ 	.short	(.L_353 - .L_352)


	//   ....[0]....
.L_352:
        /*0058*/ 	.word	0x00000130


	//   ....[1]....
        /*005c*/ 	.word	0x00000700


	//   ....[2]....
        /*0060*/ 	.word	0x00000750


	//   ....[3]....
        /*0064*/ 	.word	0x00000c30


	//----- nvinfo : EIATTR_CRS_STACK_SIZE
	.align		4
.L_353:
        /*0068*/ 	.byte	0x04, 0x1e
        /*006a*/ 	.short	(.L_355 - .L_354)
.L_354:
        /*006c*/ 	.word	0x00000000


	//----- nvinfo : EIATTR_CBANK_PARAM_SIZE
	.align		4
.L_355:
        /*0070*/ 	.byte	0x03, 0x19
        /*0072*/ 	.short	0x0018


	//----- nvinfo : EIATTR_PARAM_CBANK
	.align		4
        /*0074*/ 	.byte	0x04, 0x0a
        /*0076*/ 	.short	(.L_357 - .L_356)
	.align		4
.L_356:
        /*0078*/ 	.word	index@(.nv.constant0._Z17biasAddRelu_fpropIdEvPT_S1_jj)
        /*007c*/ 	.short	0x0210
        /*007e*/ 	.short	0x0018


	//----- nvinfo : EIATTR_SW_WAR
	.align		4
.L_357:
        /*0080*/ 	.byte	0x04, 0x36
        /*0082*/ 	.short	(.L_359 - .L_358)
.L_358:
        /*0084*/ 	.word	0x00000008
.L_359:


//--------------------- .nv.info._Z13biasAdd_fpropIdEvPT_S1_jj --------------------------
	.section	.nv.info._Z13biasAdd_fpropIdEvPT_S1_jj,"",@"SHT_CUDA_INFO"
	.sectionflags	@""
	.align	4


	//----- nvinfo : EIATTR_CUDA_API_VERSION
	.align		4
        /*0000*/ 	.byte	0x04, 0x37
        /*0002*/ 	.short	(.L_361 - .L_360)
.L_360:
        /*0004*/ 	.word	0x00000082


	//----- nvinfo : EIATTR_KPARAM_INFO
	.align		4
.L_361:
        /*0008*/ 	.byte	0x04, 0x17
        /*000a*/ 	.short	(.L_363 - .L_362)
.L_362:
        /*000c*/ 	.word	0x00000000
        /*0010*/ 	.short	0x0003
        /*0012*/ 	.short	0x0014
        /*0014*/ 	.byte	0x00, 0xf0, 0x11, 0x00


	//----- nvinfo : EIATTR_KPARAM_INFO
	.align		4
.L_363:
        /*0018*/ 	.byte	0x04, 0x17
        /*001a*/ 	.short	(.L_365 - .L_364)
.L_364:
        /*001c*/ 	.word	0x00000000
        /*0020*/ 	.short	0x0002
        /*0022*/ 	.short	0x0010
        /*0024*/ 	.byte	0x00, 0xf0, 0x11, 0x00


	//----- nvinfo : EIATTR_KPARAM_INFO
	.align		4
.L_365:
        /*0028*/ 	.byte	0x04, 0x17
        /*002a*/ 	.short	(.L_367 - .L_366)
.L_366:
        /*002c*/ 	.word	0x00000000
        /*0030*/ 	.short	0x0001
        /*0032*/ 	.short	0x0008
        /*0034*/ 	.byte	0x00, 0xf0, 0x21, 0x00


	//----- nvinfo : EIATTR_KPARAM_INFO
	.align		4
.L_367:
        /*0038*/ 	.byte	0x04, 0x17
        /*003a*/ 	.short	(.L_369 - .L_368)
.L_368:
        /*003c*/ 	.word	0x00000000
        /*0040*/ 	.short	0x0000
        /*0042*/ 	.short	0x0000
        /*0044*/ 	.byte	0x00, 0xf0, 0x21, 0x00


	//----- nvinfo : EIATTR_SPARSE_MMA_MASK
	.align		4
.L_369:
        /*0048*/ 	.byte	0x03, 0x50
        /*004a*/ 	.short	0x0000


	//----- nvinfo : EIATTR_MAXREG_COUNT
	.align		4
        /*004c*/ 	.byte	0x03, 0x1b
        /*004e*/ 	.short	0x00ff


	//----- nvinfo : EIATTR_MERCURY_ISA_VERSION
	.align		4
        /*0050*/ 	.byte	0x03, 0x5f
        /*0052*/ 	.short	0x0101


	//----- nvinfo : EIATTR_EXIT_INSTR_OFFSETS
	.align		4
        /*0054*/ 	.byte	0x04, 0x1c
        /*0056*/ 	.short	(.L_371 - .L_370)


	//   ....[0]....
.L_370:
        /*0058*/ 	.word	0x00000130


	//   ....[1]....
        /*005c*/ 	.word	0x000006c0


	//   ....[2]....
        /*0060*/ 	.word	0x00000710


	//   ....[3]....
        /*0064*/ 	.word	0x00000bb0


	//----- nvinfo : EIATTR_CRS_STACK_SIZE
	.align		4
.L_371:
        /*0068*/ 	.byte	0x04, 0x1e
        /*006a*/ 	.short	(.L_373 - .L_372)
.L_372:
        /*006c*/ 	.word	0x00000000


	//----- nvinfo : EIATTR_CBANK_PARAM_SIZE
	.align		4
.L_373:
        /*0070*/ 	.byte	0x03, 0x19
        /*0072*/ 	.short	0x0018


	//----- nvinfo : EIATTR_PARAM_CBANK
	.align		4
        /*0074*/ 	.byte	0x04, 0x0a
        /*0076*/ 	.short	(.L_375 - .L_374)
	.align		4
.L_374:
        /*0078*/ 	.word	index@(.nv.constant0._Z13biasAdd_fpropIdEvPT_S1_jj)
        /*007c*/ 	.short	0x0210
        /*007e*/ 	.short	0x0018


	//----- nvinfo : EIATTR_SW_WAR
	.align		4
.L_375:
        /*0080*/ 	.byte	0x04, 0x36
        /*0082*/ 	.short	(.L_377 - .L_376)
.L_376:
        /*0084*/ 	.word	0x00000008
.L_377:


//--------------------- .nv.info._Z10Relu_bpropIN3c104HalfEEvPT_S3_jjS3_ --------------------------
	.section	.nv.info._Z10Relu_bpropIN3c104HalfEEvPT_S3_jjS3_,"",@"SHT_CUDA_INFO"
	.sectionflags	@""
	.align	4


	//----- nvinfo : EIATTR_CUDA_API_VERSION
	.align		4
        /*0000*/ 	.byte	0x04, 0x37
        /*0002*/ 	.short	(.L_379 - .L_378)
.L_378:
        /*0004*/ 	.word	0x00000082


	//----- nvinfo : EIATTR_KPARAM_INFO
	.align		4
.L_379:
        /*0008*/ 	.byte	0x04, 0x17
        /*000a*/ 	.short	(.L_381 - .L_380)
.L_380:
        /*000c*/ 	.word	0x00000000
        /*0010*/ 	.short	0x0004
        /*0012*/ 	.short	0x0018
        /*0014*/ 	.byte	0x00, 0xf0, 0x21, 0x00


	//----- nvinfo : EIATTR_KPARAM_INFO
	.align		4
.L_381:
        /*0018*/ 	.byte	0x04, 0x17
        /*001a*/ 	.short	(.L_383 - .L_382)
.L_382:
        /*001c*/ 	.word	0x00000000
        /*0020*/ 	.short	0x0003
        /*0022*/ 	.short	0x0014
        /*0024*/ 	.byte	0x00, 0xf0, 0x11, 0x00


	//----- nvinfo : EIATTR_KPARAM_INFO
	.align		4
.L_383:
        /*0028*/ 	.byte	0x04, 0x17
        /*002a*/ 	.short	(.L_385 - .L_384)
.L_384:
        /*002c*/ 	.word	0x00000000
        /*0030*/ 	.short	0x0002
        /*0032*/ 	.short	0x0010
        /*0034*/ 	.byte	0x00, 0xf0, 0x11, 0x00


	//----- nvinfo : EIATTR_KPARAM_INFO
	.align		4
.L_385:
        /*0038*/ 	.byte	0x04, 0x17
        /*003a*/ 	.short	(.L_387 - .L_386)
.L_386:
        /*003c*/ 	.word	0x00000000
        /*0040*/ 	.short	0x0001
        /*0042*/ 	.short	0x0008
        /*0044*/ 	.byte	0x00, 0xf0, 0x21, 0x00


	//----- nvinfo : EIATTR_KPARAM_INFO
	.align		4
.L_387:
        /*0048*/ 	.byte	0x04, 0x17
        /*004a*/ 	.short	(.L_389 - .L_388)
.L_388:
        /*004c*/ 	.word	0x00000000
        /*0050*/ 	.short	0x0000
        /*0052*/ 	.short	0x0000
        /*0054*/ 	.byte	0x00, 0xf0, 0x21, 0x00


	//----- nvinfo : EIATTR_SPARSE_MMA_MASK
	.align		4
.L_389:
        /*0058*/ 	.byte	0x03, 0x50
        /*005a*/ 	.short	0x0000


	//----- nvinfo : EIATTR_MAXREG_COUNT
	.align		4
        /*005c*/ 	.byte	0x03, 0x1b
        /*005e*/ 	.short	0x00ff


	//----- nvinfo : EIATTR_MERCURY_ISA_VERSION
	.align		4
        /*0060*/ 	.byte	0x03, 0x5f
        /*0062*/ 	.short	0x0101


	//----- nvinfo : EIATTR_EXIT_INSTR_OFFSETS
	.align		4
        /*0064*/ 	.byte	0x04, 0x1c
        /*0066*/ 	.short	(.L_391 - .L_390)


	//   ....[0]....
.L_390:
        /*0068*/ 	.word	0x00000160


	//   ....[1]....
        /*006c*/ 	.word	0x00000530


	//   ....[2]....
        /*0070*/ 	.word	0x00000580


	//   ....[3]....
        /*0074*/ 	.word	0x00000840


	//----- nvinfo : EIATTR_CRS_STACK_SIZE
	.align		4
.L_391:
        /*0078*/ 	.byte	0x04, 0x1e
        /*007a*/ 	.short	(.L_393 - .L_392)
.L_392:
        /*007c*/ 	.word	0x00000000


	//----- nvinfo : EIATTR_CBANK_PARAM_SIZE
	.align		4
.L_393:
        /*0080*/ 	.byte	0x03, 0x19
        /*0082*/ 	.short	0x0020


	//----- nvinfo : EIATTR_PARAM_CBANK
	.align		4
        /*0084*/ 	.byte	0x04, 0x0a
        /*0086*/ 	.short	(.L_395 - .L_394)
	.align		4
.L_394:
        /*0088*/ 	.word	index@(.nv.constant0._Z10Relu_bpropIN3c104HalfEEvPT_S3_jjS3_)
        /*008c*/ 	.short	0x0210
        /*008e*/ 	.short	0x0020


	//----- nvinfo : EIATTR_SW_WAR
	.align		4
.L_395:
        /*0090*/ 	.byte	0x04, 0x36
        /*0092*/ 	.short	(.L_397 - .L_396)
.L_396:
        /*0094*/ 	.word	0x00000008
.L_397:


//--------------------- .nv.info._Z13Sigmoid_bpropIN3c104HalfEEvPT_S3_jjS3_ --------------------------
	.section	.nv.info._Z13Sigmoid_bpropIN3c104HalfEEvPT_S3_jjS3_,"",@"SHT_CUDA_INFO"
	.sectionflags	@""
	.align	4


	//----- nvinfo : EIATTR_CUDA_API_VERSION
	.align		4
        /*0000*/ 	.byte	0x04, 0x37
        /*0002*/ 	.short	(.L_399 - .L_398)
.L_398:
        /*0004*/ 	.word	0x00000082


	//----- nvinfo : EIATTR_KPARAM_INFO
	.align		4
.L_399:
        /*0008*/ 	.byte	0x04, 0x17
        /*000a*/ 	.short	(.L_401 - .L_400)
.L_400:
        /*000c*/ 	.word	0x00000000
        /*0010*/ 	.short	0x0004
        /*0012*/ 	.short	0x0018
        /*0014*/ 	.byte	0x00, 0xf0, 0x21, 0x00


	//----- nvinfo : EIATTR_KPARAM_INFO
	.align		4
.L_401:
        /*0018*/ 	.byte	0x04, 0x17
        /*001a*/ 	.short	(.L_403 - .L_402)
.L_402:
        /*001c*/ 	.word	0x00000000
        /*0020*/ 	.short	0x0003
        /*0022*/ 	.short	0x0014
        /*0024*/ 	.byte	0x00, 0xf0, 0x11, 0x00


	//----- nvinfo : EIATTR_KPARAM_INFO
	.align		4
.L_403:
        /*0028*/ 	.byte	0x04, 0x17
        /*002a*/ 	.short	(.L_405 - .L_404)
.L_404:
        /*002c*/ 	.word	0x00000000
        /*0030*/ 	.short	0x0002
        /*0032*/ 	.short	0x0010
        /*0034*/ 	.byte	0x00, 0xf0, 0x11, 0x00


	//----- nvinfo : EIATTR_KPARAM_INFO
	.align		4
.L_405:
        /*0038*/ 	.byte	0x04, 0x17
        /*003a*/ 	.short	(.L_407 - .L_406)
.L_406:
        /*003c*/ 	.word	0x00000000
        /*0040*/ 	.short	0x0001
        /*0042*/ 	.short	0x0008
        /*0044*/ 	.byte	0x00, 0xf0, 0x21, 0x00


	//----- nvinfo : EIATTR_KPARAM_INFO
	.align		4
.L_407:
        /*0048*/ 	.byte	0x04, 0x17
        /*004a*/ 	.short	(.L_409 - .L_408)
.L_408:
        /*004c*/ 	.word	0x00000000
        /*0050*/ 	.short	0x0000
        /*0052*/ 	.short	0x0000
        /*0054*/ 	.byte	0x00, 0xf0, 0x21, 0x00


	//----- nvinfo : EIATTR_SPARSE_MMA_MASK
	.align		4
.L_409:
        /*0058*/ 	.byte	0x03, 0x50
        /*005a*/ 	.short	0x0000


	//----- nvinfo : EIATTR_MAXREG_COUNT
	.align		4
        /*005c*/ 	.byte	0x03, 0x1b
        /*005e*/ 	.short	0x00ff


	//----- nvinfo : EIATTR_MERCURY_ISA_VERSION
	.align		4
        /*0060*/ 	.byte	0x03, 0x5f
        /*0062*/ 	.short	0x0101


	//----- nvinfo : EIATTR_EXIT_INSTR_OFFSETS
	.align		4
        /*0064*/ 	.byte	0x04, 0x1c
        /*0066*/ 	.short	(.L_411 - .L_410)


	//   ....[0]....
.L_410:
        /*0068*/ 	.word	0x00000160


	//   ....[1]....
        /*006c*/ 	.word	0x00000610


	//   ....[2]....
        /*0070*/ 	.word	0x00000660


	//   ....[3]....
        /*0074*/ 	.word	0x00000960


	//----- nvinfo : EIATTR_CRS_STACK_SIZE
	.align		4
.L_411:
        /*0078*/ 	.byte	0x04, 0x1e
        /*007a*/ 	.short	(.L_413 - .L_412)
.L_412:
        /*007c*/ 	.word	0x00000000


	//----- nvinfo : EIATTR_CBANK_PARAM_SIZE
	.align		4
.L_413:
        /*0080*/ 	.byte	0x03, 0x19
        /*0082*/ 	.short	0x0020


	//----- nvinfo : EIATTR_PARAM_CBANK
	.align		4
        /*0084*/ 	.byte	0x04, 0x0a
        /*0086*/ 	.short	(.L_415 - .L_414)
	.align		4
.L_414:
        /*0088*/ 	.word	index@(.nv.constant0._Z13Sigmoid_bpropIN3c104HalfEEvPT_S3_jjS3_)
        /*008c*/ 	.short	0x0210
        /*008e*/ 	.short	0x0020


	//----- nvinfo : EIATTR_SW_WAR
	.align		4
.L_415:
        /*0090*/ 	.byte	0x04, 0x36
        /*0092*/ 	.short	(.L_417 - .L_416)
.L_416:
        /*0094*/ 	.word	0x00000008
.L_417:


//--------------------- .nv.info._Z17biasAddRelu_bpropIN3c104HalfELi4EEvPT_S3_iiS3_PVfPiS3_ --------------------------
	.section	.nv.info._Z17biasAddRelu_bpropIN3c104HalfELi4EEvPT_S3_iiS3_PVfPiS3_,"",@"SHT_CUDA_INFO"
	.sectionflags	@""
	.align	4


	//----- nvinfo : EIATTR_CUDA_API_VERSION
	.align		4
        /*0000*/ 	.byte	0x04, 0x37
        /*0002*/ 	.short	(.L_419 - .L_418)
.L_418:
        /*0004*/ 	.word	0x00000082


	//----- nvinfo : EIATTR_KPARAM_INFO
	.align		4
.L_419:
        /*0008*/ 	.byte	0x04, 0x17
        /*000a*/ 	.short	(.L_421 - .L_420)
.L_420:
        /*000c*/ 	.word	0x00000000
        /*0010*/ 	.short	0x0007
        /*0012*/ 	.short	0x0030
        /*0014*/ 	.byte	0x00, 0xf0, 0x21, 0x00


	//----- nvinfo : EIATTR_KPARAM_INFO
	.align		4
.L_421:
        /*0018*/ 	.byte	0x04, 0x17
        /*001a*/ 	.short	(.L_423 - .L_422)
.L_422:
        /*001c*/ 	.word	0x00000000
        /*0020*/ 	.short	0x0006
        /*0022*/ 	.short	0x0028
        /*0024*/ 	.byte	0x00, 0xf0, 0x21, 0x00


	//----- nvinfo : EIATTR_KPARAM_INFO
	.align		4
.L_423:
        /*0028*/ 	.byte	0x04, 0x17
        /*002a*/ 	.short	(.L_425 - .L_424)
.L_424:
        /*002c*/ 	.word	0x00000000
        /*0030*/ 	.short	0x0005
        /*0032*/ 	.short	0x0020
        /*0034*/ 	.byte	0x00, 0xf0, 0x21, 0x00


	//----- nvinfo : EIATTR_KPARAM_INFO
	.align		4
.L_425:
        /*0038*/ 	.byte	0x04, 0x17
        /*003a*/ 	.short	(.L_427 - .L_426)
.L_426:
        /*003c*/ 	.word	0x00000000
        /*0040*/ 	.short	0x0004
        /*0042*/ 	.short	0x0018
        /*0044*/ 	.byte	0x00, 0xf0, 0x21, 0x00


	//----- nvinfo : EIATTR_KPARAM_INFO
	.align		4
.L_427:
        /*0048*/ 	.byte	0x04, 0x17
        /*004a*/ 	.short	(.L_429 - .L_428)
.L_428:
        /*004c*/ 	.word	0x00000000
        /*0050*/ 	.short	0x0003
        /*0052*/ 	.short	0x0014
        /*0054*/ 	.byte	0x00, 0xf0, 0x11, 0x00


	//----- nvinfo : EIATTR_KPARAM_INFO
	.align		4
.L_429:
        /*0058*/ 	.byte	0x04, 0x17
        /*005a*/ 	.short	(.L_431 - .L_430)
.L_430:
        /*005c*/ 	.word	0x00000000
        /*0060*/ 	.short	0x0002
        /*0062*/ 	.short	0x0010
        /*0064*/ 	.byte	0x00, 0xf0, 0x11, 0x00


	//----- nvinfo : EIATTR_KPARAM_INFO
	.align		4
.L_431:
        /*0068*/ 	.byte	0x04, 0x17
        /*006a*/ 	.short	(.L_433 - .L_432)
.L_432:
        /*006c*/ 	.word	0x00000000
        /*0070*/ 	.short	0x0001
        /*0072*/ 	.short	0x0008
        /*0074*/ 	.byte	0x00, 0xf0, 0x21, 0x00


	//----- nvinfo : EIATTR_KPARAM_INFO
	.align		4
.L_433:
        /*0078*/ 	.byte	0x04, 0x17
        /*007a*/ 	.short	(.L_435 - .L_434)
.L_434:
        /*007c*/ 	.word	0x00000000
        /*0080*/ 	.short	0x0000
        /*0082*/ 	.short	0x0000
        /*0084*/ 	.byte	0x00, 0xf0, 0x21, 0x00


	//----- nvinfo : EIATTR_SPARSE_MMA_MASK
	.align		4
.L_435:
        /*0088*/ 	.byte	0x03, 0x50
        /*008a*/ 	.short	0x0000


	//----- nvinfo : EIATTR_MAXREG_COUNT
	.align		4
        /*008c*/ 	.byte	0x03, 0x1b
        /*008e*/ 	.short	0x00ff


	//----- nvinfo : EIATTR_NUM_BARRIERS
	.align		4
        /*0090*/ 	.byte	0x02, 0x4c
        /*0092*/ 	.byte	0x01
	.zero		1


	//----- nvinfo : EIATTR_MERCURY_ISA_VERSION
	.align		4
        /*0094*/ 	.byte	0x03, 0x5f
        /*0096*/ 	.short	0x0101


	//----- nvinfo : EIATTR_INT_WARP_WIDE_INSTR_OFFSETS
	.align		4
        /*0098*/ 	.byte	0x04, 0x31
        /*009a*/ 	.short	(.L_437 - .L_436)


	//   ....[0]....
.L_436:
        /*009c*/ 	.word	0x00001400


	//   ....[1]....
        /*00a0*/ 	.word	0x000014e0


	//----- nvinfo : EIATTR_EXIT_INSTR_OFFSETS
	.align		4
.L_437:
        /*00a4*/ 	.byte	0x04, 0x1c
        /*00a6*/ 	.short	(.L_439 - .L_438)


	//   ....[0]....
.L_438:
        /*00a8*/ 	.word	0x000015b0


	//   ....[1]....
        /*00ac*/ 	.word	0x00001ee0


	//----- nvinfo : EIATTR_CRS_STACK_SIZE
	.align		4
.L_439:
        /*00b0*/ 	.byte	0x04, 0x1e
        /*00b2*/ 	.short	(.L_441 - .L_440)
.L_440:
        /*00b4*/ 	.word	0x00000000


	//----- nvinfo : EIATTR_CBANK_PARAM_SIZE
	.align		4
.L_441:
        /*00b8*/ 	.byte	0x03, 0x19
        /*00ba*/ 	.short	0x0038


	//----- nvinfo : EIATTR_PARAM_CBANK
	.align		4
        /*00bc*/ 	.byte	0x04, 0x0a
        /*00be*/ 	.short	(.L_443 - .L_442)
	.align		4
.L_442:
        /*00c0*/ 	.word	index@(.nv.constant0._Z17biasAddRelu_bpropIN3c104HalfELi4EEvPT_S3_iiS3_PVfPiS3_)
        /*00c4*/ 	.short	0x0210
        /*00c6*/ 	.short	0x0038


	//----- nvinfo : EIATTR_SW_WAR
	.align		4
.L_443:
        /*00c8*/ 	.byte	0x04, 0x36
        /*00ca*/ 	.short	(.L_445 - .L_444)
.L_444:
        /*00cc*/ 	.word	0x00000008
.L_445:


//--------------------- .nv.info._Z25biasAddRelu_bprop_alignedIN3c104HalfELi4EEvPT_S3_iiS3_PVfPiS3_ --------------------------
	.section	.nv.info._Z25biasAddRelu_bprop_alignedIN3c104HalfELi4EEvPT_S3_iiS3_PVfPiS3_,"",@"SHT_CUDA_INFO"
	.sectionflags	@""
	.align	4


	//----- nvinfo : EIATTR_CUDA_API_VERSION
	.align		4
        /*0000*/ 	.byte	0x04, 0x37
        /*0002*/ 	.short	(.L_447 - .L_446)
.L_446:
        /*0004*/ 	.word	0x00000082


	//----- nvinfo : EIATTR_KPARAM_INFO
	.align		4
.L_447:
        /*0008*/ 	.byte	0x04, 0x17
        /*000a*/ 	.short	(.L_449 - .L_448)
.L_448:
        /*000c*/ 	.word	0x00000000
        /*0010*/ 	.short	0x0007
        /*0012*/ 	.short	0x0030
        /*0014*/ 	.byte	0x00, 0xf0, 0x21, 0x00


	//----- nvinfo : EIATTR_KPARAM_INFO
	.align		4
.L_449:
        /*0018*/ 	.byte	0x04, 0x17
        /*001a*/ 	.short	(.L_451 - .L_450)
.L_450:
        /*001c*/ 	.word	0x00000000
        /*0020*/ 	.short	0x0006
        /*0022*/ 	.short	0x0028
        /*0024*/ 	.byte	0x00, 0xf0, 0x21, 0x00


	//----- nvinfo : EIATTR_KPARAM_INFO
	.align		4
.L_451:
        /*0028*/ 	.byte	0x04, 0x17
        /*002a*/ 	.short	(.L_453 - .L_452)
.L_452:
        /*002c*/ 	.word	0x00000000
        /*0030*/ 	.short	0x0005
        /*0032*/ 	.short	0x0020
        /*0034*/ 	.byte	0x00, 0xf0, 0x21, 0x00


	//----- nvinfo : EIATTR_KPARAM_INFO
	.align		4
.L_453:
        /*0038*/ 	.byte	0x04, 0x17
        /*003a*/ 	.short	(.L_455 - .L_454)
.L_454:
        /*003c*/ 	.word	0x00000000
        /*0040*/ 	.short	0x0004
        /*0042*/ 	.short	0x0018
        /*0044*/ 	.byte	0x00, 0xf0, 0x21, 0x00


	//----- nvinfo : EIATTR_KPARAM_INFO
	.align		4
.L_455:
        /*0048*/ 	.byte	0x04, 0x17
        /*004a*/ 	.short	(.L_457 - .L_456)
.L_456:
        /*004c*/ 	.word	0x00000000
        /*0050*/ 	.short	0x0003
        /*0052*/ 	.short	0x0014
        /*0054*/ 	.byte	0x00, 0xf0, 0x11, 0x00


	//----- nvinfo : EIATTR_KPARAM_INFO
	.align		4
.L_457:
        /*0058*/ 	.byte	0x04, 0x17
        /*005a*/ 	.short	(.L_459 - .L_458)
.L_458:
        /*005c*/ 	.word	0x00000000
        /*0060*/ 	.short	0x0002
        /*0062*/ 	.short	0x0010
        /*0064*/ 	.byte	0x00, 0xf0, 0x11, 0x00


	//----- nvinfo : EIATTR_KPARAM_INFO
	.align		4
.L_459:
        /*0068*/ 	.byte	0x04, 0x17
        /*006a*/ 	.short	(.L_461 - .L_460)
.L_460:
        /*006c*/ 	.word	0x00000000
        /*0070*/ 	.short	0x0001
        /*0072*/ 	.short	0x0008
        /*0074*/ 	.byte	0x00, 0xf0, 0x21, 0x00


	//----- nvinfo : EIATTR_KPARAM_INFO
	.align		4
.L_461:
        /*0078*/ 	.byte	0x04, 0x17
        /*007a*/ 	.short	(.L_463 - .L_462)
.L_462:
        /*007c*/ 	.word	0x00000000
        /*0080*/ 	.short	0x0000
        /*0082*/ 	.short	0x0000
        /*0084*/ 	.byte	0x00, 0xf0, 0x21, 0x00


	//----- nvinfo : EIATTR_SPARSE_MMA_MASK
	.align		4
.L_463:
        /*0088*/ 	.byte	0x03, 0x50
        /*008a*/ 	.short	0x0000


	//----- nvinfo : EIATTR_MAXREG_COUNT
	.align		4
        /*008c*/ 	.byte	0x03, 0x1b
        /*008e*/ 	.short	0x00ff


	//----- nvinfo : EIATTR_NUM_BARRIERS
	.align		4
        /*0090*/ 	.byte	0x02, 0x4c
        /*0092*/ 	.byte	0x01
	.zero		1


	//----- nvinfo : EIATTR_MERCURY_ISA_VERSION
	.align		4
        /*0094*/ 	.byte	0x03, 0x5f
        /*0096*/ 	.short	0x0101


	//----- nvinfo : EIATTR_INT_WARP_WIDE_INSTR_OFFSETS
	.align		4
        /*0098*/ 	.byte	0x04, 0x31
        /*009a*/ 	.short	(.L_465 - .L_464)


	//   ....[0]....
.L_464:
        /*009c*/ 	.word	0x00002810


	//   ....[1]....
        /*00a0*/ 	.word	0x000028d0


	//----- nvinfo : EIATTR_EXIT_INSTR_OFFSETS
	.align		4
.L_465:
        /*00a4*/ 	.byte	0x04, 0x1c
        /*00a6*/ 	.short	(.L_467 - .L_466)


	//   ....[0]....
.L_466:
        /*00a8*/ 	.word	0x00002980


	//   ....[1]....
        /*00ac*/ 	.word	0x00002f30


	//   ....[2]....
        /*00b0*/ 	.word	0x00002fd0


	//----- nvinfo : EIATTR_CRS_STACK_SIZE
	.align		4
.L_467:
        /*00b4*/ 	.byte	0x04, 0x1e
        /*00b6*/ 	.short	(.L_469 - .L_468)
.L_468:
        /*00b8*/ 	.word	0x00000000


	//----- nvinfo : EIATTR_CBANK_PARAM_SIZE
	.align		4
.L_469:
        /*00bc*/ 	.byte	0x03, 0x19
        /*00be*/ 	.short	0x0038


	//----- nvinfo : EIATTR_PARAM_CBANK
	.align		4
        /*00c0*/ 	.byte	0x04, 0x0a
        /*00c2*/ 	.short	(.L_471 - .L_470)
	.align		4
.L_470:
        /*00c4*/ 	.word	index@(.nv.constant0._Z25biasAddRelu_bprop_alignedIN3c104HalfELi4EEvPT_S3_iiS3_PVfPiS3_)
        /*00c8*/ 	.short	0x0210
        /*00ca*/ 	.short	0x0038


	//----- nvinfo : EIATTR_SW_WAR
	.align		4
.L_471:
        /*00cc*/ 	.byte	0x04, 0x36
        /*00ce*/ 	.short	(.L_473 - .L_472)
.L_472:
        /*00d0*/ 	.word	0x00000008
.L_473:


//--------------------- .nv.info._Z13biasAdd_bpropIN3c104HalfELi4EEvPT_iiPVfPiS3_ --------------------------
	.section	.nv.info._Z13biasAdd_bpropIN3c104HalfELi4EEvPT_iiPVfPiS3_,"",@"SHT_CUDA_INFO"
	.sectionflags	@""
	.align	4


	//----- nvinfo : EIATTR_CUDA_API_VERSION
	.align		4
        /*0000*/ 	.byte	0x04, 0x37
        /*0002*/ 	.short	(.L_475 - .L_474)
.L_474:
        /*0004*/ 	.word	0x00000082


	//----- nvinfo : EIATTR_KPARAM_INFO
	.align		4
.L_475:
        /*0008*/ 	.byte	0x04, 0x17
        /*000a*/ 	.short	(.L_477 - .L_476)
.L_476:
        /*000c*/ 	.word	0x00000000
        /*0010*/ 	.short	0x0005
        /*0012*/ 	.short	0x0020
        /*0014*/ 	.byte	0x00, 0xf0, 0x21, 0x00


	//----- nvinfo : EIATTR_KPARAM_INFO
	.align		4
.L_477:
        /*0018*/ 	.byte	0x04, 0x17
        /*001a*/ 	.short	(.L_479 - .L_478)
.L_478:
        /*001c*/ 	.word	0x00000000
        /*0020*/ 	.short	0x0004
        /*0022*/ 	.short	0x0018
        /*0024*/ 	.byte	0x00, 0xf0, 0x21, 0x00


	//----- nvinfo : EIATTR_KPARAM_INFO
	.align		4
.L_479:
        /*0028*/ 	.byte	0x04, 0x17
        /*002a*/ 	.short	(.L_481 - .L_480)
.L_480:
        /*002c*/ 	.word	0x00000000
        /*0030*/ 	.short	0x0003
        /*0032*/ 	.short	0x0010
        /*0034*/ 	.byte	0x00, 0xf0, 0x21, 0x00


	//----- nvinfo : EIATTR_KPARAM_INFO
	.align		4
.L_481:
        /*0038*/ 	.byte	0x04, 0x17
        /*003a*/ 	.short	(.L_483 - .L_482)
.L_482:
        /*003c*/ 	.word	0x00000000
        /*0040*/ 	.short	0x0002
        /*0042*/ 	.short	0x000c
        /*0044*/ 	.byte	0x00, 0xf0, 0x11, 0x00


	//----- nvinfo : EIATTR_KPARAM_INFO
	.align		4
.L_483:
        /*0048*/ 	.byte	0x04, 0x17
        /*004a*/ 	.short	(.L_485 - .L_484)
.L_484:
        /*004c*/ 	.word	0x00000000
        /*0050*/ 	.short	0x0001
        /*0052*/ 	.short	0x0008
        /*0054*/ 	.byte	0x00, 0xf0, 0x11, 0x00


	//----- nvinfo : EIATTR_KPARAM_INFO
	.align		4
.L_485:
        /*0058*/ 	.byte	0x04, 0x17
        /*005a*/ 	.short	(.L_487 - .L_486)
.L_486:
        /*005c*/ 	.word	0x00000000
        /*0060*/ 	.short	0x0000
        /*0062*/ 	.short	0x0000
        /*0064*/ 	.byte	0x00, 0xf0, 0x21, 0x00


	//----- nvinfo : EIATTR_SPARSE_MMA_MASK
	.align		4
.L_487:
        /*0068*/ 	.byte	0x03, 0x50
        /*006a*/ 	.short	0x0000


	//----- nvinfo : EIATTR_MAXREG_COUNT
	.align		4
        /*006c*/ 	.byte	0x03, 0x1b
        /*006e*/ 	.short	0x00ff


	//----- nvinfo : EIATTR_NUM_BARRIERS
	.align		4
        /*0070*/ 	.byte	0x02, 0x4c
        /*0072*/ 	.byte	0x01
	.zero		1


	//----- nvinfo : EIATTR_MERCURY_ISA_VERSION
	.align		4
        /*0074*/ 	.byte	0x03, 0x5f
        /*0076*/ 	.short	0x0101


	//----- nvinfo : EIATTR_INT_WARP_WIDE_INSTR_OFFSETS
	.align		4
        /*0078*/ 	.byte	0x04, 0x31
        /*007a*/ 	.short	(.L_489 - .L_488)


	//   ....[0]....
.L_488:
        /*007c*/ 	.word	0x000017a0


	//   ....[1]....
        /*0080*/ 	.word	0x00001880


	//----- nvinfo : EIATTR_EXIT_INSTR_OFFSETS
	.align		4
.L_489:
        /*0084*/ 	.byte	0x04, 0x1c
        /*0086*/ 	.short	(.L_491 - .L_490)


	//   ....[0]....
.L_490:
        /*0088*/ 	.word	0x00001950


	//   ....[1]....
        /*008c*/ 	.word	0x00002280


	//----- nvinfo : EIATTR_CRS_STACK_SIZE
	.align		4
.L_491:
        /*0090*/ 	.byte	0x04, 0x1e
        /*0092*/ 	.short	(.L_493 - .L_492)
.L_492:
        /*0094*/ 	.word	0x00000000


	//----- nvinfo : EIATTR_CBANK_PARAM_SIZE
	.align		4
.L_493:
        /*0098*/ 	.byte	0x03, 0x19
        /*009a*/ 	.short	0x0028


	//----- nvinfo : EIATTR_PARAM_CBANK
	.align		4
        /*009c*/ 	.byte	0x04, 0x0a
        /*009e*/ 	.short	(.L_495 - .L_494)
	.align		4
.L_494:
        /*00a0*/ 	.word	index@(.nv.constant0._Z13biasAdd_bpropIN3c104HalfELi4EEvPT_iiPVfPiS3_)
        /*00a4*/ 	.short	0x0210
        /*00a6*/ 	.short	0x0028


	//----- nvinfo : EIATTR_SW_WAR
	.align		4
.L_495:
        /*00a8*/ 	.byte	0x04, 0x36
        /*00aa*/ 	.short	(.L_497 - .L_496)
.L_496:
        /*00ac*/ 	.word	0x00000008
.L_497:


//--------------------- .nv.info._Z10Relu_fpropIN3c104HalfEEvPT_jj --------------------------
	.section	.nv.info._Z10Relu_fpropIN3c104HalfEEvPT_jj,"",@"SHT_CUDA_INFO"
	.sectionflags	@""
	.align	4


	//----- nvinfo : EIATTR_CUDA_API_VERSION
	.align		4
        /*0000*/ 	.byte	0x04, 0x37
        /*0002*/ 	.short	(.L_499 - .L_498)
.L_498:
        /*0004*/ 	.word	0x00000082


	//----- nvinfo : EIATTR_KPARAM_INFO
	.align		4
.L_499:
        /*0008*/ 	.byte	0x04, 0x17
        /*000a*/ 	.short	(.L_501 - .L_500)
.L_500:
        /*000c*/ 	.word	0x00000000
        /*0010*/ 	.short	0x0002
        /*0012*/ 	.short	0x000c
        /*0014*/ 	.byte	0x00, 0xf0, 0x11, 0x00


	//----- nvinfo : EIATTR_KPARAM_INFO
	.align		4
.L_501:
        /*0018*/ 	.byte	0x04, 0x17
        /*001a*/ 	.short	(.L_503 - .L_502)
.L_502:
        /*001c*/ 	.word	0x00000000
        /*0020*/ 	.short	0x0001
        /*0022*/ 	.short	0x0008
        /*0024*/ 	.byte	0x00, 0xf0, 0x11, 0x00


	//----- nvinfo : EIATTR_KPARAM_INFO
	.align		4
.L_503:
        /*0028*/ 	.byte	0x04, 0x17
        /*002a*/ 	.short	(.L_505 - .L_504)
.L_504:
        /*002c*/ 	.word	0x00000000
        /*0030*/ 	.short	0x0000
        /*0032*/ 	.short	0x0000
        /*0034*/ 	.byte	0x00, 0xf0, 0x21, 0x00


	//----- nvinfo : EIATTR_SPARSE_MMA_MASK
	.align		4
.L_505:
        /*0038*/ 	.byte	0x03, 0x50
        /*003a*/ 	.short	0x0000


	//----- nvinfo : EIATTR_MAXREG_COUNT
	.align		4
        /*003c*/ 	.byte	0x03, 0x1b
        /*003e*/ 	.short	0x00ff


	//----- nvinfo : EIATTR_MERCURY_ISA_VERSION
	.align		4
        /*0040*/ 	.byte	0x03, 0x5f
        /*0042*/ 	.short	0x0101


	//----- nvinfo : EIATTR_EXIT_INSTR_OFFSETS
	.align		4
        /*0044*/ 	.byte	0x04, 0x1c
        /*0046*/ 	.short	(.L_507 - .L_506)


	//   ....[0]....
.L_506:
        /*0048*/ 	.word	0x000000f0


	//   ....[1]....
        /*004c*/ 	.word	0x00000350


	//   ....[2]....
        /*0050*/ 	.word	0x000003a0


	//   ....[3]....
        /*0054*/ 	.word	0x00000570


	//----- nvinfo : EIATTR_CRS_STACK_SIZE
	.align		4
.L_507:
        /*0058*/ 	.byte	0x04, 0x1e
        /*005a*/ 	.short	(.L_509 - .L_508)
.L_508:
        /*005c*/ 	.word	0x00000000


	//----- nvinfo : EIATTR_CBANK_PARAM_SIZE
	.align		4
.L_509:
        /*0060*/ 	.byte	0x03, 0x19
        /*0062*/ 	.short	0x0010


	//----- nvinfo : EIATTR_PARAM_CBANK
	.align		4
        /*0064*/ 	.byte	0x04, 0x0a
        /*0066*/ 	.short	(.L_511 - .L_510)
	.align		4
.L_510:
        /*0068*/ 	.word	index@(.nv.constant0._Z10Relu_fpropIN3c104HalfEEvPT_jj)
        /*006c*/ 	.short	0x0210
        /*006e*/ 	.short	0x0010


	//----- nvinfo : EIATTR_SW_WAR
	.align		4
.L_511:
        /*0070*/ 	.byte	0x04, 0x36
        /*0072*/ 	.short	(.L_513 - .L_512)
.L_512:
        /*0074*/ 	.word	0x00000008
.L_513:


//--------------------- .nv.info._Z13Sigmoid_fpropIN3c104HalfEEvPT_jj --------------------------
	.section	.nv.info._Z13Sigmoid_fpropIN3c104HalfEEvPT_jj,"",@"SHT_CUDA_INFO"
	.sectionflags	@""
	.align	4


	//----- nvinfo : EIATTR_CUDA_API_VERSION
	.align		4
        /*0000*/ 	.byte	0x04, 0x37
        /*0002*/ 	.short	(.L_515 - .L_514)
.L_514:
        /*0004*/ 	.word	0x00000082


	//----- nvinfo : EIATTR_KPARAM_INFO
	.align		4
.L_515:
        /*0008*/ 	.byte	0x04, 0x17
        /*000a*/ 	.short	(.L_517 - .L_516)
.L_516:
        /*000c*/ 	.word	0x00000000
        /*0010*/ 	.short	0x0002
        /*0012*/ 	.short	0x000c
        /*0014*/ 	.byte	0x00, 0xf0, 0x11, 0x00


	//----- nvinfo : EIATTR_KPARAM_INFO
	.align		4
.L_517:
        /*0018*/ 	.byte	0x04, 0x17
        /*001a*/ 	.short	(.L_519 - .L_518)
.L_518:
        /*001c*/ 	.word	0x00000000
        /*0020*/ 	.short	0x0001
        /*0022*/ 	.short	0x0008
        /*0024*/ 	.byte	0x00, 0xf0, 0x11, 0x00


	//----- nvinfo : EIATTR_KPARAM_INFO
	.align		4
.L_519:
        /*0028*/ 	.byte	0x04, 0x17
        /*002a*/ 	.short	(.L_521 - .L_520)
.L_520:
        /*002c*/ 	.word	0x00000000
        /*0030*/ 	.short	0x0000
        /*0032*/ 	.short	0x0000
        /*0034*/ 	.byte	0x00, 0xf0, 0x21, 0x00


	//----- nvinfo : EIATTR_SPARSE_MMA_MASK
	.align		4
.L_521:
        /*0038*/ 	.byte	0x03, 0x50
        /*003a*/ 	.short	0x0000


	//----- nvinfo : EIATTR_MAXREG_COUNT
	.align		4
        /*003c*/ 	.byte	0x03, 0x1b
        /*003e*/ 	.short	0x00ff


	//----- nvinfo : EIATTR_MERCURY_ISA_VERSION
	.align		4
        /*0040*/ 	.byte	0x03, 0x5f
        /*0042*/ 	.short	0x0101


	//----- nvinfo : EIATTR_EXIT_INSTR_OFFSETS
	.align		4
        /*0044*/ 	.byte	0x04, 0x1c
        /*0046*/ 	.short	(.L_523 - .L_522)


	//   ....[0]....
.L_522:
        /*0048*/ 	.word	0x000000f0


	//   ....[1]....
        /*004c*/ 	.word	0x00000410


	//   ....[2]....
        /*0050*/ 	.word	0x00000460


	//   ....[3]....
        /*0054*/ 	.word	0x000006f0


	//----- nvinfo : EIATTR_CRS_STACK_SIZE
	.align		4
.L_523:
        /*0058*/ 	.byte	0x04, 0x1e
        /*005a*/ 	.short	(.L_525 - .L_524)
.L_524:
        /*005c*/ 	.word	0x00000000


	//----- nvinfo : EIATTR_CBANK_PARAM_SIZE
	.align		4
.L_525:
        /*0060*/ 	.byte	0x03, 0x19
        /*0062*/ 	.short	0x0010


	//----- nvinfo : EIATTR_PARAM_CBANK
	.align		4
        /*0064*/ 	.byte	0x04, 0x0a
        /*0066*/ 	.short	(.L_527 - .L_526)
	.align		4
.L_526:
        /*0068*/ 	.word	index@(.nv.constant0._Z13Sigmoid_fpropIN3c104HalfEEvPT_jj)
        /*006c*/ 	.short	0x0210
        /*006e*/ 	.short	0x0010


	//----- nvinfo : EIATTR_SW_WAR
	.align		4
.L_527:
        /*0070*/ 	.byte	0x04, 0x36
        /*0072*/ 	.short	(.L_529 - .L_528)
.L_528:
        /*0074*/ 	.word	0x00000008
.L_529:


//--------------------- .nv.info._Z17biasAddRelu_fpropIN3c104HalfEEvPT_S3_jj --------------------------
	.section	.nv.info._Z17biasAddRelu_fpropIN3c104HalfEEvPT_S3_jj,"",@"SHT_CUDA_INFO"
	.sectionflags	@""
	.align	4


	//----- nvinfo : EIATTR_CUDA_API_VERSION
	.align		4
        /*0000*/ 	.byte	0x04, 0x37
        /*0002*/ 	.short	(.L_531 - .L_530)
.L_530:
        /*0004*/ 	.word	0x00000082


	//----- nvinfo : EIATTR_KPARAM_INFO
	.align		4
.L_531:
        /*0008*/ 	.byte	0x04, 0x17
        /*000a*/ 	.short	(.L_533 - .L_532)
.L_532:
        /*000c*/ 	.word	0x00000000
        /*0010*/ 	.short	0x0003
        /*0012*/ 	.short	0x0014
        /*0014*/ 	.byte	0x00, 0xf0, 0x11, 0x00


	//----- nvinfo : EIATTR_KPARAM_INFO
	.align		4
.L_533:
        /*0018*/ 	.byte	0x04, 0x17
        /*001a*/ 	.short	(.L_535 - .L_534)
.L_534:
        /*001c*/ 	.word	0x00000000
        /*0020*/ 	.short	0x0002
        /*0022*/ 	.short	0x0010
        /*0024*/ 	.byte	0x00, 0xf0, 0x11, 0x00


	//----- nvinfo : EIATTR_KPARAM_INFO
	.align		4
.L_535:
        /*0028*/ 	.byte	0x04, 0x17
        /*002a*/ 	.short	(.L_537 - .L_536)
.L_536:
        /*002c*/ 	.word	0x00000000
        /*0030*/ 	.short	0x0001
        /*0032*/ 	.short	0x0008
        /*0034*/ 	.byte	0x00, 0xf0, 0x21, 0x00


	//----- nvinfo : EIATTR_KPARAM_INFO
	.align		4
.L_537:
        /*0038*/ 	.byte	0x04, 0x17
        /*003a*/ 	.short	(.L_539 - .L_538)
.L_538:
        /*003c*/ 	.word	0x00000000
        /*0040*/ 	.short	0x0000
        /*0042*/ 	.short	0x0000
        /*0044*/ 	.byte	0x00, 0xf0, 0x21, 0x00


	//----- nvinfo : EIATTR_SPARSE_MMA_MASK
	.align		4
.L_539:
        /*0048*/ 	.byte	0x03, 0x50
        /*004a*/ 	.short	0x0000


	//----- nvinfo : EIATTR_MAXREG_COUNT
	.align		4
        /*004c*/ 	.byte	0x03, 0x1b
        /*004e*/ 	.short	0x00ff


	//----- nvinfo : EIATTR_MERCURY_ISA_VERSION
	.align		4
        /*0050*/ 	.byte	0x03, 0x5f
        /*0052*/ 	.short	0x0101


	//----- nvinfo : EIATTR_EXIT_INSTR_OFFSETS
	.align		4
        /*0054*/ 	.byte	0x04, 0x1c
        /*0056*/ 	.short	(.L_541 - .L_540)


	//   ....[0]....
.L_540:
        /*0058*/ 	.word	0x00000130


	//   ....[1]....
        /*005c*/ 	.word	0x000005c0


	//   ....[2]....
        /*0060*/ 	.word	0x00000610


	//   ....[3]....
        /*0064*/ 	.word	0x000009e0


	//----- nvinfo : EIATTR_CRS_STACK_SIZE
	.align		4
.L_541:
        /*0068*/ 	.byte	0x04, 0x1e
        /*006a*/ 	.short	(.L_543 - .L_542)
.L_542:
        /*006c*/ 	.word	0x00000000


	//----- nvinfo : EIATTR_CBANK_PARAM_SIZE
	.align		4
.L_543:
        /*0070*/ 	.byte	0x03, 0x19
        /*0072*/ 	.short	0x0018


	//----- nvinfo : EIATTR_PARAM_CBANK
	.align		4
        /*0074*/ 	.byte	0x04, 0x0a
        /*0076*/ 	.short	(.L_545 - .L_544)
	.align		4
.L_544:
        /*0078*/ 	.word	index@(.nv.constant0._Z17biasAddRelu_fpropIN3c104HalfEEvPT_S3_jj)
        /*007c*/ 	.short	0x0210
        /*007e*/ 	.short	0x0018


	//----- nvinfo : EIATTR_SW_WAR
	.align		4
.L_545:
        /*0080*/ 	.byte	0x04, 0x36
        /*0082*/ 	.short	(.L_547 - .L_546)
.L_546:
        /*0084*/ 	.word	0x00000008
.L_547:


//--------------------- .nv.info._Z13biasAdd_fpropIN3c104HalfEEvPT_S3_jj --------------------------
	.section	.nv.info._Z13biasAdd_fpropIN3c104HalfEEvPT_S3_jj,"",@"SHT_CUDA_INFO"
	.sectionflags	@""
	.align	4


	//----- nvinfo : EIATTR_CUDA_API_VERSION
	.align		4
        /*0000*/ 	.byte	0x04, 0x37
        /*0002*/ 	.short	(.L_549 - .L_548)
.L_548:
        /*0004*/ 	.word	0x00000082


	//----- nvinfo : EIATTR_KPARAM_INFO
	.align		4
.L_549:
        /*0008*/ 	.byte	0x04, 0x17
        /*000a*/ 	.short	(.L_551 - .L_550)
.L_550:
        /*000c*/ 	.word	0x00000000
        /*0010*/ 	.short	0x0003
        /*0012*/ 	.short	0x0014
        /*0014*/ 	.byte	0x00, 0xf0, 0x11, 0x00


	//----- nvinfo : EIATTR_KPARAM_INFO
	.align		4
.L_551:
        /*0018*/ 	.byte	0x04, 0x17
        /*001a*/ 	.short	(.L_553 - .L_552)
.L_552:
        /*001c*/ 	.word	0x00000000
        /*0020*/ 	.short	0x0002
        /*0022*/ 	.short	0x0010
        /*0024*/ 	.byte	0x00, 0xf0, 0x11, 0x00


	//----- nvinfo : EIATTR_KPARAM_INFO
	.align		4
.L_553:
        /*0028*/ 	.byte	0x04, 0x17
        /*002a*/ 	.short	(.L_555 - .L_554)
.L_554:
        /*002c*/ 	.word	0x00000000
        /*0030*/ 	.short	0x0001
        /*0032*/ 	.short	0x0008
        /*0034*/ 	.byte	0x00, 0xf0, 0x21, 0x00


	//----- nvinfo : EIATTR_KPARAM_INFO
	.align		4
.L_555:
        /*0038*/ 	.byte	0x04, 0x17
        /*003a*/ 	.short	(.L_557 - .L_556)
.L_556:
        /*003c*/ 	.word	0x00000000
        /*0040*/ 	.short	0x0000
        /*0042*/ 	.short	0x0000
        /*0044*/ 	.byte	0x00, 0xf0, 0x21, 0x00


	//----- nvinfo : EIATTR_SPARSE_MMA_MASK
	.align		4
.L_557:
        /*0048*/ 	.byte	0x03, 0x50
        /*004a*/ 	.short	0x0000


	//----- nvinfo : EIATTR_MAXREG_COUNT
	.align		4
        /*004c*/ 	.byte	0x03, 0x1b
        /*004e*/ 	.short	0x00ff


	//----- nvinfo : EIATTR_MERCURY_ISA_VERSION
	.align		4
        /*0050*/ 	.byte	0x03, 0x5f
        /*0052*/ 	.short	0x0101


	//----- nvinfo : EIATTR_EXIT_INSTR_OFFSETS
	.align		4
        /*0054*/ 	.byte	0x04, 0x1c
        /*0056*/ 	.short	(.L_559 - .L_558)


	//   ....[0]....
.L_558:
        /*0058*/ 	.word	0x00000130


	//   ....[1]....
        /*005c*/ 	.word	0x00000580


	//   ....[2]....
        /*0060*/ 	.word	0x000005d0


	//   ....[3]....
        /*0064*/ 	.word	0x00000960


	//----- nvinfo : EIATTR_CRS_STACK_SIZE
	.align		4
.L_559:
        /*0068*/ 	.byte	0x04, 0x1e
        /*006a*/ 	.short	(.L_561 - .L_560)
.L_560:
        /*006c*/ 	.word	0x00000000


	//----- nvinfo : EIATTR_CBANK_PARAM_SIZE
	.align		4
.L_561:
        /*0070*/ 	.byte	0x03, 0x19
        /*0072*/ 	.short	0x0018


	//----- nvinfo : EIATTR_PARAM_CBANK
	.align		4
        /*0074*/ 	.byte	0x04, 0x0a
        /*0076*/ 	.short	(.L_563 - .L_562)
	.align		4
.L_562:
        /*0078*/ 	.word	index@(.nv.constant0._Z13biasAdd_fpropIN3c104HalfEEvPT_S3_jj)
        /*007c*/ 	.short	0x0210
        /*007e*/ 	.short	0x0018


	//----- nvinfo : EIATTR_SW_WAR
	.align		4
.L_563:
        /*0080*/ 	.byte	0x04, 0x36
        /*0082*/ 	.short	(.L_565 - .L_564)
.L_564:
        /*0084*/ 	.word	0x00000008
.L_565:


//--------------------- .nv.info._Z10Relu_bpropIfEvPT_S1_jjS1_ --------------------------
	.section	.nv.info._Z10Relu_bpropIfEvPT_S1_jjS1_,"",@"SHT_CUDA_INFO"
	.sectionflags	@""
	.align	4


	//----- nvinfo : EIATTR_CUDA_API_VERSION
	.align		4
        /*0000*/ 	.byte	0x04, 0x37
        /*0002*/ 	.short	(.L_567 - .L_566)
.L_566:
        /*0004*/ 	.word	0x00000082


	//----- nvinfo : EIATTR_KPARAM_INFO
	.align		4
.L_567:
        /*0008*/ 	.byte	0x04, 0x17
        /*000a*/ 	.short	(.L_569 - .L_568)
.L_568:
        /*000c*/ 	.word	0x00000000
        /*0010*/ 	.short	0x0004
        /*0012*/ 	.short	0x0018
        /*0014*/ 	.byte	0x00, 0xf0, 0x21, 0x00


	//----- nvinfo : EIATTR_KPARAM_INFO
	.align		4
.L_569:
        /*0018*/ 	.byte	0x04, 0x17
        /*001a*/ 	.short	(.L_571 - .L_570)
.L_570:
        /*001c*/ 	.word	0x00000000
        /*0020*/ 	.short	0x0003
        /*0022*/ 	.short	0x0014
        /*0024*/ 	.byte	0x00, 0xf0, 0x11, 0x00


	//----- nvinfo : EIATTR_KPARAM_INFO
	.align		4
.L_571:
        /*0028*/ 	.byte	0x04, 0x17
        /*002a*/ 	.short	(.L_573 - .L_572)
.L_572:
        /*002c*/ 	.word	0x00000000
        /*0030*/ 	.short	0x0002
        /*0032*/ 	.short	0x0010
        /*0034*/ 	.byte	0x00, 0xf0, 0x11, 0x00


	//----- nvinfo : EIATTR_KPARAM_INFO
	.align		4
.L_573:
        /*0038*/ 	.byte	0x04, 0x17
        /*003a*/ 	.short	(.L_575 - .L_574)
.L_574:
        /*003c*/ 	.word	0x00000000
        /*0040*/ 	.short	0x0001
        /*0042*/ 	.short	0x0008
        /*0044*/ 	.byte	0x00, 0xf0, 0x21, 0x00


	//----- nvinfo : EIATTR_KPARAM_INFO
	.align		4
.L_575:
        /*0048*/ 	.byte	0x04, 0x17
        /*004a*/ 	.short	(.L_577 - .L_576)
.L_576:
        /*004c*/ 	.word	0x00000000
        /*0050*/ 	.short	0x0000
        /*0052*/ 	.short	0x0000
        /*0054*/ 	.byte	0x00, 0xf0, 0x21, 0x00


	//----- nvinfo : EIATTR_SPARSE_MMA_MASK
	.align		4
.L_577:
        /*0058*/ 	.byte	0x03, 0x50
        /*005a*/ 	.short	0x0000


	//----- nvinfo : EIATTR_MAXREG_COUNT
	.align		4
        /*005c*/ 	.byte	0x03, 0x1b
        /*005e*/ 	.short	0x00ff


	//----- nvinfo : EIATTR_MERCURY_ISA_VERSION
	.align		4
        /*0060*/ 	.byte	0x03, 0x5f
        /*0062*/ 	.short	0x0101


	//----- nvinfo : EIATTR_EXIT_INSTR_OFFSETS
	.align		4
        /*0064*/ 	.byte	0x04, 0x1c
        /*0066*/ 	.short	(.L_579 - .L_578)


	//   ....[0]....
.L_578:
        /*0068*/ 	.word	0x00000160


	//   ....[1]....
        /*006c*/ 	.word	0x000004f0


	//   ....[2]....
        /*0070*/ 	.word	0x00000540


	//   ....[3]....
        /*0074*/ 	.word	0x000006c0


	//----- nvinfo : EIATTR_CRS_STACK_SIZE
	.align		4
.L_579:
        /*0078*/ 	.byte	0x04, 0x1e
        /*007a*/ 	.short	(.L_581 - .L_580)
.L_580:
        /*007c*/ 	.word	0x00000000


	//----- nvinfo : EIATTR_CBANK_PARAM_SIZE
	.align		4
.L_581:
        /*0080*/ 	.byte	0x03, 0x19
        /*0082*/ 	.short	0x0020


	//----- nvinfo : EIATTR_PARAM_CBANK
	.align		4
        /*0084*/ 	.byte	0x04, 0x0a
        /*0086*/ 	.short	(.L_583 - .L_582)
	.align		4
.L_582:
        /*0088*/ 	.word	index@(.nv.constant0._Z10Relu_bpropIfEvPT_S1_jjS1_)
        /*008c*/ 	.short	0x0210
        /*008e*/ 	.short	0x0020


	//----- nvinfo : EIATTR_SW_WAR
	.align		4
.L_583:
        /*0090*/ 	.byte	0x04, 0x36
        /*0092*/ 	.short	(.L_585 - .L_584)
.L_584:
        /*0094*/ 	.word	0x00000008
.L_585:


//--------------------- .nv.info._Z13Sigmoid_bpropIfEvPT_S1_jjS1_ --------------------------
	.section	.nv.info._Z13Sigmoid_bpropIfEvPT_S1_jjS1_,"",@"SHT_CUDA_INFO"
	.sectionflags	@""
	.align	4


	//----- nvinfo : EIATTR_CUDA_API_VERSION
	.align		4
        /*0000*/ 	.byte	0x04, 0x37
        /*0002*/ 	.short	(.L_587 - .L_586)
.L_586:
        /*0004*/ 	.word	0x00000082


	//----- nvinfo : EIATTR_KPARAM_INFO
	.align		4
.L_587:
        /*0008*/ 	.byte	0x04, 0x17
        /*000a*/ 	.short	(.L_589 - .L_588)
.L_588:
        /*000c*/ 	.word	0x00000000
        /*0010*/ 	.short	0x0004
        /*0012*/ 	.short	0x0018
        /*0014*/ 	.byte	0x00, 0xf0, 0x21, 0x00


	//----- nvinfo : EIATTR_KPARAM_INFO
	.align		4
.L_589:
        /*0018*/ 	.byte	0x04, 0x17
        /*001a*/ 	.short	(.L_591 - .L_590)
.L_590:
        /*001c*/ 	.word	0x00000000
        /*0020*/ 	.short	0x0003
        /*0022*/ 	.short	0x0014
        /*0024*/ 	.byte	0x00, 0xf0, 0x11, 0x00


	//----- nvinfo : EIATTR_KPARAM_INFO
	.align		4
.L_591:
        /*0028*/ 	.byte	0x04, 0x17
        /*002a*/ 	.short	(.L_593 - .L_592)
.L_592:
        /*002c*/ 	.word	0x00000000
        /*0030*/ 	.short	0x0002
        /*0032*/ 	.short	0x0010
        /*0034*/ 	.byte	0x00, 0xf0, 0x11, 0x00


	//----- nvinfo : EIATTR_KPARAM_INFO
	.align		4
.L_593:
        /*0038*/ 	.byte	0x04, 0x17
        /*003a*/ 	.short	(.L_595 - .L_594)
.L_594:
        /*003c*/ 	.word	0x00000000
        /*0040*/ 	.short	0x0001
        /*0042*/ 	.short	0x0008
        /*0044*/ 	.byte	0x00, 0xf0, 0x21, 0x00


	//----- nvinfo : EIATTR_KPARAM_INFO
	.align		4
.L_595:
        /*0048*/ 	.byte	0x04, 0x17
        /*004a*/ 	.short	(.L_597 - .L_596)
.L_596:
        /*004c*/ 	.word	0x00000000
        /*0050*/ 	.short	0x0000
        /*0052*/ 	.short	0x0000
        /*0054*/ 	.byte	0x00, 0xf0, 0x21, 0x00


	//----- nvinfo : EIATTR_SPARSE_MMA_MASK
	.align		4
.L_597:
        /*0058*/ 	.byte	0x03, 0x50
        /*005a*/ 	.short	0x0000


	//----- nvinfo : EIATTR_MAXREG_COUNT
	.align		4
        /*005c*/ 	.byte	0x03, 0x1b
        /*005e*/ 	.short	0x00ff


	//----- nvinfo : EIATTR_MERCURY_ISA_VERSION
	.align		4
        /*0060*/ 	.byte	0x03, 0x5f
        /*0062*/ 	.short	0x0101


	//----- nvinfo : EIATTR_EXIT_INSTR_OFFSETS
	.align		4
        /*0064*/ 	.byte	0x04, 0x1c
        /*0066*/ 	.short	(.L_599 - .L_598)


	//   ....[0]....
.L_598:
        /*0068*/ 	.word	0x00000160


	//   ....[1]....
        /*006c*/ 	.word	0x00000530


	//   ....[2]....
        /*0070*/ 	.word	0x00000580


	//   ....[3]....
        /*0074*/ 	.word	0x00000740


	//----- nvinfo : EIATTR_CRS_STACK_SIZE
	.align		4
.L_599:
        /*0078*/ 	.byte	0x04, 0x1e
        /*007a*/ 	.short	(.L_601 - .L_600)
.L_600:
        /*007c*/ 	.word	0x00000000


	//----- nvinfo : EIATTR_CBANK_PARAM_SIZE
	.align		4
.L_601:
        /*0080*/ 	.byte	0x03, 0x19
        /*0082*/ 	.short	0x0020


	//----- nvinfo : EIATTR_PARAM_CBANK
	.align		4
        /*0084*/ 	.byte	0x04, 0x0a
        /*0086*/ 	.short	(.L_603 - .L_602)
	.align		4
.L_602:
        /*0088*/ 	.word	index@(.nv.constant0._Z13Sigmoid_bpropIfEvPT_S1_jjS1_)
        /*008c*/ 	.short	0x0210
        /*008e*/ 	.short	0x0020


	//----- nvinfo : EIATTR_SW_WAR
	.align		4
.L_603:
        /*0090*/ 	.byte	0x04, 0x36
        /*0092*/ 	.short	(.L_605 - .L_604)
.L_604:
        /*0094*/ 	.word	0x00000008
.L_605:


//--------------------- .nv.info._Z17biasAddRelu_bpropIfLi4EEvPT_S1_iiS1_PVfPiS1_ --------------------------
	.section	.nv.info._Z17biasAddRelu_bpropIfLi4EEvPT_S1_iiS1_PVfPiS1_,"",@"SHT_CUDA_INFO"
	.sectionflags	@""
	.align	4


	//----- nvinfo : EIATTR_CUDA_API_VERSION
	.align		4
        /*0000*/ 	.byte	0x04, 0x37
        /*0002*/ 	.short	(.L_607 - .L_606)
.L_606:
        /*0004*/ 	.word	0x00000082


	//----- nvinfo : EIATTR_KPARAM_INFO
	.align		4
.L_607:
        /*0008*/ 	.byte	0x04, 0x17
        /*000a*/ 	.short	(.L_609 - .L_608)
.L_608:
        /*000c*/ 	.word	0x00000000
        /*0010*/ 	.short	0x0007
        /*0012*/ 	.short	0x0030
        /*0014*/ 	.byte	0x00, 0xf0, 0x21, 0x00


	//----- nvinfo : EIATTR_KPARAM_INFO
	.align		4
.L_609:
        /*0018*/ 	.byte	0x04, 0x17
        /*001a*/ 	.short	(.L_611 - .L_610)
.L_610:
        /*001c*/ 	.word	0x00000000
        /*0020*/ 	.short	0x0006
        /*0022*/ 	.short	0x0028
        /*0024*/ 	.byte	0x00, 0xf0, 0x21, 0x00


	//----- nvinfo : EIATTR_KPARAM_INFO
	.align		4
.L_611:
        /*0028*/ 	.byte	0x04, 0x17
        /*002a*/ 	.short	(.L_613 - .L_612)
.L_612:
        /*002c*/ 	.word	0x00000000
        /*0030*/ 	.short	0x0005
        /*0032*/ 	.short	0x0020
        /*0034*/ 	.byte	0x00, 0xf0, 0x21, 0x00


	//----- nvinfo : EIATTR_KPARAM_INFO
	.align		4
.L_613:
        /*0038*/ 	.byte	0x04, 0x17
        /*003a*/ 	.short	(.L_615 - .L_614)
.L_614:
        /*003c*/ 	.word	0x00000000
        /*0040*/ 	.short	0x0004
        /*0042*/ 	.short	0x0018
        /*0044*/ 	.byte	0x00, 0xf0, 0x21, 0x00


	//----- nvinfo : EIATTR_KPARAM_INFO
	.align		4
.L_615:
        /*0048*/ 	.byte	0x04, 0x17
        /*004a*/ 	.short	(.L_617 - .L_616)
.L_616:
        /*004c*/ 	.word	0x00000000
        /*0050*/ 	.short	0x0003
        /*0052*/ 	.short	0x0014
        /*0054*/ 	.byte	0x00, 0xf0, 0x11, 0x00


	//----- nvinfo : EIATTR_KPARAM_INFO
	.align		4
.L_617:
        /*0058*/ 	.byte	0x04, 0x17
        /*005a*/ 	.short	(.L_619 - .L_618)
.L_618:
        /*005c*/ 	.word	0x00000000
        /*0060*/ 	.short	0x0002
        /*0062*/ 	.short	0x0010
        /*0064*/ 	.byte	0x00, 0xf0, 0x11, 0x00


	//----- nvinfo : EIATTR_KPARAM_INFO
	.align		4
.L_619:
        /*0068*/ 	.byte	0x04, 0x17
        /*006a*/ 	.short	(.L_621 - .L_620)
.L_620:
        /*006c*/ 	.word	0x00000000
        /*0070*/ 	.short	0x0001
        /*0072*/ 	.short	0x0008
        /*0074*/ 	.byte	0x00, 0xf0, 0x21, 0x00


	//----- nvinfo : EIATTR_KPARAM_INFO
	.align		4
.L_621:
        /*0078*/ 	.byte	0x04, 0x17
        /*007a*/ 	.short	(.L_623 - .L_622)
.L_622:
        /*007c*/ 	.word	0x00000000
        /*0080*/ 	.short	0x0000
        /*0082*/ 	.short	0x0000
        /*0084*/ 	.byte	0x00, 0xf0, 0x21, 0x00


	//----- nvinfo : EIATTR_SPARSE_MMA_MASK
	.align		4
.L_623:
        /*0088*/ 	.byte	0x03, 0x50
        /*008a*/ 	.short	0x0000


	//----- nvinfo : EIATTR_MAXREG_COUNT
	.align		4
        /*008c*/ 	.byte	0x03, 0x1b
        /*008e*/ 	.short	0x00ff


	//----- nvinfo : EIATTR_NUM_BARRIERS
	.align		4
        /*0090*/ 	.byte	0x02, 0x4c
        /*0092*/ 	.byte	0x01
	.zero		1


	//----- nvinfo : EIATTR_MERCURY_ISA_VERSION
	.align		4
        /*0094*/ 	.byte	0x03, 0x5f
        /*0096*/ 	.short	0x0101


	//----- nvinfo : EIATTR_INT_WARP_WIDE_INSTR_OFFSETS
	.align		4
        /*0098*/ 	.byte	0x04, 0x31
        /*009a*/ 	.short	(.L_625 - .L_624)


	//   ....[0]....
.L_624:
        /*009c*/ 	.word	0x000012e0


	//   ....[1]....
        /*00a0*/ 	.word	0x000013c0


	//----- nvinfo : EIATTR_EXIT_INSTR_OFFSETS
	.align		4
.L_625:
        /*00a4*/ 	.byte	0x04, 0x1c
        /*00a6*/ 	.short	(.L_627 - .L_626)


	//   ....[0]....
.L_626:
        /*00a8*/ 	.word	0x00001490


	//   ....[1]....
        /*00ac*/ 	.word	0x00001db0


	//----- nvinfo : EIATTR_CRS_STACK_SIZE
	.align		4
.L_627:
        /*00b0*/ 	.byte	0x04, 0x1e
        /*00b2*/ 	.short	(.L_629 - .L_628)
.L_628:
        /*00b4*/ 	.word	0x00000000


	//----- nvinfo : EIATTR_CBANK_PARAM_SIZE
	.align		4
.L_629:
        /*00b8*/ 	.byte	0x03, 0x19
        /*00ba*/ 	.short	0x0038


	//----- nvinfo : EIATTR_PARAM_CBANK
	.align		4
        /*00bc*/ 	.byte	0x04, 0x0a
        /*00be*/ 	.short	(.L_631 - .L_630)
	.align		4
.L_630:
        /*00c0*/ 	.word	index@(.nv.constant0._Z17biasAddRelu_bpropIfLi4EEvPT_S1_iiS1_PVfPiS1_)
        /*00c4*/ 	.short	0x0210
        /*00c6*/ 	.short	0x0038


	//----- nvinfo : EIATTR_SW_WAR
	.align		4
.L_631:
        /*00c8*/ 	.byte	0x04, 0x36
        /*00ca*/ 	.short	(.L_633 - .L_632)
.L_632:
        /*00cc*/ 	.word	0x00000008
.L_633:


//--------------------- .nv.info._Z25biasAddRelu_bprop_alignedIfLi4EEvPT_S1_iiS1_PVfPiS1_ --------------------------
	.section	.nv.info._Z25biasAddRelu_bprop_alignedIfLi4EEvPT_S1_iiS1_PVfPiS1_,"",@"SHT_CUDA_INFO"
	.sectionflags	@""
	.align	4


	//----- nvinfo : EIATTR_CUDA_API_VERSION
	.align		4
        /*0000*/ 	.byte	0x04, 0x37
        /*0002*/ 	.short	(.L_635 - .L_634)
.L_634:
        /*0004*/ 	.word	0x00000082


	//----- nvinfo : EIATTR_KPARAM_INFO
	.align		4
.L_635:
        /*0008*/ 	.byte	0x04, 0x17
        /*000a*/ 	.short	(.L_637 - .L_636)
.L_636:
        /*000c*/ 	.word	0x00000000
        /*0010*/ 	.short	0x0007
        /*0012*/ 	.short	0x0030
        /*0014*/ 	.byte	0x00, 0xf0, 0x21, 0x00


	//----- nvinfo : EIATTR_KPARAM_INFO
	.align		4
.L_637:
        /*0018*/ 	.byte	0x04, 0x17
        /*001a*/ 	.short	(.L_639 - .L_638)
.L_638:
        /*001c*/ 	.word	0x00000000
        /*0020*/ 	.short	0x0006
        /*0022*/ 	.short	0x0028
        /*0024*/ 	.byte	0x00, 0xf0, 0x21, 0x00


	//----- nvinfo : EIATTR_KPARAM_INFO
	.align		4
.L_639:
        /*0028*/ 	.byte	0x04, 0x17
        /*002a*/ 	.short	(.L_641 - .L_640)
.L_640:
        /*002c*/ 	.word	0x00000000
        /*0030*/ 	.short	0x0005
        /*0032*/ 	.short	0x0020
        /*0034*/ 	.byte	0x00, 0xf0, 0x21, 0x00


	//----- nvinfo : EIATTR_KPARAM_INFO
	.align		4
.L_641:
        /*0038*/ 	.byte	0x04, 0x17
        /*003a*/ 	.short	(.L_643 - .L_642)
.L_642:
        /*003c*/ 	.word	0x00000000
        /*0040*/ 	.short	0x0004
        /*0042*/ 	.short	0x0018
        /*0044*/ 	.byte	0x00, 0xf0, 0x21, 0x00


	//----- nvinfo : EIATTR_KPARAM_INFO
	.align		4
.L_643:
        /*0048*/ 	.byte	0x04, 0x17
        /*004a*/ 	.short	(.L_645 - .L_644)
.L_644:
        /*004c*/ 	.word	0x00000000
        /*0050*/ 	.short	0x0003
        /*0052*/ 	.short	0x0014
        /*0054*/ 	.byte	0x00, 0xf0, 0x11, 0x00


	//----- nvinfo : EIATTR_KPARAM_INFO
	.align		4
.L_645:
        /*0058*/ 	.byte	0x04, 0x17
        /*005a*/ 	.short	(.L_647 - .L_646)
.L_646:
        /*005c*/ 	.word	0x00000000
        /*0060*/ 	.short	0x0002
        /*0062*/ 	.short	0x0010
        /*0064*/ 	.byte	0x00, 0xf0, 0x11, 0x00


	//----- nvinfo : EIATTR_KPARAM_INFO
	.align		4
.L_647:
        /*0068*/ 	.byte	0x04, 0x17
        /*006a*/ 	.short	(.L_649 - .L_648)
.L_648:
        /*006c*/ 	.word	0x00000000
        /*0070*/ 	.short	0x0001
        /*0072*/ 	.short	0x0008
        /*0074*/ 	.byte	0x00, 0xf0, 0x21, 0x00


	//----- nvinfo : EIATTR_KPARAM_INFO
	.align		4
.L_649:
        /*0078*/ 	.byte	0x04, 0x17
        /*007a*/ 	.short	(.L_651 - .L_650)
.L_650:
        /*007c*/ 	.word	0x00000000
        /*0080*/ 	.short	0x0000
        /*0082*/ 	.short	0x0000
        /*0084*/ 	.byte	0x00, 0xf0, 0x21, 0x00


	//----- nvinfo : EIATTR_SPARSE_MMA_MASK
	.align		4
.L_651:
        /*0088*/ 	.byte	0x03, 0x50
        /*008a*/ 	.short	0x0000


	//----- nvinfo : EIATTR_MAXREG_COUNT
	.align		4
        /*008c*/ 	.byte	0x03, 0x1b
        /*008e*/ 	.short	0x00ff


	//----- nvinfo : EIATTR_NUM_BARRIERS
	.align		4
        /*0090*/ 	.byte	0x02, 0x4c
        /*0092*/ 	.byte	0x01
	.zero		1


	//----- nvinfo : EIATTR_MERCURY_ISA_VERSION
	.align		4
        /*0094*/ 	.byte	0x03, 0x5f
        /*0096*/ 	.short	0x0101


	//----- nvinfo : EIATTR_INT_WARP_WIDE_INSTR_OFFSETS
	.align		4
        /*0098*/ 	.byte	0x04, 0x31
        /*009a*/ 	.short	(.L_653 - .L_652)


	//   ....[0]....
.L_652:
        /*009c*/ 	.word	0x00002130


	//   ....[1]....
        /*00a0*/ 	.word	0x000021f0


	//----- nvinfo : EIATTR_EXIT_INSTR_OFFSETS
	.align		4
.L_653:
        /*00a4*/ 	.byte	0x04, 0x1c
        /*00a6*/ 	.short	(.L_655 - .L_654)


	//   ....[0]....
.L_654:
        /*00a8*/ 	.word	0x000022a0


	//   ....[1]....
        /*00ac*/ 	.word	0x000027b0


	//   ....[2]....
        /*00b0*/ 	.word	0x000027d0


	//----- nvinfo : EIATTR_CRS_STACK_SIZE
	.align		4
.L_655:
        /*00b4*/ 	.byte	0x04, 0x1e
        /*00b6*/ 	.short	(.L_657 - .L_656)
.L_656:
        /*00b8*/ 	.word	0x00000000


	//----- nvinfo : EIATTR_CBANK_PARAM_SIZE
	.align		4
.L_657:
        /*00bc*/ 	.byte	0x03, 0x19
        /*00be*/ 	.short	0x0038


	//----- nvinfo : EIATTR_PARAM_CBANK
	.align		4
        /*00c0*/ 	.byte	0x04, 0x0a
        /*00c2*/ 	.short	(.L_659 - .L_658)
	.align		4
.L_658:
        /*00c4*/ 	.word	index@(.nv.constant0._Z25biasAddRelu_bprop_alignedIfLi4EEvPT_S1_iiS1_PVfPiS1_)
        /*00c8*/ 	.short	0x0210
        /*00ca*/ 	.short	0x0038


	//----- nvinfo : EIATTR_SW_WAR
	.align		4
.L_659:
        /*00cc*/ 	.byte	0x04, 0x36
        /*00ce*/ 	.short	(.L_661 - .L_660)
.L_660:
        /*00d0*/ 	.word	0x00000008
.L_661:


//--------------------- .nv.info._Z13biasAdd_bpropIfLi4EEvPT_iiPVfPiS1_ --------------------------
	.section	.nv.info._Z13biasAdd_bpropIfLi4EEvPT_iiPVfPiS1_,"",@"SHT_CUDA_INFO"
	.sectionflags	@""
	.align	4


	//----- nvinfo : EIATTR_CUDA_API_VERSION
	.align		4
        /*0000*/ 	.byte	0x04, 0x37
        /*0002*/ 	.short	(.L_663 - .L_662)
.L_662:
        /*0004*/ 	.word	0x00000082


	//----- nvinfo : EIATTR_KPARAM_INFO
	.align		4
.L_663:
        /*0008*/ 	.byte	0x04, 0x17
        /*000a*/ 	.short	(.L_665 - .L_664)
.L_664:
        /*000c*/ 	.word	0x00000000
        /*0010*/ 	.short	0x0005
        /*0012*/ 	.short	0x0020
        /*0014*/ 	.byte	0x00, 0xf0, 0x21, 0x00


	//----- nvinfo : EIATTR_KPARAM_INFO
	.align		4
.L_665:
        /*0018*/ 	.byte	0x04, 0x17
        /*001a*/ 	.short	(.L_667 - .L_666)
.L_666:
        /*001c*/ 	.word	0x00000000
        /*0020*/ 	.short	0x0004
        /*0022*/ 	.short	0x0018
        /*0024*/ 	.byte	0x00, 0xf0, 0x21, 0x00


	//----- nvinfo : EIATTR_KPARAM_INFO
	.align		4
.L_667:
        /*0028*/ 	.byte	0x04, 0x17
        /*002a*/ 	.short	(.L_669 - .L_668)
.L_668:
        /*002c*/ 	.word	0x00000000
        /*0030*/ 	.short	0x0003
        /*0032*/ 	.short	0x0010
        /*0034*/ 	.byte	0x00, 0xf0, 0x21, 0x00


	//----- nvinfo : EIATTR_KPARAM_INFO
	.align		4
.L_669:
        /*0038*/ 	.byte	0x04, 0x17
        /*003a*/ 	.short	(.L_671 - .L_670)
.L_670:
        /*003c*/ 	.word	0x00000000
        /*0040*/ 	.short	0x0002
        /*0042*/ 	.short	0x000c
        /*0044*/ 	.byte	0x00, 0xf0, 0x11, 0x00


	//----- nvinfo : EIATTR_KPARAM_INFO
	.align		4
.L_671:
        /*0048*/ 	.byte	0x04, 0x17
        /*004a*/ 	.short	(.L_673 - .L_672)
.L_672:
        /*004c*/ 	.word	0x00000000
        /*0050*/ 	.short	0x0001
        /*0052*/ 	.short	0x0008
        /*0054*/ 	.byte	0x00, 0xf0, 0x11, 0x00


	//----- nvinfo : EIATTR_KPARAM_INFO
	.align		4
.L_673:
        /*0058*/ 	.byte	0x04, 0x17
        /*005a*/ 	.short	(.L_675 - .L_674)
.L_674:
        /*005c*/ 	.word	0x00000000
        /*0060*/ 	.short	0x0000
        /*0062*/ 	.short	0x0000
        /*0064*/ 	.byte	0x00, 0xf0, 0x21, 0x00


	//----- nvinfo : EIATTR_SPARSE_MMA_MASK
	.align		4
.L_675:
        /*0068*/ 	.byte	0x03, 0x50
        /*006a*/ 	.short	0x0000


	//----- nvinfo : EIATTR_MAXREG_COUNT
	.align		4
        /*006c*/ 	.byte	0x03, 0x1b
        /*006e*/ 	.short	0x00ff


	//----- nvinfo : EIATTR_NUM_BARRIERS
	.align		4
        /*0070*/ 	.byte	0x02, 0x4c
        /*0072*/ 	.byte	0x01
	.zero		1


	//----- nvinfo : EIATTR_MERCURY_ISA_VERSION
	.align		4
        /*0074*/ 	.byte	0x03, 0x5f
        /*0076*/ 	.short	0x0101


	//----- nvinfo : EIATTR_INT_WARP_WIDE_INSTR_OFFSETS
	.align		4
        /*0078*/ 	.byte	0x04, 0x31
        /*007a*/ 	.short	(.L_677 - .L_676)


	//   ....[0]....
.L_676:
        /*007c*/ 	.word	0x000016f0


	//   ....[1]....
        /*0080*/ 	.word	0x000017d0


	//----- nvinfo : EIATTR_EXIT_INSTR_OFFSETS
	.align		4
.L_677:
        /*0084*/ 	.byte	0x04, 0x1c
        /*0086*/ 	.short	(.L_679 - .L_678)


	//   ....[0]....
.L_678:
        /*0088*/ 	.word	0x000018a0


	//   ....[1]....
        /*008c*/ 	.word	0x000021c0


	//----- nvinfo : EIATTR_CRS_STACK_SIZE
	.align		4
.L_679:
        /*0090*/ 	.byte	0x04, 0x1e
        /*0092*/ 	.short	(.L_681 - .L_680)
.L_680:
        /*0094*/ 	.word	0x00000000


	//----- nvinfo : EIATTR_CBANK_PARAM_SIZE
	.align		4
.L_681:
        /*0098*/ 	.byte	0x03, 0x19
        /*009a*/ 	.short	0x0028


	//----- nvinfo : EIATTR_PARAM_CBANK
	.align		4
        /*009c*/ 	.byte	0x04, 0x0a
        /*009e*/ 	.short	(.L_683 - .L_682)
	.align		4
.L_682:
        /*00a0*/ 	.word	index@(.nv.constant0._Z13biasAdd_bpropIfLi4EEvPT_iiPVfPiS1_)
        /*00a4*/ 	.short	0x0210
        /*00a6*/ 	.short	0x0028


	//----- nvinfo : EIATTR_SW_WAR
	.align		4
.L_683:
        /*00a8*/ 	.byte	0x04, 0x36
        /*00aa*/ 	.short	(.L_685 - .L_684)
.L_684:
        /*00ac*/ 	.word	0x00000008
.L_685:


//--------------------- .nv.info._Z10Relu_fpropIfEvPT_jj --------------------------
	.section	.nv.info._Z10Relu_fpropIfEvPT_jj,"",@"SHT_CUDA_INFO"
	.sectionflags	@""
	.align	4


	//----- nvinfo : EIATTR_CUDA_API_VERSION
	.align		4
        /*0000*/ 	.byte	0x04, 0x37
        /*0002*/ 	.short	(.L_687 - .L_686)
.L_686:
        /*0004*/ 	.word	0x00000082


	//----- nvinfo : EIATTR_KPARAM_INFO
	.align		4
.L_687:
        /*0008*/ 	.byte	0x04, 0x17
        /*000a*/ 	.short	(.L_689 - .L_688)
.L_688:
        /*000c*/ 	.word	0x00000000
        /*0010*/ 	.short	0x0002
        /*0012*/ 	.short	0x000c
        /*0014*/ 	.byte	0x00, 0xf0, 0x11, 0x00


	//----- nvinfo : EIATTR_KPARAM_INFO
	.align		4
.L_689:
        /*0018*/ 	.byte	0x04, 0x17
        /*001a*/ 	.short	(.L_691 - .L_690)
.L_690:
        /*001c*/ 	.word	0x00000000
        /*0020*/ 	.short	0x0001
        /*0022*/ 	.short	0x0008
        /*0024*/ 	.byte	0x00, 0xf0, 0x11, 0x00


	//----- nvinfo : EIATTR_KPARAM_INFO
	.align		4
.L_691:
        /*0028*/ 	.byte	0x04, 0x17
        /*002a*/ 	.short	(.L_693 - .L_692)
.L_692:
        /*002c*/ 	.word	0x00000000
        /*0030*/ 	.short	0x0000
        /*0032*/ 	.short	0x0000
        /*0034*/ 	.byte	0x00, 0xf0, 0x21, 0x00


	//----- nvinfo : EIATTR_SPARSE_MMA_MASK
	.align		4
.L_693:
        /*0038*/ 	.byte	0x03, 0x50
        /*003a*/ 	.short	0x0000


	//----- nvinfo : EIATTR_MAXREG_COUNT
	.align		4
        /*003c*/ 	.byte	0x03, 0x1b
        /*003e*/ 	.short	0x00ff


	//----- nvinfo : EIATTR_MERCURY_ISA_VERSION
	.align		4
        /*0040*/ 	.byte	0x03, 0x5f
        /*0042*/ 	.short	0x0101


	//----- nvinfo : EIATTR_EXIT_INSTR_OFFSETS
	.align		4
        /*0044*/ 	.byte	0x04, 0x1c
        /*0046*/ 	.short	(.L_695 - .L_694)


	//   ....[0]....
.L_694:
        /*0048*/ 	.word	0x000000f0


	//   ....[1]....
        /*004c*/ 	.word	0x000002d0


	//   ....[2]....
        /*0050*/ 	.word	0x00000320


	//   ....[3]....
        /*0054*/ 	.word	0x00000410


	//----- nvinfo : EIATTR_CRS_STACK_SIZE
	.align		4
.L_695:
        /*0058*/ 	.byte	0x04, 0x1e
        /*005a*/ 	.short	(.L_697 - .L_696)
.L_696:
        /*005c*/ 	.word	0x00000000


	//----- nvinfo : EIATTR_CBANK_PARAM_SIZE
	.align		4
.L_697:
        /*0060*/ 	.byte	0x03, 0x19
        /*0062*/ 	.short	0x0010


	//----- nvinfo : EIATTR_PARAM_CBANK
	.align		4
        /*0064*/ 	.byte	0x04, 0x0a
        /*0066*/ 	.short	(.L_699 - .L_698)
	.align		4
.L_698:
        /*0068*/ 	.word	index@(.nv.constant0._Z10Relu_fpropIfEvPT_jj)
        /*006c*/ 	.short	0x0210
        /*006e*/ 	.short	0x0010


	//----- nvinfo : EIATTR_SW_WAR
	.align		4
.L_699:
        /*0070*/ 	.byte	0x04, 0x36
        /*0072*/ 	.short	(.L_701 - .L_700)
.L_700:
        /*0074*/ 	.word	0x00000008
.L_701:


//--------------------- .nv.info._Z13Sigmoid_fpropIfEvPT_jj --------------------------
	.section	.nv.info._Z13Sigmoid_fpropIfEvPT_jj,"",@"SHT_CUDA_INFO"
	.sectionflags	@""
	.align	4


	//----- nvinfo : EIATTR_CUDA_API_VERSION
	.align		4
        /*0000*/ 	.byte	0x04, 0x37
        /*0002*/ 	.short	(.L_703 - .L_702)
.L_702:
        /*0004*/ 	.word	0x00000082


	//----- nvinfo : EIATTR_KPARAM_INFO
	.align		4
.L_703:
        /*0008*/ 	.byte	0x04, 0x17
        /*000a*/ 	.short	(.L_705 - .L_704)
.L_704:
        /*000c*/ 	.word	0x00000000
        /*0010*/ 	.short	0x0002
        /*0012*/ 	.short	0x000c
        /*0014*/ 	.byte	0x00, 0xf0, 0x11, 0x00


	//----- nvinfo : EIATTR_KPARAM_INFO
	.align		4
.L_705:
        /*0018*/ 	.byte	0x04, 0x17
        /*001a*/ 	.short	(.L_707 - .L_706)
.L_706:
        /*001c*/ 	.word	0x00000000
        /*0020*/ 	.short	0x0001
        /*0022*/ 	.short	0x0008
        /*0024*/ 	.byte	0x00, 0xf0, 0x11, 0x00


	//----- nvinfo : EIATTR_KPARAM_INFO
	.align		4
.L_707:
        /*0028*/ 	.byte	0x04, 0x17
        /*002a*/ 	.short	(.L_709 - .L_708)
.L_708:
        /*002c*/ 	.word	0x00000000
        /*0030*/ 	.short	0x0000
        /*0032*/ 	.short	0x0000
        /*0034*/ 	.byte	0x00, 0xf0, 0x21, 0x00


	//----- nvinfo : EIATTR_SPARSE_MMA_MASK
	.align		4
.L_709:
        /*0038*/ 	.byte	0x03, 0x50
        /*003a*/ 	.short	0x0000


	//----- nvinfo : EIATTR_MAXREG_COUNT
	.align		4
        /*003c*/ 	.byte	0x03, 0x1b
        /*003e*/ 	.short	0x00ff


	//----- nvinfo : EIATTR_MERCURY_ISA_VERSION
	.align		4
        /*0040*/ 	.byte	0x03, 0x5f
        /*0042*/ 	.short	0x0101


	//----- nvinfo : EIATTR_EXIT_INSTR_OFFSETS
	.align		4
        /*0044*/ 	.byte	0x04, 0x1c
        /*0046*/ 	.short	(.L_711 - .L_710)


	//   ....[0]....
.L_710:
        /*0048*/ 	.word	0x000000f0


	//   ....[1]....
        /*004c*/ 	.word	0x00000390


	//   ....[2]....
        /*0050*/ 	.word	0x000003e0


	//   ....[3]....
        /*0054*/ 	.word	0x00000590


	//----- nvinfo : EIATTR_CRS_STACK_SIZE
	.align		4
.L_711:
        /*0058*/ 	.byte	0x04, 0x1e
        /*005a*/ 	.short	(.L_713 - .L_712)
.L_712:
        /*005c*/ 	.word	0x00000000


	//----- nvinfo : EIATTR_CBANK_PARAM_SIZE
	.align		4
.L_713:
        /*0060*/ 	.byte	0x03, 0x19
        /*0062*/ 	.short	0x0010


	//----- nvinfo : EIATTR_PARAM_CBANK
	.align		4
        /*0064*/ 	.byte	0x04, 0x0a
        /*0066*/ 	.short	(.L_715 - .L_714)
	.align		4
.L_714:
        /*0068*/ 	.word	index@(.nv.constant0._Z13Sigmoid_fpropIfEvPT_jj)
        /*006c*/ 	.short	0x0210
        /*006e*/ 	.short	0x0010


	//----- nvinfo : EIATTR_SW_WAR
	.align		4
.L_715:
        /*0070*/ 	.byte	0x04, 0x36
        /*0072*/ 	.short	(.L_717 - .L_716)
.L_716:
        /*0074*/ 	.word	0x00000008
.L_717:


//--------------------- .nv.info._Z17biasAddRelu_fpropIfEvPT_S1_jj --------------------------
	.section	.nv.info._Z17biasAddRelu_fpropIfEvPT_S1_jj,"",@"SHT_CUDA_INFO"
	.sectionflags	@""
	.align	4


	//----- nvinfo : EIATTR_CUDA_API_VERSION
	.align		4
        /*0000*/ 	.byte	0x04, 0x37
        /*0002*/ 	.short	(.L_719 - .L_718)
.L_718:
        /*0004*/ 	.word	0x00000082


	//----- nvinfo : EIATTR_KPARAM_INFO
	.align		4
.L_719:
        /*0008*/ 	.byte	0x04, 0x17
        /*000a*/ 	.short	(.L_721 - .L_720)
.L_720:
        /*000c*/ 	.word	0x00000000
        /*0010*/ 	.short	0x0003
        /*0012*/ 	.short	0x0014
        /*0014*/ 	.byte	0x00, 0xf0, 0x11, 0x00


	//----- nvinfo : EIATTR_KPARAM_INFO
	.align		4
.L_721:
        /*0018*/ 	.byte	0x04, 0x17
        /*001a*/ 	.short	(.L_723 - .L_722)
.L_722:
        /*001c*/ 	.word	0x00000000
        /*0020*/ 	.short	0x0002
        /*0022*/ 	.short	0x0010
        /*0024*/ 	.byte	0x00, 0xf0, 0x11, 0x00


	//----- nvinfo : EIATTR_KPARAM_INFO
	.align		4
.L_723:
        /*0028*/ 	.byte	0x04, 0x17
        /*002a*/ 	.short	(.L_725 - .L_724)
.L_724:
        /*002c*/ 	.word	0x00000000
        /*0030*/ 	.short	0x0001
        /*0032*/ 	.short	0x0008
        /*0034*/ 	.byte	0x00, 0xf0, 0x21, 0x00


	//----- nvinfo : EIATTR_KPARAM_INFO
	.align		4
.L_725:
        /*0038*/ 	.byte	0x04, 0x17
        /*003a*/ 	.short	(.L_727 - .L_726)
.L_726:
        /*003c*/ 	.word	0x00000000
        /*0040*/ 	.short	0x0000
        /*0042*/ 	.short	0x0000
        /*0044*/ 	.byte	0x00, 0xf0, 0x21, 0x00


	//----- nvinfo : EIATTR_SPARSE_MMA_MASK
	.align		4
.L_727:
        /*0048*/ 	.byte	0x03, 0x50
        /*004a*/ 	.short	0x0000


	//----- nvinfo : EIATTR_MAXREG_COUNT
	.align		4
        /*004c*/ 	.byte	0x03, 0x1b
        /*004e*/ 	.short	0x00ff


	//----- nvinfo : EIATTR_MERCURY_ISA_VERSION
	.align		4
        /*0050*/ 	.byte	0x03, 0x5f
        /*0052*/ 	.short	0x0101


	//----- nvinfo : EIATTR_EXIT_INSTR_OFFSETS
	.align		4
        /*0054*/ 	.byte	0x04, 0x1c
        /*0056*/ 	.short	(.L_729 - .L_728)


	//   ....[0]....
.L_728:
        /*0058*/ 	.word	0x00000130


	//   ....[1]....
        /*005c*/ 	.word	0x000004e0


	//   ....[2]....
        /*0060*/ 	.word	0x00000530


	//   ....[3]....
        /*0064*/ 	.word	0x000007c0


	//----- nvinfo : EIATTR_CRS_STACK_SIZE
	.align		4
.L_729:
        /*0068*/ 	.byte	0x04, 0x1e
        /*006a*/ 	.short	(.L_731 - .L_730)
.L_730:
        /*006c*/ 	.word	0x00000000


	//----- nvinfo : EIATTR_CBANK_PARAM_SIZE
	.align		4
.L_731:
        /*0070*/ 	.byte	0x03, 0x19
        /*0072*/ 	.short	0x0018


	//----- nvinfo : EIATTR_PARAM_CBANK
	.align		4
        /*0074*/ 	.byte	0x04, 0x0a
        /*0076*/ 	.short	(.L_733 - .L_732)
	.align		4
.L_732:
        /*0078*/ 	.word	index@(.nv.constant0._Z17biasAddRelu_fpropIfEvPT_S1_jj)
        /*007c*/ 	.short	0x0210
        /*007e*/ 	.short	0x0018


	//----- nvinfo : EIATTR_SW_WAR
	.align		4
.L_733:
        /*0080*/ 	.byte	0x04, 0x36
        /*0082*/ 	.short	(.L_735 - .L_734)
.L_734:
        /*0084*/ 	.word	0x00000008
.L_735:


//--------------------- .nv.info._Z13biasAdd_fpropIfEvPT_S1_jj --------------------------
	.section	.nv.info._Z13biasAdd_fpropIfEvPT_S1_jj,"",@"SHT_CUDA_INFO"
	.sectionflags	@""
	.align	4


	//----- nvinfo : EIATTR_CUDA_API_VERSION
	.align		4
        /*0000*/ 	.byte	0x04, 0x37
        /*0002*/ 	.short	(.L_737 - .L_736)
.L_736:
        /*0004*/ 	.word	0x00000082


	//----- nvinfo : EIATTR_KPARAM_INFO
	.align		4
.L_737:
        /*0008*/ 	.byte	0x04, 0x17
        /*000a*/ 	.short	(.L_739 - .L_738)
.L_738:
        /*000c*/ 	.word	0x00000000
        /*0010*/ 	.short	0x0003
        /*0012*/ 	.short	0x0014
        /*0014*/ 	.byte	0x00, 0xf0, 0x11, 0x00


	//----- nvinfo : EIATTR_KPARAM_INFO
	.align		4
.L_739:
        /*0018*/ 	.byte	0x04, 0x17
        /*001a*/ 	.short	(.L_741 - .L_740)
.L_740:
        /*001c*/ 	.word	0x00000000
        /*0020*/ 	.short	0x0002
        /*0022*/ 	.short	0x0010
        /*0024*/ 	.byte	0x00, 0xf0, 0x11, 0x00


	//----- nvinfo : EIATTR_KPARAM_INFO
	.align		4
.L_741:
        /*0028*/ 	.byte	0x04, 0x17
        /*002a*/ 	.short	(.L_743 - .L_742)
.L_742:
        /*002c*/ 	.word	0x00000000
        /*0030*/ 	.short	0x0001
        /*0032*/ 	.short	0x0008
        /*0034*/ 	.byte	0x00, 0xf0, 0x21, 0x00


	//----- nvinfo : EIATTR_KPARAM_INFO
	.align		4
.L_743:
        /*0038*/ 	.byte	0x04, 0x17
        /*003a*/ 	.short	(.L_745 - .L_744)
.L_744:
        /*003c*/ 	.word	0x00000000
        /*0040*/ 	.short	0x0000
        /*0042*/ 	.short	0x0000
        /*0044*/ 	.byte	0x00, 0xf0, 0x21, 0x00


	//----- nvinfo : EIATTR_SPARSE_MMA_MASK
	.align		4
.L_745:
        /*0048*/ 	.byte	0x03, 0x50
        /*004a*/ 	.short	0x0000


	//----- nvinfo : EIATTR_MAXREG_COUNT
	.align		4
        /*004c*/ 	.byte	0x03, 0x1b
        /*004e*/ 	.short	0x00ff


	//----- nvinfo : EIATTR_MERCURY_ISA_VERSION
	.align		4
        /*0050*/ 	.byte	0x03, 0x5f
        /*0052*/ 	.short	0x0101


	//----- nvinfo : EIATTR_EXIT_INSTR_OFFSETS
	.align		4
        /*0054*/ 	.byte	0x04, 0x1c
        /*0056*/ 	.short	(.L_747 - .L_746)


	//   ....[0]....
.L_746:
        /*0058*/ 	.word	0x00000130


	//   ....[1]....
        /*005c*/ 	.word	0x000004a0


	//   ....[2]....
        /*0060*/ 	.word	0x000004f0


	//   ....[3]....
        /*0064*/ 	.word	0x00000740


	//----- nvinfo : EIATTR_CRS_STACK_SIZE
	.align		4
.L_747:
        /*0068*/ 	.byte	0x04, 0x1e
        /*006a*/ 	.short	(.L_749 - .L_748)
.L_748:
        /*006c*/ 	.word	0x00000000


	//----- nvinfo : EIATTR_CBANK_PARAM_SIZE
	.align		4
.L_749:
        /*0070*/ 	.byte	0x03, 0x19
        /*0072*/ 	.short	0x0018


	//----- nvinfo : EIATTR_PARAM_CBANK
	.align		4
        /*0074*/ 	.byte	0x04, 0x0a
        /*0076*/ 	.short	(.L_751 - .L_750)
	.align		4
.L_750:
        /*0078*/ 	.word	index@(.nv.constant0._Z13biasAdd_fpropIfEvPT_S1_jj)
        /*007c*/ 	.short	0x0210
        /*007e*/ 	.short	0x0018


	//----- nvinfo : EIATTR_SW_WAR
	.align		4
.L_751:
        /*0080*/ 	.byte	0x04, 0x36
        /*0082*/ 	.short	(.L_753 - .L_752)
.L_752:
        /*0084*/ 	.word	0x00000008
.L_753:


//--------------------- .nv.callgraph             --------------------------
	.section	.nv.callgraph,"",@"SHT_CUDA_CALLGRAPH"
	.align	4
	.sectionentsize	8
	.align		4
        /*0000*/ 	.word	0x00000000
	.align		4
        /*0004*/ 	.word	0xffffffff
	.align		4
        /*0008*/ 	.word	0x00000000
	.align		4
        /*000c*/ 	.word	0xfffffffe
	.align		4
        /*0010*/ 	.word	0x00000000
	.align		4
        /*0014*/ 	.word	0xfffffffd
	.align		4
        /*0018*/ 	.word	0x00000000
	.align		4
        /*001c*/ 	.word	0xfffffffc


//--------------------- .nv.constant4             --------------------------
	.section	.nv.constant4,"a",@progbits
	.align	8
	.align		8
.nv.constant4:
        /*0000*/ 	.dword	_ZN42_INTERNAL_b628ace1_11_mlp_cuda_cu_44ed88f24cuda3std3__45__cpo5beginE
	.align		8
        /*0008*/ 	.dword	_ZN42_INTERNAL_b628ace1_11_mlp_cuda_cu_44ed88f24cuda3std3__45__cpo3endE
	.align		8
        /*0010*/ 	.dword	_ZN42_INTERNAL_b628ace1_11_mlp_cuda_cu_44ed88f24cuda3std3__45__cpo6cbeginE
	.align		8
        /*0018*/ 	.dword	_ZN42_INTERNAL_b628ace1_11_mlp_cuda_cu_44ed88f24cuda3std3__45__cpo4cendE
	.align		8
        /*0020*/ 	.dword	_ZN42_INTERNAL_b628ace1_11_mlp_cuda_cu_44ed88f24cuda3std3__45__cpo6rbeginE
	.align		8
        /*0028*/ 	.dword	_ZN42_INTERNAL_b628ace1_11_mlp_cuda_cu_44ed88f24cuda3std3__45__cpo4rendE
	.align		8
        /*0030*/ 	.dword	_ZN42_INTERNAL_b628ace1_11_mlp_cuda_cu_44ed88f24cuda3std3__45__cpo7crbeginE
	.align		8
        /*0038*/ 	.dword	_ZN42_INTERNAL_b628ace1_11_mlp_cuda_cu_44ed88f24cuda3std3__45__cpo5crendE
	.align		8
        /*0040*/ 	.dword	_ZN42_INTERNAL_b628ace1_11_mlp_cuda_cu_44ed88f24cuda3std3__444_GLOBAL__N__b628ace1_11_mlp_cuda_cu_44ed88f26ignoreE
	.align		8
        /*0048*/ 	.dword	_ZN42_INTERNAL_b628ace1_11_mlp_cuda_cu_44ed88f24cuda3std3__419piecewise_constructE
	.align		8
        /*0050*/ 	.dword	_ZN42_INTERNAL_b628ace1_11_mlp_cuda_cu_44ed88f24cuda3std3__48in_placeE
	.align		8
        /*0058*/ 	.dword	_ZN42_INTERNAL_b628ace1_11_mlp_cuda_cu_44ed88f24cuda3std3__420unreachable_sentinelE
	.align		8
        /*0060*/ 	.dword	_ZN42_INTERNAL_b628ace1_11_mlp_cuda_cu_44ed88f24cuda3std6ranges3__45__cpo4swapE
	.align		8
        /*0068*/ 	.dword	_ZN42_INTERNAL_b628ace1_11_mlp_cuda_cu_44ed88f24cuda3std6ranges3__45__cpo9iter_moveE
	.align		8
        /*0070*/ 	.dword	_ZN42_INTERNAL_b628ace1_11_mlp_cuda_cu_44ed88f24cuda3std6ranges3__45__cpo5beginE
	.align		8
        /*0078*/ 	.dword	_ZN42_INTERNAL_b628ace1_11_mlp_cuda_cu_44ed88f24cuda3std6ranges3__45__cpo3endE
	.align		8
        /*0080*/ 	.dword	_ZN42_INTERNAL_b628ace1_11_mlp_cuda_cu_44ed88f24cuda3std6ranges3__45__cpo6cbeginE
	.align		8
        /*0088*/ 	.dword	_ZN42_INTERNAL_b628ace1_11_mlp_cuda_cu_44ed88f24cuda3std6ranges3__45__cpo4cendE
	.align		8
        /*0090*/ 	.dword	_ZN42_INTERNAL_b628ace1_11_mlp_cuda_cu_44ed88f24cuda3std6ranges3__45__cpo7advanceE
	.align		8
        /*0098*/ 	.dword	_ZN42_INTERNAL_b628ace1_11_mlp_cuda_cu_44ed88f24cuda3std6ranges3__45__cpo9iter_swapE
	.align		8
        /*00a0*/ 	.dword	_ZN42_INTERNAL_b628ace1_11_mlp_cuda_cu_44ed88f24cuda3std6ranges3__45__cpo4nextE
	.align		8
        /*00a8*/ 	.dword	_ZN42_INTERNAL_b628ace1_11_mlp_cuda_cu_44ed88f24cuda3std6ranges3__45__cpo4prevE
	.align		8
        /*00b0*/ 	.dword	_ZN42_INTERNAL_b628ace1_11_mlp_cuda_cu_44ed88f24cuda3std6ranges3__45__cpo4dataE
	.align		8
        /*00b8*/ 	.dword	_ZN42_INTERNAL_b628ace1_11_mlp_cuda_cu_44ed88f24cuda3std6ranges3__45__cpo5cdataE
	.align		8
        /*00c0*/ 	.dword	_ZN42_INTERNAL_b628ace1_11_mlp_cuda_cu_44ed88f24cuda3std6ranges3__45__cpo4sizeE
	.align		8
        /*00c8*/ 	.dword	_ZN42_INTERNAL_b628ace1_11_mlp_cuda_cu_44ed88f24cuda3std6ranges3__45__cpo5ssizeE
	.align		8
        /*00d0*/ 	.dword	_ZN42_INTERNAL_b628ace1_11_mlp_cuda_cu_44ed88f24cuda3std6ranges3__45__cpo8distanceE
	.align		8
        /*00d8*/ 	.dword	_ZN42_INTERNAL_b628ace1_11_mlp_cuda_cu_44ed88f26thrust23THRUST_300001_SM_900_NS6system6detail10sequential3seqE


//--------------------- .text._Z10Relu_bpropIdEvPT_S1_jjS1_ --------------------------
	.section	.text._Z10Relu_bpropIdEvPT_S1_jjS1_,"ax",@progbits
	.align	128
        .global         _Z10Relu_bpropIdEvPT_S1_jjS1_
        .type           _Z10Relu_bpropIdEvPT_S1_jjS1_,@function
        .size           _Z10Relu_bpropIdEvPT_S1_jjS1_,(.L_x_317 - _Z10Relu_bpropIdEvPT_S1_jjS1_)
        .other          _Z10Relu_bpropIdEvPT_S1_jjS1_,@"STO_CUDA_ENTRY STV_DEFAULT"
_Z10Relu_bpropIdEvPT_S1_jjS1_:
.text._Z10Relu_bpropIdEvPT_S1_jjS1_:
[----:B------:R-:W-:Y:S08]  /*0000*/  LDC R1, c[0x0][0x28] ;  /* 0x00000a00ff017b82 */ /* 0x000ff00000000800 */
[----:B------:R-:W0:Y:S01]  /*0010*/  LDC R0, c[0x0][0x218] ;  /* 0x00008600ff007b82 */ /* 0x000e220000000800 */
[----:B------:R-:W-:Y:S01]  /*0020*/  ULDC UR4, c[0x0][0x210] ;  /* 0x0000840000047ab9 */ /* 0x000fe20000000800 */
[----:B------:R-:W1:Y:S01]  /*0030*/  S2R R3, SR_CTAID.X ;  /* 0x0000000000037919 */ /* 0x000e620000002500 */
[----:B------:R-:W-:Y:S01]  /*0040*/  ULOP3.LUT UP0, URZ, UR4, 0x1f, URZ, 0xc0, !UPT ;  /* 0x0000001f043f7892 */ /* 0x000fe2000f80c03f */
[----:B------:R-:W-:Y:S01]  /*0050*/  ULDC UR5, c[0x0][0x0] ;  /* 0x0000000000057ab9 */ /* 0x000fe20000000800 */
[----:B------:R-:W-:-:S03]  /*0060*/  ULDC.64 UR8, c[0x0][0x208] ;  /* 0x0000820000087ab9 */ /* 0x000fc60000000a00 */
[----:B------:R-:W2:Y:S01]  /*0070*/  LDC R2, c[0x0][0x228] ;  /* 0x00008a00ff027b82 */ /* 0x000ea20000000800 */
[----:B------:R-:W-:Y:S02]  /*0080*/  PLOP3.LUT P2, PT, PT, PT, UP0, 0x80, 0x0 ;  /* 0x000000000000781c */ /* 0x000fe40003f4f008 */
[----:B0-----:R-:W-:Y:S02]  /*0090*/  LOP3.LUT P0, RZ, R0, 0x1f, RZ, 0xc0, !PT ;  /* 0x0000001f00ff7812 */ /* 0x001fe4000780c0ff */
[----:B------:R-:W1:Y:S01]  /*00a0*/  S2R R0, SR_TID.X ;  /* 0x0000000000007919 */ /* 0x000e620000002100 */
[----:B--2---:R-:W-:-:S04]  /*00b0*/  LOP3.LUT P1, RZ, R2, 0x1f, RZ, 0xc0, !PT ;  /* 0x0000001f02ff7812 */ /* 0x004fc8000782c0ff */
[----:B------:R-:W-:Y:S02]  /*00c0*/  PLOP3.LUT P0, PT, P1, P0, P2, 0xfe, 0x0 ;  /* 0x000000000000781c */ /* 0x000fe40000f01f26 */
[----:B------:R-:W-:-:S11]  /*00d0*/  PLOP3.LUT P1, PT, PT, PT, PT, 0x8, 0x0 ;  /* 0x000000000000781c */ /* 0x000fd60003f2e170 */
[----:B------:R-:W0:Y:S01]  /*00e0*/  @!P0 LDC R2, c[0x0][0x224] ;  /* 0x00008900ff028b82 */ /* 0x000e220000000800 */
[----:B-1----:R-:W-:Y:S01]  /*00f0*/  IMAD R3, R3, UR5, R0 ;  /* 0x0000000503037c24 */ /* 0x002fe2000f8e0200 */
[----:B0-----:R-:W-:-:S04]  /*0100*/  @!P0 LOP3.LUT P2, RZ, R2, 0x3, RZ, 0xc0, !PT ;  /* 0x0000000302ff8812 */ /* 0x001fc8000784c0ff */
[----:B------:R-:W-:-:S13]  /*0110*/  @!P0 PLOP3.LUT P1, PT, P2, PT, PT, 0x8, 0x0 ;  /* 0x000000000000881c */ /* 0x000fda000172e170 */
[----:B------:R-:W-:Y:S05]  /*0120*/  @P1 BRA `(.L_x_0) ;  /* 0x0000000400441947 */ /* 0x000fea0003800000 */
[----:B------:R-:W-:Y:S02]  /*0130*/  ULDC.64 UR6, c[0x0][0x220] ;  /* 0x0000880000067ab9 */ /* 0x000fe40000000a00 */
[----:B------:R-:W-:-:S06]  /*0140*/  UIMAD UR4, UR7, UR6, URZ ;  /* 0x00000006070472a4 */ /* 0x000fcc000f8e023f */
[----:B------:R-:W-:-:S13]  /*0150*/  ISETP.GE.U32.AND P0, PT, R3, UR4, PT ;  /* 0x0000000403007c0c */ /* 0x000fda000bf06070 */
[----:B------:R-:W-:Y:S05]  /*0160*/  @P0 EXIT ;  /* 0x000000000000094d */ /* 0x000fea0003800000 */
[----:B------:R-:W0:Y:S02]  /*0170*/  LDC R0, c[0x0][0xc] ;  /* 0x00000300ff007b82 */ /* 0x000e240000000800 */
[----:B0-----:R-:W-:-:S07]  /*0180*/  IMAD R0, R0, UR5, RZ ;  /* 0x0000000500007c24 */ /* 0x001fce000f8e02ff */
.L_x_1:
[----:B------:R-:W-:Y:S01]  /*0190*/  ISETP.GE.U32.AND P3, PT, R3, UR4, PT ;  /* 0x0000000403007c0c */ /* 0x000fe2000bf66070 */
[----:B------:R-:W-:-:S04]  /*01a0*/  IMAD.IADD R23, R0, 0x1, R3 ;  /* 0x0000000100177824 */ /* 0x000fc800078e0203 */
[----:B------:R-:W-:Y:S01]  /*01b0*/  IMAD.IADD R29, R0, 0x1, R23 ;  /* 0x00000001001d7824 */ /* 0x000fe200078e0217 */
[----:B------:R-:W-:-:S04]  /*01c0*/  ISETP.GE.U32.AND P2, PT, R23, UR4, PT ;  /* 0x0000000417007c0c */ /* 0x000fc8000bf46070 */
[----:B------:R-:W-:-:S03]  /*01d0*/  ISETP.GE.U32.AND P1, PT, R29, UR4, PT ;  /* 0x000000041d007c0c */ /* 0x000fc6000bf26070 */
[----:B------:R-:W0:Y:S08]  /*01e0*/  @!P3 LDC.64 R26, c[0x0][0x218] ;  /* 0x00008600ff1abb82 */ /* 0x000e300000000a00 */
[----:B------:R-:W1:Y:S08]  /*01f0*/  @!P3 LDC.64 R18, c[0x0][0x210] ;  /* 0x00008400ff12bb82 */ /* 0x000e700000000a00 */
[----:B------:R-:W2:Y:S01]  /*0200*/  @!P1 LDC.64 R20, c[0x0][0x218] ;  /* 0x00008600ff149b82 */ /* 0x000ea20000000a00 */
[----:B0-----:R-:W-:-:S05]  /*0210*/  @!P3 IMAD.WIDE R26, R3, 0x8, R26 ;  /* 0x00000008031ab825 */ /* 0x001fca00078e021a */
[----:B------:R0:W3:Y:S01]  /*0220*/  @!P3 LDG.E.64 R10, desc[UR8][R26.64] ;  /* 0x000000081a0ab981 */ /* 0x0000e2000c1e1b00 */
[----:B-1----:R-:W-:-:S05]  /*0230*/  @!P3 IMAD.WIDE R18, R3, 0x8, R18 ;  /* 0x000000080312b825 */ /* 0x002fca00078e0212 */
[----:B------:R1:W4:Y:S01]  /*0240*/  @!P3 LDG.E.64 R8, desc[UR8][R18.64] ;  /* 0x000000081208b981 */ /* 0x000322000c1e1b00 */
[----:B0-----:R-:W-:-:S05]  /*0250*/  IMAD.IADD R27, R0, 0x1, R29 ;  /* 0x00000001001b7824 */ /* 0x001fca00078e021d */
[----:B------:R-:W-:Y:S01]  /*0260*/  ISETP.GE.U32.AND P0, PT, R27, UR4, PT ;  /* 0x000000041b007c0c */ /* 0x000fe2000bf06070 */
[----:B-1----:R-:W0:Y:S01]  /*0270*/  @!P2 LDC.64 R18, c[0x0][0x218] ;  /* 0x00008600ff12ab82 */ /* 0x002e220000000a00 */
[----:B--2---:R-:W-:-:S05]  /*0280*/  @!P1 IMAD.WIDE R20, R29, 0x8, R20 ;  /* 0x000000081d149825 */ /* 0x004fca00078e0214 */
[----:B------:R1:W2:Y:S06]  /*0290*/  @!P1 LDG.E.64 R14, desc[UR8][R20.64] ;  /* 0x00000008140e9981 */ /* 0x0002ac000c1e1b00 */
[----:B-1----:R-:W1:Y:S01]  /*02a0*/  @!P0 LDC.64 R20, c[0x0][0x218] ;  /* 0x00008600ff148b82 */ /* 0x002e620000000a00 */
[----:B0-----:R-:W-:-:S05]  /*02b0*/  @!P2 IMAD.WIDE R18, R23, 0x8, R18 ;  /* 0x000000081712a825 */ /* 0x001fca00078e0212 */
[----:B------:R0:W5:Y:S02]  /*02c0*/  @!P2 LDG.E.64 R12, desc[UR8][R18.64] ;  /* 0x00000008120ca981 */ /* 0x000164000c1e1b00 */
[----:B0-----:R-:W0:Y:S01]  /*02d0*/  @!P2 LDC.64 R18, c[0x0][0x210] ;  /* 0x00008400ff12ab82 */ /* 0x001e220000000a00 */
[----:B-1----:R-:W-:-:S05]  /*02e0*/  @!P0 IMAD.WIDE R20, R27, 0x8, R20 ;  /* 0x000000081b148825 */ /* 0x002fca00078e0214 */
[----:B------:R1:W5:Y:S01]  /*02f0*/  @!P0 LDG.E.64 R16, desc[UR8][R20.64] ;  /* 0x0000000814108981 */ /* 0x000362000c1e1b00 */
[----:B------:R-:W-:Y:S01]  /*0300*/  UMOV UR6, 0xf0000000 ;  /* 0xf000000000067882 */ /* 0x000fe20000000000 */
[----:B------:R-:W-:Y:S01]  /*0310*/  UMOV UR7, 0x380fffff ;  /* 0x380fffff00077882 */ /* 0x000fe20000000000 */
[----:B-1----:R-:W1:Y:S01]  /*0320*/  @!P3 LDC.64 R20, c[0x0][0x228] ;  /* 0x00008a00ff14bb82 */ /* 0x002e620000000a00 */
[----:B0-----:R-:W-:-:S07]  /*0330*/  @!P2 IMAD.WIDE R22, R23, 0x8, R18 ;  /* 0x000000081716a825 */ /* 0x001fce00078e0212 */
[----:B------:R-:W0:Y:S01]  /*0340*/  @!P1 LDC.64 R18, c[0x0][0x210] ;  /* 0x00008400ff129b82 */ /* 0x000e220000000a00 */
[----:B------:R1:W5:Y:S07]  /*0350*/  @!P2 LDG.E.64 R6, desc[UR8][R22.64] ;  /* 0x000000081606a981 */ /* 0x00036e000c1e1b00 */
[----:B-1----:R-:W1:Y:S01]  /*0360*/  @!P0 LDC.64 R22, c[0x0][0x210] ;  /* 0x00008400ff168b82 */ /* 0x002e620000000a00 */
[----:B0-----:R-:W-:-:S05]  /*0370*/  @!P1 IMAD.WIDE R18, R29, 0x8, R18 ;  /* 0x000000081d129825 */ /* 0x001fca00078e0212 */
[----:B------:R0:W5:Y:S01]  /*0380*/  @!P1 LDG.E.64 R4, desc[UR8][R18.64] ;  /* 0x0000000812049981 */ /* 0x000162000c1e1b00 */
[----:B-1----:R-:W-:Y:S01]  /*0390*/  @!P0 IMAD.WIDE R22, R27, 0x8, R22 ;  /* 0x000000081b168825 */ /* 0x002fe200078e0216 */
[----:B0-----:R-:W0:Y:S04]  /*03a0*/  @!P2 LDC.64 R18, c[0x0][0x228] ;  /* 0x00008a00ff12ab82 */ /* 0x001e280000000a00 */
[----:B------:R2:W5:Y:S01]  /*03b0*/  @!P0 LDG.E.64 R24, desc[UR8][R22.64] ;  /* 0x0000000816188981 */ /* 0x000562000c1e1b00 */
[----:B------:R-:W-:Y:S01]  /*03c0*/  @!P3 IMAD.WIDE R20, R3, 0x8, R20 ;  /* 0x000000080314b825 */ /* 0x000fe200078e0214 */
[----:B---3--:R-:W1:Y:S01]  /*03d0*/  F2F.F32.F64 R2, R10 ;  /* 0x0000000a00027310 */ /* 0x008e620000301000 */
[----:B------:R-:W-:-:S14]  /*03e0*/  DSETP.GEU.AND P4, PT, |R10|, UR6, PT ;  /* 0x000000060a007e2a */ /* 0x000fdc000bf8e200 */
[----:B-1----:R-:W-:-:S05]  /*03f0*/  @!P4 FMUL R2, R2, 1.175494350822287508e-38 ;  /* 0x008000000202c820 */ /* 0x002fca0000400000 */
[----:B------:R-:W-:-:S04]  /*0400*/  FSETP.GTU.FTZ.AND P6, PT, R2, RZ, PT ;  /* 0x000000ff0200720b */ /* 0x000fc80003fdc000 */
[----:B----4-:R-:W-:Y:S02]  /*0410*/  SEL R8, R8, RZ, P6 ;  /* 0x000000ff08087207 */ /* 0x010fe40003000000 */
[----:B------:R-:W-:Y:S01]  /*0420*/  SEL R9, R9, RZ, P6 ;  /* 0x000000ff09097207 */ /* 0x000fe20003000000 */
[----:B--2---:R-:W-:Y:S01]  /*0430*/  F2F.F32.F64 R22, R14 ;  /* 0x0000000e00167310 */ /* 0x004fe20000301000 */
[----:B------:R-:W-:-:S07]  /*0440*/  DSETP.GEU.AND P4, PT, |R14|, UR6, PT ;  /* 0x000000060e007e2a */ /* 0x000fce000bf8e200 */
[----:B-----5:R-:W1:Y:S01]  /*0450*/  F2F.F32.F64 R26, R12 ;  /* 0x0000000c001a7310 */ /* 0x020e620000301000 */
[----:B------:R-:W-:-:S07]  /*0460*/  DSETP.GEU.AND P5, PT, |R12|, UR6, PT ;  /* 0x000000060c007e2a */ /* 0x000fce000bfae200 */
[----:B------:R-:W2:Y:S01]  /*0470*/  F2F.F32.F64 R23, R16 ;  /* 0x0000001000177310 */ /* 0x000ea20000301000 */
[----:B------:R-:W-:-:S06]  /*0480*/  DSETP.GEU.AND P6, PT, |R16|, UR6, PT ;  /* 0x0000000610007e2a */ /* 0x000fcc000bfce200 */
[----:B-1----:R-:W-:-:S05]  /*0490*/  @!P5 FMUL R26, R26, 1.175494350822287508e-38 ;  /* 0x008000001a1ad820 */ /* 0x002fca0000400000 */
[----:B------:R-:W-:Y:S01]  /*04a0*/  FSETP.GTU.FTZ.AND P5, PT, R26, RZ, PT ;  /* 0x000000ff1a00720b */ /* 0x000fe20003fbc000 */
[----:B------:R-:W-:Y:S02]  /*04b0*/  @!P4 FMUL R22, R22, 1.175494350822287508e-38 ;  /* 0x008000001616c820 */ /* 0x000fe40000400000 */
[----:B--2---:R-:W-:Y:S01]  /*04c0*/  @!P6 FMUL R23, R23, 1.175494350822287508e-38 ;  /* 0x008000001717e820 */ /* 0x004fe20000400000 */
[----:B------:R1:W-:Y:S01]  /*04d0*/  @!P3 STG.E.64 desc[UR8][R20.64], R8 ;  /* 0x000000081400b986 */ /* 0x0003e2000c101b08 */
[----:B------:R-:W-:Y:S02]  /*04e0*/  SEL R2, R6, RZ, P5 ;  /* 0x000000ff06027207 */ /* 0x000fe40002800000 */
[----:B------:R-:W-:Y:S02]  /*04f0*/  SEL R7, R7, RZ, P5 ;  /* 0x000000ff07077207 */ /* 0x000fe40002800000 */
[----:B------:R-:W-:Y:S01]  /*0500*/  FSETP.GTU.FTZ.AND P5, PT, R23, RZ, PT ;  /* 0x000000ff1700720b */ /* 0x000fe20003fbc000 */
[----:B------:R-:W-:Y:S01]  /*0510*/  IMAD.IADD R23, R0, 0x1, R3 ;  /* 0x0000000100177824 */ /* 0x000fe200078e0203 */
[----:B------:R-:W-:Y:S01]  /*0520*/  FSETP.GTU.FTZ.AND P4, PT, R22, RZ, PT ;  /* 0x000000ff1600720b */ /* 0x000fe20003f9c000 */
[----:B-1----:R-:W1:Y:S02]  /*0530*/  @!P1 LDC.64 R20, c[0x0][0x228] ;  /* 0x00008a00ff149b82 */ /* 0x002e640000000a00 */
[----:B0-----:R-:W-:-:S06]  /*0540*/  @!P2 IMAD.WIDE R18, R23, 0x8, R18 ;  /* 0x000000081712a825 */ /* 0x001fcc00078e0212 */
[----:B------:R-:W0:Y:S01]  /*0550*/  @!P0 LDC.64 R22, c[0x0][0x228] ;  /* 0x00008a00ff168b82 */ /* 0x000e220000000a00 */
[----:B------:R-:W-:Y:S02]  /*0560*/  IMAD.MOV.U32 R6, RZ, RZ, R2 ;  /* 0x000000ffff067224 */ /* 0x000fe400078e0002 */
[----:B------:R-:W-:-:S03]  /*0570*/  IMAD R3, R0, 0x4, R3 ;  /* 0x0000000400037824 */ /* 0x000fc600078e0203 */
[----:B------:R2:W-:Y:S01]  /*0580*/  @!P2 STG.E.64 desc[UR8][R18.64], R6 ;  /* 0x000000061200a986 */ /* 0x0005e2000c101b08 */
[----:B------:R-:W-:Y:S02]  /*0590*/  SEL R4, R4, RZ, P4 ;  /* 0x000000ff04047207 */ /* 0x000fe40002000000 */
[----:B------:R-:W-:Y:S01]  /*05a0*/  SEL R5, R5, RZ, P4 ;  /* 0x000000ff05057207 */ /* 0x000fe20002000000 */
[----:B-1----:R-:W-:Y:S01]  /*05b0*/  @!P1 IMAD.WIDE R20, R29, 0x8, R20 ;  /* 0x000000081d149825 */ /* 0x002fe200078e0214 */
[----:B------:R-:W-:-:S03]  /*05c0*/  SEL R24, R24, RZ, P5 ;  /* 0x000000ff18187207 */ /* 0x000fc60002800000 */
[----:B0-----:R-:W-:Y:S01]  /*05d0*/  @!P0 IMAD.WIDE R22, R27, 0x8, R22 ;  /* 0x000000081b168825 */ /* 0x001fe200078e0216 */
[----:B------:R-:W-:Y:S01]  /*05e0*/  SEL R25, R25, RZ, P5 ;  /* 0x000000ff19197207 */ /* 0x000fe20002800000 */
[----:B------:R2:W-:Y:S04]  /*05f0*/  @!P1 STG.E.64 desc[UR8][R20.64], R4 ;  /* 0x0000000414009986 */ /* 0x0005e8000c101b08 */
[----:B------:R2:W-:Y:S01]  /*0600*/  @!P0 STG.E.64 desc[UR8][R22.64], R24 ;  /* 0x0000001816008986 */ /* 0x0005e2000c101b08 */
[----:B------:R-:W-:-:S13]  /*0610*/  ISETP.GE.U32.AND P0, PT, R3, UR4, PT ;  /* 0x0000000403007c0c */ /* 0x000fda000bf06070 */
[----:B--2---:R-:W-:Y:S05]  /*0620*/  @!P0 BRA `(.L_x_1) ;  /* 0xfffffff800d88947 */ /* 0x004fea000383ffff */
[----:B------:R-:W-:Y:S05]  /*0630*/  EXIT ;  /* 0x000000000000794d */ /* 0x000fea0003800000 */
.L_x_0:
[----:B------:R-:W-:Y:S01]  /*0640*/  ULDC.64 UR6, c[0x0][0x220] ;  /* 0x0000880000067ab9 */ /* 0x000fe20000000a00 */
[----:B------:R-:W-:Y:S01]  /*0650*/  IMAD.SHL.U32 R0, R3, 0x4, RZ ;  /* 0x0000000403007824 */ /* 0x000fe200078e00ff */
[----:B------:R-:W-:-:S06]  /*0660*/  UIMAD UR6, UR7, UR6, URZ ;  /* 0x00000006070672a4 */ /* 0x000fcc000f8e023f */
[----:B------:R-:W-:-:S13]  /*0670*/  ISETP.GE.U32.AND P0, PT, R0, UR6, PT ;  /* 0x0000000600007c0c */ /* 0x000fda000bf06070 */
[----:B------:R-:W-:Y:S05]  /*0680*/  @P0 EXIT ;  /* 0x000000000000094d */ /* 0x000fea0003800000 */
[----:B------:R-:W0:Y:S01]  /*0690*/  LDC.64 R22, c[0x0][0x210] ;  /* 0x00008400ff167b82 */ /* 0x000e220000000a00 */
[----:B------:R-:W-:Y:S02]  /*06a0*/  ULDC UR4, c[0x0][0xc] ;  /* 0x0000030000047ab9 */ /* 0x000fe40000000800 */
[----:B------:R-:W-:-:S05]  /*06b0*/  UIMAD UR4, UR5, UR4, URZ ;  /* 0x00000004050472a4 */ /* 0x000fca000f8e023f */
[----:B------:R-:W1:Y:S08]  /*06c0*/  LDC.64 R24, c[0x0][0x218] ;  /* 0x00008600ff187b82 */ /* 0x000e700000000a00 */
[----:B------:R-:W2:Y:S02]  /*06d0*/  LDC.64 R20, c[0x0][0x228] ;  /* 0x00008a00ff147b82 */ /* 0x000ea40000000a00 */
.L_x_2:
[----:B-1----:R-:W-:-:S05]  /*06e0*/  IMAD.WIDE R28, R3, 0x20, R24 ;  /* 0x00000020031c7825 */ /* 0x002fca00078e0218 */
[----:B---3--:R-:W3:Y:S04]  /*06f0*/  LDG.E.128 R4, desc[UR8][R28.64] ;  /* 0x000000081c047981 */ /* 0x008ee8000c1e1d00 */
[----:B------:R-:W4:Y:S01]  /*0700*/  LDG.E.128 R8, desc[UR8][R28.64+0x10] ;  /* 0x000010081c087981 */ /* 0x000f22000c1e1d00 */
[----:B0-----:R-:W-:-:S05]  /*0710*/  IMAD.WIDE R26, R3, 0x20, R22 ;  /* 0x00000020031a7825 */ /* 0x001fca00078e0216 */
[----:B------:R-:W5:Y:S04]  /*0720*/  LDG.E.128 R12, desc[UR8][R26.64] ;  /* 0x000000081a0c7981 */ /* 0x000f68000c1e1d00 */
[----:B------:R-:W2:Y:S01]  /*0730*/  LDG.E.128 R16, desc[UR8][R26.64+0x10] ;  /* 0x000010081a107981 */ /* 0x000ea2000c1e1d00 */
[----:B------:R-:W-:Y:S01]  /*0740*/  UMOV UR10, 0xf0000000 ;  /* 0xf0000000000a7882 */ /* 0x000fe20000000000 */
[----:B------:R-:W-:Y:S01]  /*0750*/  UMOV UR11, 0x380fffff ;  /* 0x380fffff000b7882 */ /* 0x000fe20000000000 */
[----:B---3--:R-:W0:Y:S01]  /*0760*/  F2F.F32.F64 R2, R6 ;  /* 0x0000000600027310 */ /* 0x008e220000301000 */
[----:B------:R-:W-:Y:S02]  /*0770*/  DSETP.GEU.AND P1, PT, |R6|, UR10, PT ;  /* 0x0000000a06007e2a */ /* 0x000fe4000bf2e200 */
[----:B------:R-:W-:-:S02]  /*0780*/  DSETP.GEU.AND P0, PT, |R4|, UR10, PT ;  /* 0x0000000a04007e2a */ /* 0x000fc4000bf0e200 */
[----:B----4-:R-:W-:Y:S02]  /*0790*/  DSETP.GEU.AND P3, PT, |R10|, UR10, PT ;  /* 0x0000000a0a007e2a */ /* 0x010fe4000bf6e200 */
[----:B------:R-:W-:Y:S01]  /*07a0*/  DSETP.GEU.AND P2, PT, |R8|, UR10, PT ;  /* 0x0000000a08007e2a */ /* 0x000fe2000bf4e200 */
[----:B------:R-:W1:Y:S07]  /*07b0*/  F2F.F32.F64 R0, R4 ;  /* 0x0000000400007310 */ /* 0x000e6e0000301000 */
[----:B0-----:R-:W-:Y:S01]  /*07c0*/  @!P1 FMUL R2, R2, 1.175494350822287508e-38 ;  /* 0x0080000002029820 */ /* 0x001fe20000400000 */
[----:B------:R-:W0:Y:S04]  /*07d0*/  F2F.F32.F64 R6, R10 ;  /* 0x0000000a00067310 */ /* 0x000e280000301000 */
[----:B------:R-:W-:Y:S01]  /*07e0*/  FSETP.GTU.FTZ.AND P1, PT, R2, RZ, PT ;  /* 0x000000ff0200720b */ /* 0x000fe20003f3c000 */
[----:B-1----:R-:W-:-:S03]  /*07f0*/  @!P0 FMUL R0, R0, 1.175494350822287508e-38 ;  /* 0x0080000000008820 */ /* 0x002fc60000400000 */
[----:B------:R-:W1:Y:S01]  /*0800*/  F2F.F32.F64 R28, R8 ;  /* 0x00000008001c7310 */ /* 0x000e620000301000 */
[----:B-----5:R-:W-:Y:S02]  /*0810*/  SEL R7, R15, RZ, P1 ;  /* 0x000000ff0f077207 */ /* 0x020fe40000800000 */
[----:B------:R-:W-:Y:S02]  /*0820*/  FSETP.GTU.FTZ.AND P0, PT, R0, RZ, PT ;  /* 0x000000ff0000720b */ /* 0x000fe40003f1c000 */
[----:B------:R-:W-:Y:S01]  /*0830*/  SEL R0, R14, RZ, P1 ;  /* 0x000000ff0e007207 */ /* 0x000fe20000800000 */
[----:B0-----:R-:W-:Y:S01]  /*0840*/  @!P3 FMUL R6, R6, 1.175494350822287508e-38 ;  /* 0x008000000606b820 */ /* 0x001fe20000400000 */
[----:B------:R-:W-:Y:S02]  /*0850*/  SEL R4, R12, RZ, P0 ;  /* 0x000000ff0c047207 */ /* 0x000fe40000000000 */
[----:B------:R-:W-:Y:S01]  /*0860*/  SEL R5, R13, RZ, P0 ;  /* 0x000000ff0d057207 */ /* 0x000fe20000000000 */
[----:B--2---:R-:W-:-:S04]  /*0870*/  IMAD.WIDE R12, R3, 0x20, R20 ;  /* 0x00000020030c7825 */ /* 0x004fc800078e0214 */
[----:B-1----:R-:W-:Y:S01]  /*0880*/  @!P2 FMUL R28, R28, 1.175494350822287508e-38 ;  /* 0x008000001c1ca820 */ /* 0x002fe20000400000 */
[----:B------:R-:W-:Y:S01]  /*0890*/  FSETP.GTU.FTZ.AND P2, PT, R6, RZ, PT ;  /* 0x000000ff0600720b */ /* 0x000fe20003f5c000 */
[----:B------:R-:W-:Y:S02]  /*08a0*/  IMAD.MOV.U32 R6, RZ, RZ, R0 ;  /* 0x000000ffff067224 */ /* 0x000fe400078e0000 */
[----:B------:R-:W-:Y:S01]  /*08b0*/  VIADD R3, R3, UR4 ;  /* 0x0000000403037c36 */ /* 0x000fe20008000000 */
[----:B------:R-:W-:Y:S02]  /*08c0*/  FSETP.GTU.FTZ.AND P1, PT, R28, RZ, PT ;  /* 0x000000ff1c00720b */ /* 0x000fe40003f3c000 */
[----:B------:R-:W-:Y:S01]  /*08d0*/  SEL R10, R18, RZ, P2 ;  /* 0x000000ff120a7207 */ /* 0x000fe20001000000 */
[----:B------:R3:W-:Y:S01]  /*08e0*/  STG.E.128 desc[UR8][R12.64], R4 ;  /* 0x000000040c007986 */ /* 0x0007e2000c101d08 */
[----:B------:R-:W-:Y:S01]  /*08f0*/  SEL R11, R19, RZ, P2 ;  /* 0x000000ff130b7207 */ /* 0x000fe20001000000 */
[----:B------:R-:W-:Y:S01]  /*0900*/  IMAD.SHL.U32 R0, R3, 0x4, RZ ;  /* 0x0000000403007824 */ /* 0x000fe200078e00ff */
[----:B------:R-:W-:-:S02]  /*0910*/  SEL R8, R16, RZ, P1 ;  /* 0x000000ff10087207 */ /* 0x000fc40000800000 */
[----:B------:R-:W-:Y:S02]  /*0920*/  SEL R9, R17, RZ, P1 ;  /* 0x000000ff11097207 */ /* 0x000fe40000800000 */
[----:B------:R-:W-:-:S03]  /*0930*/  ISETP.GE.U32.AND P0, PT, R0, UR6, PT ;  /* 0x0000000600007c0c */ /* 0x000fc6000bf06070 */
[----:B------:R3:W-:Y:S10]  /*0940*/  STG.E.128 desc[UR8][R12.64+0x10], R8 ;  /* 0x000010080c007986 */ /* 0x0007f4000c101d08 */
[----:B------:R-:W-:Y:S05]  /*0950*/  @!P0 BRA `(.L_x_2) ;  /* 0xfffffffc00608947 */ /* 0x000fea000383ffff */
[----:B------:R-:W-:Y:S05]  /*0960*/  EXIT ;  /* 0x000000000000794d */ /* 0x000fea0003800000 */
.L_x_3:
[----:B------:R-:W-:-:S00]  /*0970*/  BRA `(.L_x_3) ;  /* 0xfffffffc00fc7947 */ /* 0x000fc0000383ffff */
[----:B------:R-:W-:-:S00]  /*0980*/  NOP ;  /* 0x0000000000007918 */ /* 0x000fc00000000000 */
[----:B------:R-:W-:-:S00]  /*0990*/  NOP ;  /* 0x0000000000007918 */ /* 0x000fc00000000000 */
[----:B------:R-:W-:-:S00]  /*09a0*/  NOP ;  /* 0x0000000000007918 */ /* 0x000fc00000000000 */
[----:B------:R-:W-:-:S00]  /*09b0*/  NOP ;  /* 0x0000000000007918 */ /* 0x000fc00000000000 */
[----:B------:R-:W-:-:S00]  /*09c0*/  NOP ;  /* 0x0000000000007918 */ /* 0x000fc00000000000 */
[----:B------:R-:W-:-:S00]  /*09d0*/  NOP ;  /* 0x0000000000007918 */ /* 0x000fc00000000000 */
[----:B------:R-:W-:-:S00]  /*09e0*/  NOP ;  /* 0x0000000000007918 */ /* 0x000fc00000000000 */
[----:B------:R-:W-:-:S00]  /*09f0*/  NOP ;  /* 0x0000000000007918 */ /* 0x000fc00000000000 */
.L_x_317:


//--------------------- .text._Z13Sigmoid_bpropIdEvPT_S1_jjS1_ --------------------------
	.section	.text._Z13Sigmoid_bpropIdEvPT_S1_jjS1_,"ax",@progbits
	.align	128
        .global         _Z13Sigmoid_bpropIdEvPT_S1_jjS1_
        .type           _Z13Sigmoid_bpropIdEvPT_S1_jjS1_,@function
        .size           _Z13Sigmoid_bpropIdEvPT_S1_jjS1_,(.L_x_318 - _Z13Sigmoid_bpropIdEvPT_S1_jjS1_)
        .other          _Z13Sigmoid_bpropIdEvPT_S1_jjS1_,@"STO_CUDA_ENTRY STV_DEFAULT"
_Z13Sigmoid_bpropIdEvPT_S1_jjS1_:
.text._Z13Sigmoid_bpropIdEvPT_S1_jjS1_:
        /* <DEDUP_REMOVED lines=25> */
.L_x_5:
[----:B------:R-:W-:Y:S02]  /*0190*/  ISETP.GE.U32.AND P3, PT, R3, UR4, PT ;  /* 0x0000000403007c0c */ /* 0x000fe4000bf66070 */
[----:B------:R-:W-:-:S04]  /*01a0*/  IADD3 R2, R0, R3, RZ ;  /* 0x0000000300027210 */ /* 0x000fc80007ffe0ff */
[----:B------:R-:W-:-:S07]  /*01b0*/  ISETP.GE.U32.AND P2, PT, R2, UR4, PT ;  /* 0x0000000402007c0c */ /* 0x000fce000bf46070 */
[----:B------:R-:W0:Y:S08]  /*01c0*/  @!P3 LDC.64 R4, c[0x0][0x210] ;  /* 0x00008400ff04bb82 */ /* 0x000e300000000a00 */
[----:B------:R-:W1:Y:S08]  /*01d0*/  @!P2 LDC.64 R22, c[0x0][0x210] ;  /* 0x00008400ff16ab82 */ /* 0x000e700000000a00 */
[----:B------:R-:W2:Y:S01]  /*01e0*/  @!P2 LDC.64 R24, c[0x0][0x218] ;  /* 0x00008600ff18ab82 */ /* 0x000ea20000000a00 */
[----:B0-----:R-:W-:-:S07]  /*01f0*/  @!P3 IMAD.WIDE R4, R3, 0x8, R4 ;  /* 0x000000080304b825 */ /* 0x001fce00078e0204 */
[----:B------:R-:W0:Y:S01]  /*0200*/  @!P3 LDC.64 R26, c[0x0][0x218] ;  /* 0x00008600ff1abb82 */ /* 0x000e220000000a00 */
[----:B------:R3:W4:Y:S02]  /*0210*/  @!P3 LDG.E.64 R12, desc[UR8][R4.64] ;  /* 0x00000008040cb981 */ /* 0x000724000c1e1b00 */
[----:B---3--:R-:W-:-:S04]  /*0220*/  IADD3 R5, R0, R2, RZ ;  /* 0x0000000200057210 */ /* 0x008fc80007ffe0ff */
[----:B------:R-:W-:Y:S01]  /*0230*/  ISETP.GE.U32.AND P1, PT, R5, UR4, PT ;  /* 0x0000000405007c0c */ /* 0x000fe2000bf26070 */
[----:B-1----:R-:W-:-:S04]  /*0240*/  @!P2 IMAD.WIDE R28, R2, 0x8, R22 ;  /* 0x00000008021ca825 */ /* 0x002fc800078e0216 */
[----:B--2---:R-:W-:Y:S01]  /*0250*/  @!P2 IMAD.WIDE R24, R2, 0x8, R24 ;  /* 0x000000080218a825 */ /* 0x004fe200078e0218 */
[----:B------:R1:W2:Y:S03]  /*0260*/  @!P2 LDG.E.64 R10, desc[UR8][R28.64] ;  /* 0x000000081c0aa981 */ /* 0x0002a6000c1e1b00 */
[----:B0-----:R-:W-:Y:S01]  /*0270*/  @!P3 IMAD.WIDE R26, R3, 0x8, R26 ;  /* 0x00000008031ab825 */ /* 0x001fe200078e021a */
[----:B------:R0:W3:Y:S03]  /*0280*/  @!P2 LDG.E.64 R20, desc[UR8][R24.64] ;  /* 0x000000081814a981 */ /* 0x0000e6000c1e1b00 */
[----:B------:R-:W5:Y:S01]  /*0290*/  @!P1 LDC.64 R22, c[0x0][0x210] ;  /* 0x00008400ff169b82 */ /* 0x000f620000000a00 */
[----:B------:R5:W2:Y:S01]  /*02a0*/  @!P3 LDG.E.64 R18, desc[UR8][R26.64] ;  /* 0x000000081a12b981 */ /* 0x000aa2000c1e1b00 */
[----:B-1----:R-:W-:-:S06]  /*02b0*/  IADD3 R29, R0, R5, RZ ;  /* 0x00000005001d7210 */ /* 0x002fcc0007ffe0ff */
[----:B0-----:R-:W0:Y:S01]  /*02c0*/  @!P1 LDC.64 R24, c[0x0][0x218] ;  /* 0x00008600ff189b82 */ /* 0x001e220000000a00 */
[----:B------:R-:W-:Y:S01]  /*02d0*/  ISETP.GE.U32.AND P0, PT, R29, UR4, PT ;  /* 0x000000041d007c0c */ /* 0x000fe2000bf06070 */
[----:B-----5:R-:W-:-:S12]  /*02e0*/  @!P1 IMAD.WIDE R26, R5, 0x8, R22 ;  /* 0x00000008051a9825 */ /* 0x020fd800078e0216 */
[----:B------:R-:W1:Y:S01]  /*02f0*/  @!P0 LDC.64 R22, c[0x0][0x218] ;  /* 0x00008600ff168b82 */ /* 0x000e620000000a00 */
[----:B------:R0:W5:Y:S02]  /*0300*/  @!P1 LDG.E.64 R8, desc[UR8][R26.64] ;  /* 0x000000081a089981 */ /* 0x000164000c1e1b00 */
[----:B0-----:R-:W-:-:S05]  /*0310*/  @!P1 IMAD.WIDE R26, R5, 0x8, R24 ;  /* 0x00000008051a9825 */ /* 0x001fca00078e0218 */
[----:B------:R-:W0:Y:S01]  /*0320*/  @!P0 LDC.64 R24, c[0x0][0x210] ;  /* 0x00008400ff188b82 */ /* 0x000e220000000a00 */
[----:B------:R-:W5:Y:S01]  /*0330*/  @!P1 LDG.E.64 R16, desc[UR8][R26.64] ;  /* 0x000000081a109981 */ /* 0x000f62000c1e1b00 */
[----:B-1----:R-:W-:-:S05]  /*0340*/  @!P0 IMAD.WIDE R22, R29, 0x8, R22 ;  /* 0x000000081d168825 */ /* 0x002fca00078e0216 */
[----:B------:R0:W5:Y:S02]  /*0350*/  @!P0 LDG.E.64 R14, desc[UR8][R22.64] ;  /* 0x00000008160e8981 */ /* 0x000164000c1e1b00 */
[----:B0-----:R-:W-:-:S05]  /*0360*/  @!P0 IMAD.WIDE R22, R29, 0x8, R24 ;  /* 0x000000081d168825 */ /* 0x001fca00078e0218 */
[----:B------:R0:W5:Y:S01]  /*0370*/  @!P0 LDG.E.64 R6, desc[UR8][R22.64] ;  /* 0x0000000816068981 */ /* 0x000162000c1e1b00 */
[----:B------:R-:W-:Y:S01]  /*0380*/  UMOV UR6, 0xf0000000 ;  /* 0xf000000000067882 */ /* 0x000fe20000000000 */
[----:B------:R-:W-:Y:S01]  /*0390*/  UMOV UR7, 0x380fffff ;  /* 0x380fffff00077882 */ /* 0x000fe20000000000 */
[----:B----4-:R-:W-:Y:S01]  /*03a0*/  F2F.F32.F64 R4, R12 ;  /* 0x0000000c00047310 */ /* 0x010fe20000301000 */
[----:B------:R-:W-:-:S07]  /*03b0*/  DSETP.GEU.AND P5, PT, |R12|, UR6, PT ;  /* 0x000000060c007e2a */ /* 0x000fce000bfae200 */
[----:B--2---:R-:W1:Y:S01]  /*03c0*/  F2F.F32.F64 R28, R18 ;  /* 0x00000012001c7310 */ /* 0x004e620000301000 */
[----:B------:R-:W-:Y:S02]  /*03d0*/  DSETP.GEU.AND P4, PT, |R18|, UR6, PT ;  /* 0x0000000612007e2a */ /* 0x000fe4000bf8e200 */
[----:B---3--:R-:W-:-:S05]  /*03e0*/  DSETP.GEU.AND P6, PT, |R20|, UR6, PT ;  /* 0x0000000614007e2a */ /* 0x008fca000bfce200 */
[----:B------:R-:W2:Y:S07]  /*03f0*/  F2F.F32.F64 R26, R20 ;  /* 0x00000014001a7310 */ /* 0x000eae0000301000 */
[----:B-1----:R-:W-:Y:S01]  /*0400*/  @!P4 FMUL R28, R28, 1.175494350822287508e-38 ;  /* 0x008000001c1cc820 */ /* 0x002fe20000400000 */
[----:B------:R-:W1:Y:S03]  /*0410*/  F2F.F32.F64 R25, R10 ;  /* 0x0000000a00197310 */ /* 0x000e660000301000 */
[----:B0-----:R-:W-:Y:S01]  /*0420*/  FADD.FTZ R23, -R28, 1 ;  /* 0x3f8000001c177421 */ /* 0x001fe20000010100 */
[----:B------:R-:W-:-:S03]  /*0430*/  DSETP.GEU.AND P4, PT, |R10|, UR6, PT ;  /* 0x000000060a007e2a */ /* 0x000fc6000bf8e200 */
[----:B------:R-:W-:Y:S02]  /*0440*/  FMUL.FTZ R13, R28, R23 ;  /* 0x000000171c0d7220 */ /* 0x000fe40000410000 */
[----:B------:R-:W0:Y:S01]  /*0450*/  @!P3 LDC.64 R22, c[0x0][0x228] ;  /* 0x00008a00ff16bb82 */ /* 0x000e220000000a00 */
[----:B------:R-:W-:Y:S01]  /*0460*/  @!P5 FMUL R4, R4, 1.175494350822287508e-38 ;  /* 0x008000000404d820 */ /* 0x000fe20000400000 */
[----:B--2---:R-:W-:Y:S01]  /*0470*/  @!P6 FMUL R26, R26, 1.175494350822287508e-38 ;  /* 0x008000001a1ae820 */ /* 0x004fe20000400000 */
[----:B-----5:R-:W-:Y:S02]  /*0480*/  F2F.F32.F64 R24, R8 ;  /* 0x0000000800187310 */ /* 0x020fe40000301000 */
[----:B------:R-:W-:Y:S01]  /*0490*/  FMUL.FTZ R13, R13, R4 ;  /* 0x000000040d0d7220 */ /* 0x000fe20000410000 */
[----:B------:R-:W-:-:S03]  /*04a0*/  DSETP.GEU.AND P6, PT, |R8|, UR6, PT ;  /* 0x0000000608007e2a */ /* 0x000fc6000bfce200 */
[----:B-1----:R-:W-:Y:S02]  /*04b0*/  @!P4 FMUL R25, R25, 1.175494350822287508e-38 ;  /* 0x008000001919c820 */ /* 0x002fe40000400000 */
[----:B------:R-:W1:Y:S01]  /*04c0*/  F2F.F32.F64 R11, R16 ;  /* 0x00000010000b7310 */ /* 0x000e620000301000 */
[----:B------:R-:W-:-:S07]  /*04d0*/  DSETP.GEU.AND P5, PT, |R16|, UR6, PT ;  /* 0x0000000610007e2a */ /* 0x000fce000bfae200 */
[----:B------:R-:W-:Y:S01]  /*04e0*/  F2F.F64.F32 R12, R13 ;  /* 0x0000000d000c7310 */ /* 0x000fe20000201800 */
[----:B------:R-:W-:-:S07]  /*04f0*/  DSETP.GEU.AND P4, PT, |R14|, UR6, PT ;  /* 0x000000060e007e2a */ /* 0x000fce000bf8e200 */
[----:B------:R-:W2:Y:S01]  /*0500*/  F2F.F32.F64 R4, R14 ;  /* 0x0000000e00047310 */ /* 0x000ea20000301000 */
[----:B-1----:R-:W-:Y:S01]  /*0510*/  @!P5 FMUL R11, R11, 1.175494350822287508e-38 ;  /* 0x008000000b0bd820 */ /* 0x002fe20000400000 */
[----:B------:R-:W-:Y:S01]  /*0520*/  FADD.FTZ R27, -R26, 1 ;  /* 0x3f8000001a1b7421 */ /* 0x000fe20000010100 */
[----:B0-----:R-:W-:-:S04]  /*0530*/  @!P3 IMAD.WIDE R22, R3, 0x8, R22 ;  /* 0x000000080316b825 */ /* 0x001fc800078e0216 */
[C---:B------:R-:W-:Y:S01]  /*0540*/  FADD.FTZ R8, -R11.reuse, 1 ;  /* 0x3f8000000b087421 */ /* 0x040fe20000010100 */
[----:B------:R-:W-:Y:S01]  /*0550*/  DSETP.GEU.AND P5, PT, |R6|, UR6, PT ;  /* 0x0000000606007e2a */ /* 0x000fe2000bfae200 */
[----:B------:R0:W1:Y:S01]  /*0560*/  F2F.F32.F64 R6, R6 ;  /* 0x0000000600067310 */ /* 0x0000620000301000 */
[----:B------:R-:W-:Y:S01]  /*0570*/  @!P6 FMUL R24, R24, 1.175494350822287508e-38 ;  /* 0x008000001818e820 */ /* 0x000fe20000400000 */
[----:B------:R-:W-:Y:S01]  /*0580*/  FMUL.FTZ R10, R26, R27 ;  /* 0x0000001b1a0a7220 */ /* 0x000fe20000410000 */
[----:B------:R-:W-:Y:S01]  /*0590*/  FMUL.FTZ R11, R11, R8 ;  /* 0x000000080b0b7220 */ /* 0x000fe20000410000 */
[----:B--2---:R-:W-:Y:S01]  /*05a0*/  @!P4 FMUL R4, R4, 1.175494350822287508e-38 ;  /* 0x008000000404c820 */ /* 0x004fe20000400000 */
[----:B------:R-:W2:Y:S01]  /*05b0*/  @!P2 LDC.64 R26, c[0x0][0x228] ;  /* 0x00008a00ff1aab82 */ /* 0x000ea20000000a00 */
[----:B------:R3:W-:Y:S01]  /*05c0*/  @!P3 STG.E.64 desc[UR8][R22.64], R12 ;  /* 0x0000000c1600b986 */ /* 0x0007e2000c101b08 */
[----:B------:R-:W-:Y:S01]  /*05d0*/  FMUL.FTZ R10, R10, R25 ;  /* 0x000000190a0a7220 */ /* 0x000fe20000410000 */
[----:B------:R-:W-:Y:S01]  /*05e0*/  FMUL.FTZ R8, R11, R24 ;  /* 0x000000180b087220 */ /* 0x000fe20000410000 */
[----:B------:R-:W-:-:S04]  /*05f0*/  FADD.FTZ R9, -R4, 1 ;  /* 0x3f80000004097421 */ /* 0x000fc80000010100 */
[----:B------:R-:W4:Y:S01]  /*0600*/  @!P0 LDC.64 R24, c[0x0][0x228] ;  /* 0x00008a00ff188b82 */ /* 0x000f220000000a00 */
[----:B0-----:R-:W-:Y:S01]  /*0610*/  FMUL.FTZ R7, R4, R9 ;  /* 0x0000000904077220 */ /* 0x001fe20000410000 */
[----:B-1----:R-:W-:-:S06]  /*0620*/  @!P5 FMUL R6, R6, 1.175494350822287508e-38 ;  /* 0x008000000606d820 */ /* 0x002fcc0000400000 */
[----:B---3--:R-:W0:Y:S01]  /*0630*/  @!P1 LDC.64 R22, c[0x0][0x228] ;  /* 0x00008a00ff169b82 */ /* 0x008e220000000a00 */
[----:B------:R-:W-:Y:S01]  /*0640*/  FMUL.FTZ R7, R7, R6 ;  /* 0x0000000607077220 */ /* 0x000fe20000410000 */
[----:B------:R-:W1:Y:S08]  /*0650*/  F2F.F64.F32 R10, R10 ;  /* 0x0000000a000a7310 */ /* 0x000e700000201800 */
[----:B------:R-:W3:Y:S08]  /*0660*/  F2F.F64.F32 R8, R8 ;  /* 0x0000000800087310 */ /* 0x000ef00000201800 */
[----:B------:R-:W5:Y:S01]  /*0670*/  F2F.F64.F32 R6, R7 ;  /* 0x0000000700067310 */ /* 0x000f620000201800 */
[----:B--2---:R-:W-:Y:S01]  /*0680*/  @!P2 IMAD.WIDE R26, R2, 0x8, R26 ;  /* 0x00000008021aa825 */ /* 0x004fe200078e021a */
[----:B------:R-:W-:-:S03]  /*0690*/  LEA R3, R0, R3, 0x2 ;  /* 0x0000000300037211 */ /* 0x000fc600078e10ff */
[----:B----4-:R-:W-:-:S04]  /*06a0*/  @!P0 IMAD.WIDE R24, R29, 0x8, R24 ;  /* 0x000000081d188825 */ /* 0x010fc800078e0218 */
[----:B0-----:R-:W-:Y:S01]  /*06b0*/  @!P1 IMAD.WIDE R22, R5, 0x8, R22 ;  /* 0x0000000805169825 */ /* 0x001fe200078e0216 */
[----:B-1----:R0:W-:Y:S04]  /*06c0*/  @!P2 STG.E.64 desc[UR8][R26.64], R10 ;  /* 0x0000000a1a00a986 */ /* 0x0021e8000c101b08 */
[----:B---3--:R0:W-:Y:S04]  /*06d0*/  @!P1 STG.E.64 desc[UR8][R22.64], R8 ;  /* 0x0000000816009986 */ /* 0x0081e8000c101b08 */
[----:B-----5:R0:W-:Y:S01]  /*06e0*/  @!P0 STG.E.64 desc[UR8][R24.64], R6 ;  /* 0x0000000618008986 */ /* 0x0201e2000c101b08 */
[----:B------:R-:W-:-:S13]  /*06f0*/  ISETP.GE.U32.AND P0, PT, R3, UR4, PT ;  /* 0x0000000403007c0c */ /* 0x000fda000bf06070 */
[----:B0-----:R-:W-:Y:S05]  /*0700*/  @!P0 BRA `(.L_x_5) ;  /* 0xfffffff800a08947 */ /* 0x001fea000383ffff */
[----:B------:R-:W-:Y:S05]  /*0710*/  EXIT ;  /* 0x000000000000794d */ /* 0x000fea0003800000 */
.L_x_4:
[----:B------:R-:W-:Y:S01]  /*0720*/  ULDC.64 UR6, c[0x0][0x220] ;  /* 0x0000880000067ab9 */ /* 0x000fe20000000a00 */
[----:B------:R-:W-:Y:S01]  /*0730*/  SHF.L.U32 R0, R3, 0x2, RZ ;  /* 0x0000000203007819 */ /* 0x000fe200000006ff */
        /* <DEDUP_REMOVED lines=8> */
.L_x_6:
[----:B-1----:R-:W-:-:S05]  /*07c0*/  IMAD.WIDE R16, R3, 0x20, R24 ;  /* 0x0000002003107825 */ /* 0x002fca00078e0218 */
[----:B---3--:R-:W3:Y:S01]  /*07d0*/  LDG.E.128 R4, desc[UR8][R16.64] ;  /* 0x0000000810047981 */ /* 0x008ee2000c1e1d00 */
[----:B0-----:R-:W-:-:S05]  /*07e0*/  IMAD.WIDE R12, R3, 0x20, R22 ;  /* 0x00000020030c7825 */ /* 0x001fca00078e0216 */
[----:B------:R-:W4:Y:S04]  /*07f0*/  LDG.E.128 R8, desc[UR8][R12.64] ;  /* 0x000000080c087981 */ /* 0x000f28000c1e1d00 */
[----:B------:R-:W5:Y:S04]  /*0800*/  LDG.E.128 R16, desc[UR8][R16.64+0x10] ;  /* 0x0000100810107981 */ /* 0x000f68000c1e1d00 */
[----:B------:R-:W2:Y:S01]  /*0810*/  LDG.E.128 R12, desc[UR8][R12.64+0x10] ;  /* 0x000010080c0c7981 */ /* 0x000ea2000c1e1d00 */
[----:B------:R-:W-:Y:S01]  /*0820*/  UMOV UR10, 0xf0000000 ;  /* 0xf0000000000a7882 */ /* 0x000fe20000000000 */
[----:B------:R-:W-:Y:S01]  /*0830*/  UMOV UR11, 0x380fffff ;  /* 0x380fffff000b7882 */ /* 0x000fe20000000000 */
[----:B---3--:R-:W0:Y:S01]  /*0840*/  F2F.F32.F64 R27, R6 ;  /* 0x00000006001b7310 */ /* 0x008e220000301000 */
[----:B------:R-:W-:-:S02]  /*0850*/  DSETP.GEU.AND P0, PT, |R6|, UR10, PT ;  /* 0x0000000a06007e2a */ /* 0x000fc4000bf0e200 */
[----:B------:R-:W-:Y:S02]  /*0860*/  DSETP.GEU.AND P1, PT, |R4|, UR10, PT ;  /* 0x0000000a04007e2a */ /* 0x000fe4000bf2e200 */
[----:B----4-:R-:W-:-:S03]  /*0870*/  DSETP.GEU.AND P2, PT, |R10|, UR10, PT ;  /* 0x0000000a0a007e2a */ /* 0x010fc6000bf4e200 */
[----:B------:R-:W1:Y:S08]  /*0880*/  F2F.F32.F64 R26, R4 ;  /* 0x00000004001a7310 */ /* 0x000e700000301000 */
[----:B------:R-:W3:Y:S01]  /*0890*/  F2F.F32.F64 R28, R10 ;  /* 0x0000000a001c7310 */ /* 0x000ee20000301000 */
[----:B0-----:R-:W-:Y:S01]  /*08a0*/  @!P0 FMUL R27, R27, 1.175494350822287508e-38 ;  /* 0x008000001b1b8820 */ /* 0x001fe20000400000 */
[----:B------:R-:W-:-:S02]  /*08b0*/  DSETP.GEU.AND P0, PT, |R8|, UR10, PT ;  /* 0x0000000a08007e2a */ /* 0x000fc4000bf0e200 */
[----:B-----5:R-:W-:Y:S02]  /*08c0*/  DSETP.GEU.AND P3, PT, |R16|, UR10, PT ;  /* 0x0000000a10007e2a */ /* 0x020fe4000bf6e200 */
[----:B------:R-:W-:Y:S02]  /*08d0*/  DSETP.GEU.AND P4, PT, |R18|, UR10, PT ;  /* 0x0000000a12007e2a */ /* 0x000fe4000bf8e200 */
[----:B------:R-:W-:Y:S08]  /*08e0*/  F2F.F32.F64 R2, R8 ;  /* 0x0000000800027310 */ /* 0x000ff00000301000 */
[----:B------:R-:W0:Y:S08]  /*08f0*/  F2F.F32.F64 R29, R16 ;  /* 0x00000010001d7310 */ /* 0x000e300000301000 */
[----:B------:R-:W4:Y:S01]  /*0900*/  F2F.F32.F64 R8, R18 ;  /* 0x0000001200087310 */ /* 0x000f220000301000 */
[----:B-1----:R-:W-:Y:S01]  /*0910*/  @!P1 FMUL R26, R26, 1.175494350822287508e-38 ;  /* 0x008000001a1a9820 */ /* 0x002fe20000400000 */
[----:B---3--:R-:W-:Y:S01]  /*0920*/  @!P2 FMUL R28, R28, 1.175494350822287508e-38 ;  /* 0x008000001c1ca820 */ /* 0x008fe20000400000 */
[----:B--2---:R-:W-:-:S02]  /*0930*/  DSETP.GEU.AND P1, PT, |R12|, UR10, PT ;  /* 0x0000000a0c007e2a */ /* 0x004fc4000bf2e200 */
[----:B------:R-:W-:-:S03]  /*0940*/  DSETP.GEU.AND P2, PT, |R14|, UR10, PT ;  /* 0x0000000a0e007e2a */ /* 0x000fc6000bf4e200 */
[----:B------:R-:W1:Y:S01]  /*0950*/  F2F.F32.F64 R0, R12 ;  /* 0x0000000c00007310 */ /* 0x000e620000301000 */
[----:B------:R-:W-:-:S07]  /*0960*/  FADD.FTZ R4, -R27, 1 ;  /* 0x3f8000001b047421 */ /* 0x000fce0000010100 */
[----:B------:R-:W2:Y:S01]  /*0970*/  F2F.F32.F64 R10, R14 ;  /* 0x0000000e000a7310 */ /* 0x000ea20000301000 */
[----:B0-----:R-:W-:Y:S01]  /*0980*/  @!P3 FMUL R29, R29, 1.175494350822287508e-38 ;  /* 0x008000001d1db820 */ /* 0x001fe20000400000 */
[----:B----4-:R-:W-:Y:S01]  /*0990*/  @!P4 FMUL R8, R8, 1.175494350822287508e-38 ;  /* 0x008000000808c820 */ /* 0x010fe20000400000 */
[----:B------:R-:W-:Y:S01]  /*09a0*/  FMUL.FTZ R27, R27, R4 ;  /* 0x000000041b1b7220 */ /* 0x000fe20000410000 */
[----:B------:R-:W-:Y:S01]  /*09b0*/  FADD.FTZ R5, -R26, 1 ;  /* 0x3f8000001a057421 */ /* 0x000fe20000010100 */
[C---:B------:R-:W-:Y:S01]  /*09c0*/  FADD.FTZ R4, -R29.reuse, 1 ;  /* 0x3f8000001d047421 */ /* 0x040fe20000010100 */
[----:B------:R-:W-:Y:S01]  /*09d0*/  FADD.FTZ R9, -R8, 1 ;  /* 0x3f80000008097421 */ /* 0x000fe20000010100 */
[----:B------:R-:W-:Y:S01]  /*09e0*/  @!P0 FMUL R2, R2, 1.175494350822287508e-38 ;  /* 0x0080000002028820 */ /* 0x000fe20000400000 */
[----:B------:R-:W-:Y:S01]  /*09f0*/  FMUL.FTZ R5, R26, R5 ;  /* 0x000000051a057220 */ /* 0x000fe20000410000 */
[----:B------:R-:W-:Y:S01]  /*0a00*/  FMUL.FTZ R29, R29, R4 ;  /* 0x000000041d1d7220 */ /* 0x000fe20000410000 */
[----:B-1----:R-:W-:Y:S01]  /*0a10*/  @!P1 FMUL R0, R0, 1.175494350822287508e-38 ;  /* 0x0080000000009820 */ /* 0x002fe20000400000 */
[----:B------:R-:W-:Y:S01]  /*0a20*/  FMUL.FTZ R11, R8, R9 ;  /* 0x00000009080b7220 */ /* 0x000fe20000410000 */
[----:B--2---:R-:W-:Y:S01]  /*0a30*/  @!P2 FMUL R10, R10, 1.175494350822287508e-38 ;  /* 0x008000000a0aa820 */ /* 0x004fe20000400000 */
[----:B------:R-:W-:Y:S01]  /*0a40*/  FMUL.FTZ R6, R28, R27 ;  /* 0x0000001b1c067220 */ /* 0x000fe20000410000 */
[----:B------:R-:W-:Y:S01]  /*0a50*/  FMUL.FTZ R5, R2, R5 ;  /* 0x0000000502057220 */ /* 0x000fe20000410000 */
[----:B------:R-:W-:Y:S01]  /*0a60*/  FMUL.FTZ R8, R0, R29 ;  /* 0x0000001d00087220 */ /* 0x000fe20000410000 */
[----:B------:R-:W-:-:S03]  /*0a70*/  FMUL.FTZ R11, R10, R11 ;  /* 0x0000000b0a0b7220 */ /* 0x000fc60000410000 */
[----:B------:R-:W-:Y:S08]  /*0a80*/  F2F.F64.F32 R6, R6 ;  /* 0x0000000600067310 */ /* 0x000ff00000201800 */
[----:B------:R-:W0:Y:S08]  /*0a90*/  F2F.F64.F32 R4, R5 ;  /* 0x0000000500047310 */ /* 0x000e300000201800 */
[----:B------:R-:W-:Y:S08]  /*0aa0*/  F2F.F64.F32 R8, R8 ;  /* 0x0000000800087310 */ /* 0x000ff00000201800 */
[----:B------:R-:W1:Y:S01]  /*0ab0*/  F2F.F64.F32 R10, R11 ;  /* 0x0000000b000a7310 */ /* 0x000e620000201800 */
[C---:B------:R-:W-:Y:S01]  /*0ac0*/  IMAD.WIDE R12, R3.reuse, 0x20, R20 ;  /* 0x00000020030c7825 */ /* 0x040fe200078e0214 */
[----:B------:R-:W-:-:S04]  /*0ad0*/  IADD3 R3, R3, UR4, RZ ;  /* 0x0000000403037c10 */ /* 0x000fc8000fffe0ff */
[----:B0-----:R3:W-:Y:S01]  /*0ae0*/  STG.E.128 desc[UR8][R12.64], R4 ;  /* 0x000000040c007986 */ /* 0x0017e2000c101d08 */
[----:B------:R-:W-:-:S03]  /*0af0*/  SHF.L.U32 R0, R3, 0x2, RZ ;  /* 0x0000000203007819 */ /* 0x000fc600000006ff */
[----:B-1----:R3:W-:Y:S01]  /*0b00*/  STG.E.128 desc[UR8][R12.64+0x10], R8 ;  /* 0x000010080c007986 */ /* 0x0027e2000c101d08 */
[----:B------:R-:W-:-:S13]  /*0b10*/  ISETP.GE.U32.AND P0, PT, R0, UR6, PT ;  /* 0x0000000600007c0c */ /* 0x000fda000bf06070 */
[----:B------:R-:W-:Y:S05]  /*0b20*/  @!P0 BRA `(.L_x_6) ;  /* 0xfffffffc00248947 */ /* 0x000fea000383ffff */
[----:B------:R-:W-:Y:S05]  /*0b30*/  EXIT ;  /* 0x000000000000794d */ /* 0x000fea0003800000 */
.L_x_7:
        /* <DEDUP_REMOVED lines=12> */
.L_x_318:


//--------------------- .text._Z17biasAddRelu_bpropIdLi4EEvPT_S1_iiS1_PVfPiS1_ --------------------------
	.section	.text._Z17biasAddRelu_bpropIdLi4EEvPT_S1_iiS1_PVfPiS1_,"ax",@progbits
	.align	128
        .global         _Z17biasAddRelu_bpropIdLi4EEvPT_S1_iiS1_PVfPiS1_
        .type           _Z17biasAddRelu_bpropIdLi4EEvPT_S1_iiS1_PVfPiS1_,@function
        .size           _Z17biasAddRelu_bpropIdLi4EEvPT_S1_iiS1_PVfPiS1_,(.L_x_319 - _Z17biasAddRelu_bpropIdLi4EEvPT_S1_iiS1_PVfPiS1_)
        .other          _Z17biasAddRelu_bpropIdLi4EEvPT_S1_iiS1_PVfPiS1_,@"STO_CUDA_ENTRY STV_DEFAULT"
_Z17biasAddRelu_bpropIdLi4EEvPT_S1_iiS1_PVfPiS1_:
.text._Z17biasAddRelu_bpropIdLi4EEvPT_S1_iiS1_PVfPiS1_:
[----:B------:R-:W-:Y:S08]  /*0000*/  LDC R1, c[0x0][0x28] ;  /* 0x00000a00ff017b82 */ /* 0x000ff00000000800 */
[----:B------:R-:W0:Y:S01]  /*0010*/  LDC R0, c[0x0][RZ] ;  /* 0x00000000ff007b82 */ /* 0x000e220000000800 */
[----:B------:R-:W-:Y:S01]  /*0020*/  ULDC.64 UR6, c[0x0][0x208] ;  /* 0x0000820000067ab9 */ /* 0x000fe20000000a00 */
[----:B------:R-:W-:Y:S06]  /*0030*/  BSSY B0, `(.L_x_8) ;  /* 0x00000b4000007945 */ /* 0x000fec0003800000 */
[----:B------:R-:W1:Y:S08]  /*0040*/  LDC R2, c[0x0][0x10] ;  /* 0x00000400ff027b82 */ /* 0x000e700000000800 */
[----:B------:R-:W2:Y:S08]  /*0050*/  LDC R3, c[0x0][0x4] ;  /* 0x00000100ff037b82 */ /* 0x000eb00000000800 */
[----:B------:R-:W3:Y:S01]  /*0060*/  LDC.64 R10, c[0x0][0x220] ;  /* 0x00008800ff0a7b82 */ /* 0x000ee20000000a00 */
[----:B-1----:R-:W1:Y:S01]  /*0070*/  I2F.U32.RP R6, R2 ;  /* 0x0000000200067306 */ /* 0x002e620000209000 */
[----:B------:R-:W-:-:S06]  /*0080*/  ISETP.NE.U32.AND P2, PT, R2, RZ, PT ;  /* 0x000000ff0200720c */ /* 0x000fcc0003f45070 */
[----:B------:R-:W4:Y:S01]  /*0090*/  S2UR UR9, SR_CTAID.Y ;  /* 0x00000000000979c3 */ /* 0x000f220000002600 */
[----:B--2---:R-:W2:Y:S08]  /*00a0*/  I2F.U32.RP R9, R3 ;  /* 0x0000000300097306 */ /* 0x004eb00000209000 */
[----:B-1----:R-:W1:Y:S08]  /*00b0*/  MUFU.RCP R6, R6 ;  /* 0x0000000600067308 */ /* 0x002e700000001000 */
[----:B--2---:R-:W-:Y:S01]  /*00c0*/  MUFU.RCP R9, R9 ;  /* 0x0000000900097308 */ /* 0x004fe20000001000 */
[----:B-1----:R-:W-:-:S07]  /*00d0*/  IADD3 R4, R6, 0xffffffe, RZ ;  /* 0x0ffffffe06047810 */ /* 0x002fce0007ffe0ff */
[----:B------:R1:W2:Y:S02]  /*00e0*/  F2I.FTZ.U32.TRUNC.NTZ R5, R4 ;  /* 0x0000000400057305 */ /* 0x0002a4000021f000 */
[----:B-1----:R-:W-:Y:S01]  /*00f0*/  HFMA2.MMA R4, -RZ, RZ, 0, 0 ;  /* 0x00000000ff047435 */ /* 0x002fe200000001ff */
[----:B--2---:R-:W-:-:S05]  /*0100*/  IADD3 R7, RZ, -R5, RZ ;  /* 0x80000005ff077210 */ /* 0x004fca0007ffe0ff */
[----:B------:R-:W-:-:S04]  /*0110*/  IMAD R7, R7, R2, RZ ;  /* 0x0000000207077224 */ /* 0x000fc800078e02ff */
[----:B------:R-:W-:Y:S01]  /*0120*/  IMAD.HI.U32 R8, R5, R7, R4 ;  /* 0x0000000705087227 */ /* 0x000fe200078e0004 */
[----:B---3--:R-:W-:Y:S02]  /*0130*/  IADD3 R5, R2, -0x1, R11 ;  /* 0xffffffff02057810 */ /* 0x008fe40007ffe00b */
[----:B------:R-:W-:-:S03]  /*0140*/  IADD3 R4, R9, 0xffffffe, RZ ;  /* 0x0ffffffe09047810 */ /* 0x000fc60007ffe0ff */
[----:B------:R-:W-:-:S05]  /*0150*/  IMAD.HI.U32 R8, R8, R5, RZ ;  /* 0x0000000508087227 */ /* 0x000fca00078e00ff */
[----:B------:R-:W-:-:S05]  /*0160*/  IADD3 R7, -R8, RZ, RZ ;  /* 0x000000ff08077210 */ /* 0x000fca0007ffe1ff */
[----:B------:R-:W-:Y:S02]  /*0170*/  IMAD R7, R2, R7, R5 ;  /* 0x0000000702077224 */ /* 0x000fe400078e0205 */
[----:B------:R1:W2:Y:S03]  /*0180*/  F2I.FTZ.U32.TRUNC.NTZ R5, R4 ;  /* 0x0000000400057305 */ /* 0x0002a6000021f000 */
[----:B------:R-:W-:Y:S02]  /*0190*/  ISETP.GE.U32.AND P0, PT, R7, R2, PT ;  /* 0x000000020700720c */ /* 0x000fe40003f06070 */
[----:B-1----:R-:W-:Y:S02]  /*01a0*/  MOV R4, RZ ;  /* 0x000000ff00047202 */ /* 0x002fe40000000f00 */
[----:B--2---:R-:W-:-:S09]  /*01b0*/  IADD3 R6, RZ, -R5, RZ ;  /* 0x80000005ff067210 */ /* 0x004fd20007ffe0ff */
[-C--:B------:R-:W-:Y:S02]  /*01c0*/  @P0 IADD3 R7, R7, -R2.reuse, RZ ;  /* 0x8000000207070210 */ /* 0x080fe40007ffe0ff */
[----:B------:R-:W-:Y:S02]  /*01d0*/  @P0 IADD3 R8, R8, 0x1, RZ ;  /* 0x0000000108080810 */ /* 0x000fe40007ffe0ff */
[----:B------:R-:W-:Y:S01]  /*01e0*/  ISETP.GE.U32.AND P1, PT, R7, R2, PT ;  /* 0x000000020700720c */ /* 0x000fe20003f26070 */
[----:B------:R-:W-:-:S04]  /*01f0*/  IMAD R7, R6, R3, RZ ;  /* 0x0000000306077224 */ /* 0x000fc800078e02ff */
[----:B------:R-:W-:Y:S02]  /*0200*/  IMAD.HI.U32 R5, R5, R7, R4 ;  /* 0x0000000705057227 */ /* 0x000fe400078e0004 */
[----:B------:R-:W0:Y:S06]  /*0210*/  S2R R7, SR_TID.X ;  /* 0x0000000000077919 */ /* 0x000e2c0000002100 */
[----:B------:R-:W-:Y:S02]  /*0220*/  @P1 IADD3 R8, R8, 0x1, RZ ;  /* 0x0000000108081810 */ /* 0x000fe40007ffe0ff */
[----:B------:R-:W-:-:S02]  /*0230*/  @!P2 LOP3.LUT R8, RZ, R2, RZ, 0x33, !PT ;  /* 0x00000002ff08a212 */ /* 0x000fc400078e33ff */
[C---:B------:R-:W-:Y:S02]  /*0240*/  ISETP.NE.U32.AND P2, PT, R3.reuse, RZ, PT ;  /* 0x000000ff0300720c */ /* 0x040fe40003f45070 */
[----:B------:R-:W-:Y:S01]  /*0250*/  IADD3 R4, R3, -0x1, R8 ;  /* 0xffffffff03047810 */ /* 0x000fe20007ffe008 */
[----:B----4-:R-:W-:-:S04]  /*0260*/  IMAD R9, R8, UR9, RZ ;  /* 0x0000000908097c24 */ /* 0x010fc8000f8e02ff */
[----:B------:R-:W-:Y:S02]  /*0270*/  IMAD.HI.U32 R12, R5, R4, RZ ;  /* 0x00000004050c7227 */ /* 0x000fe400078e00ff */
[----:B------:R-:W0:Y:S03]  /*0280*/  S2R R5, SR_CTAID.X ;  /* 0x0000000000057919 */ /* 0x000e260000002500 */
[----:B------:R-:W-:-:S05]  /*0290*/  IADD3 R6, -R12, RZ, RZ ;  /* 0x000000ff0c067210 */ /* 0x000fca0007ffe1ff */
[----:B------:R-:W-:Y:S02]  /*02a0*/  IMAD R6, R3, R6, R4 ;  /* 0x0000000603067224 */ /* 0x000fe400078e0204 */
[----:B------:R-:W1:Y:S03]  /*02b0*/  S2R R4, SR_TID.Y ;  /* 0x0000000000047919 */ /* 0x000e660000002200 */
[----:B------:R-:W-:-:S13]  /*02c0*/  ISETP.GE.U32.AND P0, PT, R6, R3, PT ;  /* 0x000000030600720c */ /* 0x000fda0003f06070 */
[-C--:B------:R-:W-:Y:S02]  /*02d0*/  @P0 IADD3 R6, R6, -R3.reuse, RZ ;  /* 0x8000000306060210 */ /* 0x080fe40007ffe0ff */
[----:B------:R-:W-:Y:S02]  /*02e0*/  @P0 IADD3 R12, R12, 0x1, RZ ;  /* 0x000000010c0c0810 */ /* 0x000fe40007ffe0ff */
[----:B------:R-:W-:Y:S01]  /*02f0*/  ISETP.GE.U32.AND P1, PT, R6, R3, PT ;  /* 0x000000030600720c */ /* 0x000fe20003f26070 */
[----:B0-----:R-:W-:-:S12]  /*0300*/  IMAD R25, R0, R5, R7 ;  /* 0x0000000500197224 */ /* 0x001fd800078e0207 */
[----:B------:R-:W-:Y:S02]  /*0310*/  @P1 IADD3 R12, R12, 0x1, RZ ;  /* 0x000000010c0c1810 */ /* 0x000fe40007ffe0ff */
[----:B------:R-:W-:Y:S02]  /*0320*/  ISETP.GE.AND P1, PT, R25, R10, PT ;  /* 0x0000000a1900720c */ /* 0x000fe40003f26270 */
[----:B------:R-:W-:-:S05]  /*0330*/  @!P2 LOP3.LUT R12, RZ, R3, RZ, 0x33, !PT ;  /* 0x00000003ff0ca212 */ /* 0x000fca00078e33ff */
[----:B-1----:R-:W-:Y:S01]  /*0340*/  IMAD R6, R12, R4, R9 ;  /* 0x000000040c067224 */ /* 0x002fe200078e0209 */
[----:B------:R-:W-:Y:S01]  /*0350*/  VIADDMNMX R9, R9, R8, R11, PT ;  /* 0x0000000809097246 */ /* 0x000fe2000380010b */
[----:B------:R-:W-:-:S03]  /*0360*/  HFMA2.MMA R11, -RZ, RZ, 0, 0 ;  /* 0x00000000ff0b7435 */ /* 0x000fc600000001ff */
[----:B------:R-:W-:Y:S01]  /*0370*/  VIADDMNMX R9, R6, R12, R9, PT ;  /* 0x0000000c06097246 */ /* 0x000fe20003800109 */
[----:B------:R-:W-:Y:S07]  /*0380*/  @P1 BRA `(.L_x_9) ;  /* 0x0000000400f81947 */ /* 0x000fee0003800000 */
[----:B------:R-:W-:Y:S01]  /*0390*/  IADD3 R24, -R6, R9, RZ ;  /* 0x0000000906187210 */ /* 0x000fe20007ffe1ff */
[----:B------:R-:W-:Y:S01]  /*03a0*/  BSSY B1, `(.L_x_10) ;  /* 0x0000025000017945 */ /* 0x000fe20003800000 */
[----:B------:R-:W-:Y:S01]  /*03b0*/  IMAD.MOV.U32 R27, RZ, RZ, RZ ;  /* 0x000000ffff1b7224 */ /* 0x000fe200078e00ff */
[----:B------:R-:W-:Y:S02]  /*03c0*/  MOV R11, RZ ;  /* 0x000000ff000b7202 */ /* 0x000fe40000000f00 */
[----:B------:R-:W-:-:S04]  /*03d0*/  SHF.R.S32.HI R9, RZ, 0x1f, R24 ;  /* 0x0000001fff097819 */ /* 0x000fc80000011418 */
[----:B------:R-:W-:-:S04]  /*03e0*/  LEA.HI R9, R9, R24, RZ, 0x2 ;  /* 0x0000001809097211 */ /* 0x000fc800078f10ff */
[----:B------:R-:W-:-:S04]  /*03f0*/  LOP3.LUT R9, R9, 0xfffffffc, RZ, 0xc0, !PT ;  /* 0xfffffffc09097812 */ /* 0x000fc800078ec0ff */
[----:B------:R-:W-:-:S04]  /*0400*/  IADD3 R26, R24, -R9, RZ ;  /* 0x80000009181a7210 */ /* 0x000fc80007ffe0ff */
[----:B------:R-:W-:-:S13]  /*0410*/  ISETP.GE.AND P0, PT, R26, 0x1, PT ;  /* 0x000000011a00780c */ /* 0x000fda0003f06270 */
[----:B------:R-:W-:Y:S05]  /*0420*/  @!P0 BRA `(.L_x_11) ;  /* 0x0000000000708947 */ /* 0x000fea0003800000 */
[----:B------:R-:W0:Y:S01]  /*0430*/  LDC.64 R14, c[0x0][0x210] ;  /* 0x00008400ff0e7b82 */ /* 0x000e220000000a00 */
[----:B------:R-:W-:Y:S01]  /*0440*/  HFMA2.MMA R27, -RZ, RZ, 0, 0 ;  /* 0x00000000ff1b7435 */ /* 0x000fe200000001ff */
[----:B------:R-:W-:-:S06]  /*0450*/  MOV R11, RZ ;  /* 0x000000ff000b7202 */ /* 0x000fcc0000000f00 */
[----:B------:R-:W1:Y:S08]  /*0460*/  LDC.64 R8, c[0x0][0x218] ;  /* 0x00008600ff087b82 */ /* 0x000e700000000a00 */
[----:B------:R-:W2:Y:S02]  /*0470*/  LDC.64 R12, c[0x0][0x228] ;  /* 0x00008a00ff0c7b82 */ /* 0x000ea40000000a00 */
.L_x_12:
[----:B------:R-:W-:-:S05]  /*0480*/  IADD3 R29, R6, R27, RZ ;  /* 0x0000001b061d7210 */ /* 0x000fca0007ffe0ff */
[----:B------:R-:W-:-:S04]  /*0490*/  IMAD R29, R29, R10, R25 ;  /* 0x0000000a1d1d7224 */ /* 0x000fc800078e0219 */
[----:B0-----:R-:W-:-:S06]  /*04a0*/  IMAD.WIDE R20, R29, 0x8, R14 ;  /* 0x000000081d147825 */ /* 0x001fcc00078e020e */
[----:B------:R-:W3:Y:S01]  /*04b0*/  LDG.E.64 R20, desc[UR6][R20.64] ;  /* 0x0000000614147981 */ /* 0x000ee2000c1e1b00 */
[----:B-1----:R-:W-:-:S05]  /*04c0*/  IMAD.WIDE R22, R29, 0x8, R8 ;  /* 0x000000081d167825 */ /* 0x002fca00078e0208 */
[----:B------:R-:W4:Y:S01]  /*04d0*/  LDG.E.64 R16, desc[UR6][R22.64] ;  /* 0x0000000616107981 */ /* 0x000f22000c1e1b00 */
[----:B------:R-:W-:Y:S01]  /*04e0*/  UMOV UR4, 0xf0000000 ;  /* 0xf000000000047882 */ /* 0x000fe20000000000 */
[----:B------:R-:W-:Y:S01]  /*04f0*/  UMOV UR5, 0x380fffff ;  /* 0x380fffff00057882 */ /* 0x000fe20000000000 */
[----:B------:R-:W-:-:S04]  /*0500*/  IADD3 R27, R27, 0x1, RZ ;  /* 0x000000011b1b7810 */ /* 0x000fc80007ffe0ff */
[----:B------:R-:W-:Y:S01]  /*0510*/  ISETP.GE.AND P2, PT, R27, R26, PT ;  /* 0x0000001a1b00720c */ /* 0x000fe20003f46270 */
[----:B---3--:R-:W0:Y:S01]  /*0520*/  F2F.F32.F64 R18, R20 ;  /* 0x0000001400127310 */ /* 0x008e220000301000 */
[----:B------:R-:W-:-:S14]  /*0530*/  DSETP.GEU.AND P0, PT, |R20|, UR4, PT ;  /* 0x0000000414007e2a */ /* 0x000fdc000bf0e200 */
[----:B0-----:R-:W-:-:S05]  /*0540*/  @!P0 FMUL R18, R18, 1.175494350822287508e-38 ;  /* 0x0080000012128820 */ /* 0x001fca0000400000 */
[----:B------:R-:W-:-:S04]  /*0550*/  FSETP.GT.FTZ.AND P0, PT, R18, RZ, PT ;  /* 0x000000ff1200720b */ /* 0x000fc80003f14000 */
[----:B----4-:R-:W-:Y:S02]  /*0560*/  FSEL R18, R16, RZ, P0 ;  /* 0x000000ff10127208 */ /* 0x010fe40000000000 */
[----:B------:R-:W-:Y:S01]  /*0570*/  FSEL R19, R17, RZ, P0 ;  /* 0x000000ff11137208 */ /* 0x000fe20000000000 */
[----:B--2---:R-:W-:-:S03]  /*0580*/  IMAD.WIDE R16, R29, 0x8, R12 ;  /* 0x000000081d107825 */ /* 0x004fc600078e020c */
[----:B------:R-:W0:Y:S02]  /*0590*/  F2F.F32.F64 R28, R18 ;  /* 0x00000012001c7310 */ /* 0x000e240000301000 */
[----:B------:R3:W-:Y:S01]  /*05a0*/  STG.E.64 desc[UR6][R16.64], R18 ;  /* 0x0000001210007986 */ /* 0x0007e2000c101b06 */
[----:B------:R-:W-:-:S14]  /*05b0*/  DSETP.GEU.AND P0, PT, |R18|, UR4, PT ;  /* 0x0000000412007e2a */ /* 0x000fdc000bf0e200 */
[----:B0-----:R-:W-:-:S04]  /*05c0*/  @!P0 FMUL R28, R28, 1.175494350822287508e-38 ;  /* 0x008000001c1c8820 */ /* 0x001fc80000400000 */
[----:B------:R-:W-:Y:S01]  /*05d0*/  FADD.FTZ R11, R28, R11 ;  /* 0x0000000b1c0b7221 */ /* 0x000fe20000010000 */
[----:B---3--:R-:W-:Y:S06]  /*05e0*/  @!P2 BRA `(.L_x_12) ;  /* 0xfffffffc00a4a947 */ /* 0x008fec000383ffff */
.L_x_11:
[----:B------:R-:W-:Y:S05]  /*05f0*/  BSYNC B1 ;  /* 0x0000000000017941 */ /* 0x000fea0003800000 */
.L_x_10:
[----:B------:R-:W-:Y:S01]  /*0600*/  IADD3 R9, R27, 0x3, RZ ;  /* 0x000000031b097810 */ /* 0x000fe20007ffe0ff */
[----:B------:R-:W-:Y:S03]  /*0610*/  BSSY B1, `(.L_x_13) ;  /* 0x000004e000017945 */ /* 0x000fe60003800000 */
[----:B------:R-:W-:Y:S02]  /*0620*/  ISETP.GE.AND P0, PT, R9, R24, PT ;  /* 0x000000180900720c */ /* 0x000fe40003f06270 */
[----:B------:R-:W0:Y:S11]  /*0630*/  LDC.64 R8, c[0x0][0x210] ;  /* 0x00008400ff087b82 */ /* 0x000e360000000a00 */
[----:B------:R-:W-:Y:S05]  /*0640*/  @P0 BRA `(.L_x_14) ;  /* 0x0000000400280947 */ /* 0x000fea0003800000 */
.L_x_15:
[----:B------:R-:W-:Y:S01]  /*0650*/  IADD3 R23, R6, R27, RZ ;  /* 0x0000001b06177210 */ /* 0x000fe20007ffe0ff */
[----:B------:R-:W1:Y:S04]  /*0660*/  LDC.64 R20, c[0x0][0x218] ;  /* 0x00008600ff147b82 */ /* 0x000e680000000a00 */
[----:B------:R-:W-:-:S04]  /*0670*/  IMAD R23, R23, R10, R25 ;  /* 0x0000000a17177224 */ /* 0x000fc800078e0219 */
[C---:B0-----:R-:W-:Y:S01]  /*0680*/  IMAD.WIDE R18, R23.reuse, 0x8, R8 ;  /* 0x0000000817127825 */ /* 0x041fe200078e0208 */
[----:B------:R-:W-:Y:S01]  /*0690*/  UMOV UR4, 0xf0000000 ;  /* 0xf000000000047882 */ /* 0x000fe20000000000 */
[----:B------:R-:W-:Y:S01]  /*06a0*/  UMOV UR5, 0x380fffff ;  /* 0x380fffff00057882 */ /* 0x000fe20000000000 */
[----:B------:R-:W0:Y:S02]  /*06b0*/  LDC.64 R16, c[0x0][0x228] ;  /* 0x00008a00ff107b82 */ /* 0x000e240000000a00 */
[----:B------:R2:W3:Y:S01]  /*06c0*/  LDG.E.64 R14, desc[UR6][R18.64] ;  /* 0x00000006120e7981 */ /* 0x0004e2000c1e1b00 */
[----:B-1----:R-:W-:-:S05]  /*06d0*/  IMAD.WIDE R20, R23, 0x8, R20 ;  /* 0x0000000817147825 */ /* 0x002fca00078e0214 */
[----:B------:R1:W4:Y:S01]  /*06e0*/  LDG.E.64 R12, desc[UR6][R20.64] ;  /* 0x00000006140c7981 */ /* 0x000322000c1e1b00 */
[----:B--2---:R-:W-:-:S04]  /*06f0*/  IMAD.WIDE R18, R10, 0x8, R18 ;  /* 0x000000080a127825 */ /* 0x004fc800078e0212 */
[----:B0-----:R-:W-:-:S04]  /*0700*/  IMAD.WIDE R16, R23, 0x8, R16 ;  /* 0x0000000817107825 */ /* 0x001fc800078e0210 */
[----:B-1----:R-:W-:Y:S01]  /*0710*/  IMAD.WIDE R20, R10, 0x8, R20 ;  /* 0x000000080a147825 */ /* 0x002fe200078e0214 */
[----:B---3--:R-:W0:Y:S01]  /*0720*/  F2F.F32.F64 R22, R14 ;  /* 0x0000000e00167310 */ /* 0x008e220000301000 */
[----:B------:R-:W-:-:S14]  /*0730*/  DSETP.GEU.AND P0, PT, |R14|, UR4, PT ;  /* 0x000000040e007e2a */ /* 0x000fdc000bf0e200 */
[----:B0-----:R-:W-:-:S05]  /*0740*/  @!P0 FMUL R22, R22, 1.175494350822287508e-38 ;  /* 0x0080000016168820 */ /* 0x001fca0000400000 */
[----:B------:R-:W-:-:S04]  /*0750*/  FSETP.GT.FTZ.AND P0, PT, R22, RZ, PT ;  /* 0x000000ff1600720b */ /* 0x000fc80003f14000 */
[----:B----4-:R-:W-:Y:S02]  /*0760*/  FSEL R28, R12, RZ, P0 ;  /* 0x000000ff0c1c7208 */ /* 0x010fe40000000000 */
[----:B------:R-:W-:-:S05]  /*0770*/  FSEL R29, R13, RZ, P0 ;  /* 0x000000ff0d1d7208 */ /* 0x000fca0000000000 */
[----:B------:R0:W-:Y:S04]  /*0780*/  STG.E.64 desc[UR6][R16.64], R28 ;  /* 0x0000001c10007986 */ /* 0x0001e8000c101b06 */
[----:B------:R-:W2:Y:S04]  /*0790*/  LDG.E.64 R22, desc[UR6][R18.64] ;  /* 0x0000000612167981 */ /* 0x000ea8000c1e1b00 */
[----:B------:R1:W3:Y:S02]  /*07a0*/  LDG.E.64 R12, desc[UR6][R20.64] ;  /* 0x00000006140c7981 */ /* 0x0002e4000c1e1b00 */
[----:B-1----:R-:W-:Y:S01]  /*07b0*/  IMAD.WIDE R20, R10, 0x8, R20 ;  /* 0x000000080a147825 */ /* 0x002fe200078e0214 */
[----:B--2---:R-:W1:Y:S01]  /*07c0*/  F2F.F32.F64 R14, R22 ;  /* 0x00000016000e7310 */ /* 0x004e620000301000 */
[----:B------:R-:W-:-:S14]  /*07d0*/  DSETP.GEU.AND P0, PT, |R22|, UR4, PT ;  /* 0x0000000416007e2a */ /* 0x000fdc000bf0e200 */
[----:B-1----:R-:W-:-:S05]  /*07e0*/  @!P0 FMUL R14, R14, 1.175494350822287508e-38 ;  /* 0x008000000e0e8820 */ /* 0x002fca0000400000 */
[----:B------:R-:W-:Y:S01]  /*07f0*/  FSETP.GT.FTZ.AND P0, PT, R14, RZ, PT ;  /* 0x000000ff0e00720b */ /* 0x000fe20003f14000 */
[----:B------:R-:W-:-:S03]  /*0800*/  IMAD.WIDE R14, R10, 0x8, R16 ;  /* 0x000000080a0e7825 */ /* 0x000fc600078e0210 */
[----:B---3--:R-:W-:Y:S01]  /*0810*/  FSEL R12, R12, RZ, P0 ;  /* 0x000000ff0c0c7208 */ /* 0x008fe20000000000 */
[----:B0-----:R-:W-:Y:S01]  /*0820*/  IMAD.WIDE R16, R10, 0x8, R18 ;  /* 0x000000080a107825 */ /* 0x001fe200078e0212 */
[----:B------:R-:W-:-:S05]  /*0830*/  FSEL R13, R13, RZ, P0 ;  /* 0x000000ff0d0d7208 */ /* 0x000fca0000000000 */
[----:B------:R0:W-:Y:S04]  /*0840*/  STG.E.64 desc[UR6][R14.64], R12 ;  /* 0x0000000c0e007986 */ /* 0x0001e8000c101b06 */
[----:B------:R1:W2:Y:S01]  /*0850*/  LDG.E.64 R18, desc[UR6][R16.64] ;  /* 0x0000000610127981 */ /* 0x0002a2000c1e1b00 */
[----:B------:R-:W-:Y:S01]  /*0860*/  F2F.F32.F64 R26, R28 ;  /* 0x0000001c001a7310 */ /* 0x000fe20000301000 */
[----:B------:R-:W-:Y:S02]  /*0870*/  DSETP.GEU.AND P3, PT, |R28|, UR4, PT ;  /* 0x000000041c007e2a */ /* 0x000fe4000bf6e200 */
[----:B------:R3:W4:Y:S01]  /*0880*/  LDG.E.64 R22, desc[UR6][R20.64] ;  /* 0x0000000614167981 */ /* 0x000722000c1e1b00 */
[----:B0-----:R-:W-:-:S04]  /*0890*/  IMAD.WIDE R14, R10, 0x8, R14 ;  /* 0x000000080a0e7825 */ /* 0x001fc800078e020e */
[----:B-1----:R-:W-:-:S04]  /*08a0*/  IMAD.WIDE R16, R10, 0x8, R16 ;  /* 0x000000080a107825 */ /* 0x002fc800078e0210 */
[----:B---3--:R-:W-:Y:S01]  /*08b0*/  IMAD.WIDE R20, R10, 0x8, R20 ;  /* 0x000000080a147825 */ /* 0x008fe200078e0214 */
[----:B--2---:R-:W-:Y:S01]  /*08c0*/  DSETP.GEU.AND P0, PT, |R18|, UR4, PT ;  /* 0x0000000412007e2a */ /* 0x004fe2000bf0e200 */
[----:B------:R-:W0:-:S13]  /*08d0*/  F2F.F32.F64 R18, R18 ;  /* 0x0000001200127310 */ /* 0x000e1a0000301000 */
[----:B0-----:R-:W-:-:S05]  /*08e0*/  @!P0 FMUL R18, R18, 1.175494350822287508e-38 ;  /* 0x0080000012128820 */ /* 0x001fca0000400000 */
[----:B------:R-:W-:-:S04]  /*08f0*/  FSETP.GT.FTZ.AND P0, PT, R18, RZ, PT ;  /* 0x000000ff1200720b */ /* 0x000fc80003f14000 */
[----:B----4-:R-:W-:Y:S02]  /*0900*/  FSEL R22, R22, RZ, P0 ;  /* 0x000000ff16167208 */ /* 0x010fe40000000000 */
[----:B------:R-:W-:-:S05]  /*0910*/  FSEL R23, R23, RZ, P0 ;  /* 0x000000ff17177208 */ /* 0x000fca0000000000 */
[----:B------:R0:W-:Y:S04]  /*0920*/  STG.E.64 desc[UR6][R14.64], R22 ;  /* 0x000000160e007986 */ /* 0x0001e8000c101b06 */
[----:B------:R-:W2:Y:S04]  /*0930*/  LDG.E.64 R16, desc[UR6][R16.64] ;  /* 0x0000000610107981 */ /* 0x000ea8000c1e1b00 */
[----:B------:R-:W3:Y:S01]  /*0940*/  LDG.E.64 R20, desc[UR6][R20.64] ;  /* 0x0000000614147981 */ /* 0x000ee2000c1e1b00 */
[----:B------:R-:W-:Y:S01]  /*0950*/  F2F.F32.F64 R28, R22 ;  /* 0x00000016001c7310 */ /* 0x000fe20000301000 */
[----:B------:R-:W-:Y:S01]  /*0960*/  DSETP.GEU.AND P2, PT, |R12|, UR4, PT ;  /* 0x000000040c007e2a */ /* 0x000fe2000bf4e200 */
[----:B------:R-:W-:Y:S01]  /*0970*/  @!P3 FMUL R26, R26, 1.175494350822287508e-38 ;  /* 0x008000001a1ab820 */ /* 0x000fe20000400000 */
[----:B0-----:R-:W-:-:S04]  /*0980*/  IMAD.WIDE R14, R10, 0x8, R14 ;  /* 0x000000080a0e7825 */ /* 0x001fc800078e020e */
[----:B------:R-:W-:Y:S01]  /*0990*/  FADD.FTZ R11, R26, R11 ;  /* 0x0000000b1a0b7221 */ /* 0x000fe20000010000 */
[----:B------:R0:W1:Y:S02]  /*09a0*/  F2F.F32.F64 R12, R12 ;  /* 0x0000000c000c7310 */ /* 0x0000640000301000 */
[C---:B0-----:R-:W-:Y:S02]  /*09b0*/  IADD3 R13, R27.reuse, 0x7, RZ ;  /* 0x000000071b0d7810 */ /* 0x041fe40007ffe0ff */
[----:B------:R-:W-:-:S03]  /*09c0*/  IADD3 R27, R27, 0x4, RZ ;  /* 0x000000041b1b7810 */ /* 0x000fc60007ffe0ff */
[----:B-1----:R-:W-:-:S04]  /*09d0*/  @!P2 FMUL R12, R12, 1.175494350822287508e-38 ;  /* 0x008000000c0ca820 */ /* 0x002fc80000400000 */
[----:B------:R-:W-:Y:S01]  /*09e0*/  FADD.FTZ R11, R11, R12 ;  /* 0x0000000c0b0b7221 */ /* 0x000fe20000010000 */
[----:B--2---:R-:W0:Y:S01]  /*09f0*/  F2F.F32.F64 R18, R16 ;  /* 0x0000001000127310 */ /* 0x004e220000301000 */
[----:B------:R-:W-:-:S14]  /*0a00*/  DSETP.GEU.AND P0, PT, |R16|, UR4, PT ;  /* 0x0000000410007e2a */ /* 0x000fdc000bf0e200 */
[----:B0-----:R-:W-:-:S05]  /*0a10*/  @!P0 FMUL R18, R18, 1.175494350822287508e-38 ;  /* 0x0080000012128820 */ /* 0x001fca0000400000 */
[----:B------:R-:W-:-:S04]  /*0a20*/  FSETP.GT.FTZ.AND P0, PT, R18, RZ, PT ;  /* 0x000000ff1200720b */ /* 0x000fc80003f14000 */
[----:B---3--:R-:W-:Y:S02]  /*0a30*/  FSEL R18, R20, RZ, P0 ;  /* 0x000000ff14127208 */ /* 0x008fe40000000000 */
[----:B------:R-:W-:Y:S01]  /*0a40*/  FSEL R19, R21, RZ, P0 ;  /* 0x000000ff15137208 */ /* 0x000fe20000000000 */
[----:B------:R-:W-:-:S03]  /*0a50*/  DSETP.GEU.AND P0, PT, |R22|, UR4, PT ;  /* 0x0000000416007e2a */ /* 0x000fc6000bf0e200 */
[----:B------:R-:W0:Y:S01]  /*0a60*/  F2F.F32.F64 R16, R18 ;  /* 0x0000001200107310 */ /* 0x000e220000301000 */
[----:B------:R1:W-:Y:S01]  /*0a70*/  STG.E.64 desc[UR6][R14.64], R18 ;  /* 0x000000120e007986 */ /* 0x0003e2000c101b06 */
[----:B------:R-:W-:-:S09]  /*0a80*/  DSETP.GEU.AND P3, PT, |R18|, UR4, PT ;  /* 0x0000000412007e2a */ /* 0x000fd2000bf6e200 */
[----:B------:R-:W-:Y:S01]  /*0a90*/  @!P0 FMUL R28, R28, 1.175494350822287508e-38 ;  /* 0x008000001c1c8820 */ /* 0x000fe20000400000 */
[----:B------:R-:W-:-:S03]  /*0aa0*/  ISETP.GE.AND P0, PT, R13, R24, PT ;  /* 0x000000180d00720c */ /* 0x000fc60003f06270 */
[----:B------:R-:W-:Y:S01]  /*0ab0*/  FADD.FTZ R11, R11, R28 ;  /* 0x0000001c0b0b7221 */ /* 0x000fe20000010000 */
[----:B0-----:R-:W-:-:S04]  /*0ac0*/  @!P3 FMUL R16, R16, 1.175494350822287508e-38 ;  /* 0x008000001010b820 */ /* 0x001fc80000400000 */
[----:B------:R-:W-:-:S05]  /*0ad0*/  FADD.FTZ R11, R11, R16 ;  /* 0x000000100b0b7221 */ /* 0x000fca0000010000 */
[----:B-1----:R-:W-:Y:S05]  /*0ae0*/  @!P0 BRA `(.L_x_15) ;  /* 0xfffffff800d88947 */ /* 0x002fea000383ffff */
.L_x_14:
[----:B------:R-:W-:Y:S05]  /*0af0*/  BSYNC B1 ;  /* 0x0000000000017941 */ /* 0x000fea0003800000 */
.L_x_13:
[----:B------:R-:W1:Y:S01]  /*0b00*/  S2UR UR5, SR_CgaCtaId ;  /* 0x00000000000579c3 */ /* 0x000e620000008800 */
[----:B------:R-:W-:Y:S01]  /*0b10*/  UMOV UR4, 0x400 ;  /* 0x0000040000047882 */ /* 0x000fe20000000000 */
[----:B------:R-:W-:Y:S01]  /*0b20*/  IMAD R6, R0, R4, R7 ;  /* 0x0000000400067224 */ /* 0x000fe200078e0207 */
[----:B------:R-:W-:-:S04]  /*0b30*/  UIADD3 UR4, UR4, 0x4, URZ ;  /* 0x0000000404047890 */ /* 0x000fc8000fffe03f */
[----:B-1----:R-:W-:-:S06]  /*0b40*/  ULEA UR4, UR5, UR4, 0x18 ;  /* 0x0000000405047291 */ /* 0x002fcc000f8ec03f */
[----:B------:R-:W-:-:S05]  /*0b50*/  LEA R6, R6, UR4, 0x2 ;  /* 0x0000000406067c11 */ /* 0x000fca000f8e10ff */
[----:B------:R1:W-:Y:S02]  /*0b60*/  STS [R6], R11 ;  /* 0x0000000b06007388 */ /* 0x0003e40000000800 */
.L_x_9:
[----:B------:R-:W-:Y:S05]  /*0b70*/  BSYNC B0 ;  /* 0x0000000000007941 */ /* 0x000fea0003800000 */
.L_x_8:
[----:B------:R-:W-:Y:S01]  /*0b80*/  BAR.SYNC.DEFER_BLOCKING 0x0 ;  /* 0x0000000000007b1d */ /* 0x000fe20000010000 */
[----:B------:R-:W-:-:S05]  /*0b90*/  ISETP.NE.OR P0, PT, R4, RZ, P1 ;  /* 0x000000ff0400720c */ /* 0x000fca0000f05670 */
[----:B------:R-:W-:Y:S08]  /*0ba0*/  BSSY B0, `(.L_x_16) ;  /* 0x0000090000007945 */ /* 0x000ff00003800000 */
[----:B------:R-:W-:Y:S05]  /*0bb0*/  @P0 BRA `(.L_x_17) ;  /* 0x0000000800380947 */ /* 0x000fea0003800000 */
[----:B------:R-:W-:-:S13]  /*0bc0*/  ISETP.GE.U32.AND P0, PT, R3, 0x2, PT ;  /* 0x000000020300780c */ /* 0x000fda0003f06070 */
[----:B------:R-:W-:Y:S05]  /*0bd0*/  @!P0 BRA `(.L_x_18) ;  /* 0x0000000800148947 */ /* 0x000fea0003800000 */
[----:B-1----:R-:W-:Y:S01]  /*0be0*/  IADD3 R6, R3, -0x2, RZ ;  /* 0xfffffffe03067810 */ /* 0x002fe20007ffe0ff */
[----:B------:R-:W-:-:S03]  /*0bf0*/  UMOV UR8, 0x1 ;  /* 0x0000000100087882 */ /* 0x000fc60000000000 */
[----:B------:R-:W-:Y:S02]  /*0c00*/  ISETP.GE.U32.AND P0, PT, R6, 0x3, PT ;  /* 0x000000030600780c */ /* 0x000fe40003f06070 */
[----:B------:R-:W-:-:S04]  /*0c10*/  IADD3 R6, R3, -0x1, RZ ;  /* 0xffffffff03067810 */ /* 0x000fc80007ffe0ff */
[----:B------:R-:W-:-:S07]  /*0c20*/  LOP3.LUT R3, R6, 0x3, RZ, 0xc0, !PT ;  /* 0x0000000306037812 */ /* 0x000fce00078ec0ff */
[----:B------:R-:W-:Y:S05]  /*0c30*/  @!P0 BRA `(.L_x_19) ;  /* 0x0000000400c48947 */ /* 0x000fea0003800000 */
[----:B------:R-:W1:Y:S01]  /*0c40*/  S2UR UR5, SR_CgaCtaId ;  /* 0x00000000000579c3 */ /* 0x000e620000008800 */
[----:B------:R-:W-:Y:S01]  /*0c50*/  IADD3 R6, R6, -R3, RZ ;  /* 0x8000000306067210 */ /* 0x000fe20007ffe0ff */
[----:B------:R-:W-:Y:S01]  /*0c60*/  UMOV UR4, 0x400 ;  /* 0x0000040000047882 */ /* 0x000fe20000000000 */
[----:B0-----:R-:W-:Y:S01]  /*0c70*/  IADD3 R8, R0, R7, RZ ;  /* 0x0000000700087210 */ /* 0x001fe20007ffe0ff */
[----:B------:R-:W-:Y:S01]  /*0c80*/  UIADD3 UR4, UR4, 0x4, URZ ;  /* 0x0000000404047890 */ /* 0x000fe2000fffe03f */
[----:B------:R-:W-:Y:S01]  /*0c90*/  ISETP.GT.AND P0, PT, R6, RZ, PT ;  /* 0x000000ff0600720c */ /* 0x000fe20003f04270 */
[----:B------:R-:W-:Y:S02]  /*0ca0*/  UMOV UR8, 0x1 ;  /* 0x0000000100087882 */ /* 0x000fe40000000000 */
[----:B-1----:R-:W-:-:S06]  /*0cb0*/  ULEA UR4, UR5, UR4, 0x18 ;  /* 0x0000000405047291 */ /* 0x002fcc000f8ec03f */
[----:B------:R-:W-:-:S04]  /*0cc0*/  LEA R9, R8, UR4, 0x2 ;  /* 0x0000000408097c11 */ /* 0x000fc8000f8e10ff */
[----:B------:R-:W-:Y:S05]  /*0cd0*/  @!P0 BRA `(.L_x_20) ;  /* 0x00000004005c8947 */ /* 0x000fea0003800000 */
[----:B------:R-:W-:Y:S02]  /*0ce0*/  ISETP.GT.AND P2, PT, R6, 0xc, PT ;  /* 0x0000000c0600780c */ /* 0x000fe40003f44270 */
[----:B------:R-:W-:-:S11]  /*0cf0*/  PLOP3.LUT P0, PT, PT, PT, PT, 0x80, 0x0 ;  /* 0x000000000000781c */ /* 0x000fd60003f0f070 */
[----:B------:R-:W-:Y:S05]  /*0d00*/  @!P2 BRA `(.L_x_21) ;  /* 0x0000000000d4a947 */ /* 0x000fea0003800000 */
[----:B------:R-:W-:-:S13]  /*0d10*/  PLOP3.LUT P0, PT, PT, PT, PT, 0x8, 0x0 ;  /* 0x000000000000781c */ /* 0x000fda0003f0e170 */
.L_x_22:
[----:B------:R-:W-:Y:S01]  /*0d20*/  IMAD R13, R0, 0x4, R9 ;  /* 0x00000004000d7824 */ /* 0x000fe200078e0209 */
[----:B------:R0:W1:Y:S01]  /*0d30*/  LDS R20, [R9] ;  /* 0x0000000009147984 */ /* 0x0000620000000800 */
[----:B------:R-:W-:Y:S01]  /*0d40*/  IADD3 R6, R6, -0x10, RZ ;  /* 0xfffffff006067810 */ /* 0x000fe20007ffe0ff */
[----:B------:R-:W-:Y:S02]  /*0d50*/  UIADD3 UR8, UR8, 0x10, URZ ;  /* 0x0000001008087890 */ /* 0x000fe4000fffe03f */
[----:B------:R-:W-:Y:S01]  /*0d60*/  LEA R19, R0, R13, 0x2 ;  /* 0x0000000d00137211 */ /* 0x000fe200078e10ff */
[----:B------:R-:W2:Y:S01]  /*0d70*/  LDS R16, [R13] ;  /* 0x000000000d107984 */ /* 0x000ea20000000800 */
[----:B------:R-:W-:Y:S02]  /*0d80*/  ISETP.GT.AND P2, PT, R6, 0xc, PT ;  /* 0x0000000c0600780c */ /* 0x000fe40003f44270 */
[C---:B------:R-:W-:Y:S01]  /*0d90*/  LEA R17, R0.reuse, R19, 0x2 ;  /* 0x0000001300117211 */ /* 0x040fe200078e10ff */
[----:B------:R1:W3:Y:S03]  /*0da0*/  LDS R18, [R19] ;  /* 0x0000000013127984 */ /* 0x0002e60000000800 */
[----:B------:R-:W-:-:S02]  /*0db0*/  LEA R21, R0, R17, 0x2 ;  /* 0x0000001100157211 */ /* 0x000fc400078e10ff */
[----:B------:R-:W4:Y:S02]  /*0dc0*/  LDS R17, [R17] ;  /* 0x0000000011117984 */ /* 0x000f240000000800 */
[C---:B------:R-:W-:Y:S02]  /*0dd0*/  LEA R23, R0.reuse, R21, 0x2 ;  /* 0x0000001500177211 */ /* 0x040fe400078e10ff */
[----:B------:R-:W5:Y:S02]  /*0de0*/  LDS R15, [R21] ;  /* 0x00000000150f7984 */ /* 0x000f640000000800 */
[C---:B------:R-:W-:Y:S02]  /*0df0*/  LEA R27, R0.reuse, R23, 0x2 ;  /* 0x00000017001b7211 */ /* 0x040fe400078e10ff */
[----:B------:R2:W5:Y:S02]  /*0e00*/  LDS R14, [R23] ;  /* 0x00000000170e7984 */ /* 0x0005640000000800 */
[----:B------:R-:W-:-:S02]  /*0e10*/  LEA R29, R0, R27, 0x2 ;  /* 0x0000001b001d7211 */ /* 0x000fc400078e10ff */
[----:B------:R3:W5:Y:S02]  /*0e20*/  LDS R8, [R27] ;  /* 0x000000001b087984 */ /* 0x0007640000000800 */
[C---:B------:R-:W-:Y:S02]  /*0e30*/  LEA R12, R0.reuse, R29, 0x2 ;  /* 0x0000001d000c7211 */ /* 0x040fe400078e10ff */
[----:B------:R4:W5:Y:S02]  /*0e40*/  LDS R13, [R29] ;  /* 0x000000001d0d7984 */ /* 0x0009640000000800 */
[C---:B0-----:R-:W-:Y:S02]  /*0e50*/  LEA R9, R0.reuse, R12, 0x2 ;  /* 0x0000000c00097211 */ /* 0x041fe400078e10ff */
[----:B------:R-:W0:Y:S02]  /*0e60*/  LDS R12, [R12] ;  /* 0x000000000c0c7984 */ /* 0x000e240000000800 */
[----:B------:R-:W-:-:S02]  /*0e70*/  LEA R22, R0, R9, 0x2 ;  /* 0x0000000900167211 */ /* 0x000fc400078e10ff */
[----:B------:R-:W0:Y:S01]  /*0e80*/  LDS R9, [R9] ;  /* 0x0000000009097984 */ /* 0x000e220000000800 */
[----:B-1----:R-:W-:Y:S01]  /*0e90*/  FADD.FTZ R19, R20, R11 ;  /* 0x0000000b14137221 */ /* 0x002fe20000010000 */
[C---:B------:R-:W-:Y:S02]  /*0ea0*/  LEA R24, R0.reuse, R22, 0x2 ;  /* 0x0000001600187211 */ /* 0x040fe400078e10ff */
[----:B------:R-:W1:Y:S01]  /*0eb0*/  LDS R11, [R22] ;  /* 0x00000000160b7984 */ /* 0x000e620000000800 */
[----:B--2---:R-:W-:Y:S01]  /*0ec0*/  FADD.FTZ R19, R19, R16 ;  /* 0x0000001013137221 */ /* 0x004fe20000010000 */
[C---:B------:R-:W-:Y:S02]  /*0ed0*/  LEA R23, R0.reuse, R24, 0x2 ;  /* 0x0000001800177211 */ /* 0x040fe400078e10ff */
[----:B------:R-:W2:Y:S01]  /*0ee0*/  LDS R16, [R24] ;  /* 0x0000000018107984 */ /* 0x000ea20000000800 */
[----:B---3--:R-:W-:Y:S01]  /*0ef0*/  FADD.FTZ R20, R19, R18 ;  /* 0x0000001213147221 */ /* 0x008fe20000010000 */
[----:B------:R-:W-:-:S02]  /*0f00*/  LEA R27, R0, R23, 0x2 ;  /* 0x00000017001b7211 */ /* 0x000fc400078e10ff */
[----:B------:R-:W3:Y:S01]  /*0f10*/  LDS R18, [R23] ;  /* 0x0000000017127984 */ /* 0x000ee20000000800 */
[----:B----4-:R-:W-:Y:S01]  /*0f20*/  FADD.FTZ R20, R20, R17 ;  /* 0x0000001114147221 */ /* 0x010fe20000010000 */
[----:B------:R-:W-:Y:S02]  /*0f30*/  LEA R29, R0, R27, 0x2 ;  /* 0x0000001b001d7211 */ /* 0x000fe400078e10ff */
[----:B------:R-:W4:Y:S01]  /*0f40*/  LDS R17, [R27] ;  /* 0x000000001b117984 */ /* 0x000f220000000800 */
[----:B-----5:R-:W-:Y:S02]  /*0f50*/  FADD.FTZ R21, R20, R15 ;  /* 0x0000000f14157221 */ /* 0x020fe40000010000 */
[----:B------:R-:W-:Y:S01]  /*0f60*/  IMAD R15, R0, 0x4, R29 ;  /* 0x00000004000f7824 */ /* 0x000fe200078e021d */
[----:B------:R-:W5:Y:S01]  /*0f70*/  LDS R19, [R29] ;  /* 0x000000001d137984 */ /* 0x000f620000000800 */
[----:B------:R-:W-:-:S03]  /*0f80*/  FADD.FTZ R21, R21, R14 ;  /* 0x0000000e15157221 */ /* 0x000fc60000010000 */
[----:B------:R-:W5:Y:S01]  /*0f90*/  LDS R14, [R15] ;  /* 0x000000000f0e7984 */ /* 0x000f620000000800 */
[----:B------:R-:W-:-:S04]  /*0fa0*/  FADD.FTZ R8, R21, R8 ;  /* 0x0000000815087221 */ /* 0x000fc80000010000 */
[----:B------:R-:W-:-:S04]  /*0fb0*/  FADD.FTZ R13, R8, R13 ;  /* 0x0000000d080d7221 */ /* 0x000fc80000010000 */
[----:B0-----:R-:W-:-:S04]  /*0fc0*/  FADD.FTZ R12, R13, R12 ;  /* 0x0000000c0d0c7221 */ /* 0x001fc80000010000 */
[----:B------:R-:W-:Y:S01]  /*0fd0*/  FADD.FTZ R12, R12, R9 ;  /* 0x000000090c0c7221 */ /* 0x000fe20000010000 */
[----:B------:R-:W-:-:S03]  /*0fe0*/  LEA R9, R0, R15, 0x2 ;  /* 0x0000000f00097211 */ /* 0x000fc600078e10ff */
[----:B-1----:R-:W-:-:S04]  /*0ff0*/  FADD.FTZ R11, R12, R11 ;  /* 0x0000000b0c0b7221 */ /* 0x002fc80000010000 */
[----:B--2---:R-:W-:-:S04]  /*1000*/  FADD.FTZ R11, R11, R16 ;  /* 0x000000100b0b7221 */ /* 0x004fc80000010000 */
[----:B---3--:R-:W-:-:S04]  /*1010*/  FADD.FTZ R18, R11, R18 ;  /* 0x000000120b127221 */ /* 0x008fc80000010000 */
[----:B----4-:R-:W-:-:S04]  /*1020*/  FADD.FTZ R18, R18, R17 ;  /* 0x0000001112127221 */ /* 0x010fc80000010000 */
[----:B-----5:R-:W-:-:S04]  /*1030*/  FADD.FTZ R19, R18, R19 ;  /* 0x0000001312137221 */ /* 0x020fc80000010000 */
[----:B------:R-:W-:Y:S01]  /*1040*/  FADD.FTZ R11, R19, R14 ;  /* 0x0000000e130b7221 */ /* 0x000fe20000010000 */
[----:B------:R-:W-:Y:S06]  /*1050*/  @P2 BRA `(.L_x_22) ;  /* 0xfffffffc00302947 */ /* 0x000fec000383ffff */
.L_x_21:
[----:B------:R-:W-:-:S13]  /*1060*/  ISETP.GT.AND P2, PT, R6, 0x4, PT ;  /* 0x000000040600780c */ /* 0x000fda0003f44270 */
[----:B------:R-:W-:Y:S05]  /*1070*/  @!P2 BRA `(.L_x_23) ;  /* 0x00000000006ca947 */ /* 0x000fea0003800000 */
[C---:B------:R-:W-:Y:S01]  /*1080*/  LEA R13, R0.reuse, R9, 0x2 ;  /* 0x00000009000d7211 */ /* 0x040fe200078e10ff */
[----:B------:R0:W1:Y:S01]  /*1090*/  LDS R8, [R9] ;  /* 0x0000000009087984 */ /* 0x0000620000000800 */
[----:B------:R-:W-:Y:S01]  /*10a0*/  PLOP3.LUT P0, PT, PT, PT, PT, 0x8, 0x0 ;  /* 0x000000000000781c */ /* 0x000fe20003f0e170 */
[----:B------:R-:W-:Y:S01]  /*10b0*/  UIADD3 UR8, UR8, 0x8, URZ ;  /* 0x0000000808087890 */ /* 0x000fe2000fffe03f */
[----:B------:R-:W-:Y:S02]  /*10c0*/  LEA R15, R0, R13, 0x2 ;  /* 0x0000000d000f7211 */ /* 0x000fe400078e10ff */
[----:B------:R-:W2:Y:S01]  /*10d0*/  LDS R13, [R13] ;  /* 0x000000000d0d7984 */ /* 0x000ea20000000800 */
[----:B------:R-:W-:Y:S02]  /*10e0*/  IADD3 R6, R6, -0x8, RZ ;  /* 0xfffffff806067810 */ /* 0x000fe40007ffe0ff */
[C---:B------:R-:W-:Y:S02]  /*10f0*/  LEA R17, R0.reuse, R15, 0x2 ;  /* 0x0000000f00117211 */ /* 0x040fe400078e10ff */
[----:B------:R-:W3:Y:S02]  /*1100*/  LDS R15, [R15] ;  /* 0x000000000f0f7984 */ /* 0x000ee40000000800 */
[----:B------:R-:W-:-:S02]  /*1110*/  LEA R19, R0, R17, 0x2 ;  /* 0x0000001100137211 */ /* 0x000fc400078e10ff */
[----:B------:R-:W4:Y:S02]  /*1120*/  LDS R17, [R17] ;  /* 0x0000000011117984 */ /* 0x000f240000000800 */
[C---:B------:R-:W-:Y:S02]  /*1130*/  LEA R21, R0.reuse, R19, 0x2 ;  /* 0x0000001300157211 */ /* 0x040fe400078e10ff */
[----:B------:R-:W5:Y:S02]  /*1140*/  LDS R19, [R19] ;  /* 0x0000000013137984 */ /* 0x000f640000000800 */
[C---:B------:R-:W-:Y:S02]  /*1150*/  LEA R23, R0.reuse, R21, 0x2 ;  /* 0x0000001500177211 */ /* 0x040fe400078e10ff */
[----:B------:R-:W5:Y:S02]  /*1160*/  LDS R21, [R21] ;  /* 0x0000000015157984 */ /* 0x000f640000000800 */
[----:B0-----:R-:W-:-:S02]  /*1170*/  LEA R9, R0, R23, 0x2 ;  /* 0x0000001700097211 */ /* 0x001fc400078e10ff */
[----:B------:R-:W0:Y:S04]  /*1180*/  LDS R23, [R23] ;  /* 0x0000000017177984 */ /* 0x000e280000000800 */
[----:B------:R1:W0:Y:S02]  /*1190*/  LDS R27, [R9] ;  /* 0x00000000091b7984 */ /* 0x0002240000000800 */
[----:B-1----:R-:W-:Y:S01]  /*11a0*/  LEA R9, R0, R9, 0x2 ;  /* 0x0000000900097211 */ /* 0x002fe200078e10ff */
[----:B------:R-:W-:-:S04]  /*11b0*/  FADD.FTZ R8, R11, R8 ;  /* 0x000000080b087221 */ /* 0x000fc80000010000 */
[----:B--2---:R-:W-:-:S04]  /*11c0*/  FADD.FTZ R8, R8, R13 ;  /* 0x0000000d08087221 */ /* 0x004fc80000010000 */
[----:B---3--:R-:W-:-:S04]  /*11d0*/  FADD.FTZ R8, R8, R15 ;  /* 0x0000000f08087221 */ /* 0x008fc80000010000 */
[----:B----4-:R-:W-:-:S04]  /*11e0*/  FADD.FTZ R8, R8, R17 ;  /* 0x0000001108087221 */ /* 0x010fc80000010000 */
[----:B-----5:R-:W-:-:S04]  /*11f0*/  FADD.FTZ R8, R8, R19 ;  /* 0x0000001308087221 */ /* 0x020fc80000010000 */
[----:B------:R-:W-:-:S04]  /*1200*/  FADD.FTZ R8, R8, R21 ;  /* 0x0000001508087221 */ /* 0x000fc80000010000 */
[----:B0-----:R-:W-:-:S04]  /*1210*/  FADD.FTZ R8, R8, R23 ;  /* 0x0000001708087221 */ /* 0x001fc80000010000 */
[----:B------:R-:W-:-:S07]  /*1220*/  FADD.FTZ R11, R8, R27 ;  /* 0x0000001b080b7221 */ /* 0x000fce0000010000 */
.L_x_23:
[----:B------:R-:W-:-:S13]  /*1230*/  ISETP.NE.OR P0, PT, R6, RZ, P0 ;  /* 0x000000ff0600720c */ /* 0x000fda0000705670 */
[----:B------:R-:W-:Y:S05]  /*1240*/  @!P0 BRA `(.L_x_19) ;  /* 0x0000000000408947 */ /* 0x000fea0003800000 */
.L_x_20:
[----:B------:R-:W-:Y:S01]  /*1250*/  LEA R13, R0, R9, 0x2 ;  /* 0x00000009000d7211 */ /* 0x000fe200078e10ff */
[----:B------:R0:W1:Y:S01]  /*1260*/  LDS R8, [R9] ;  /* 0x0000000009087984 */ /* 0x0000620000000800 */
[----:B------:R-:W-:Y:S01]  /*1270*/  IADD3 R6, R6, -0x4, RZ ;  /* 0xfffffffc06067810 */ /* 0x000fe20007ffe0ff */
[----:B------:R-:W-:Y:S01]  /*1280*/  UIADD3 UR8, UR8, 0x4, URZ ;  /* 0x0000000408087890 */ /* 0x000fe2000fffe03f */
[----:B------:R-:W-:Y:S02]  /*1290*/  LEA R19, R0, R13, 0x2 ;  /* 0x0000000d00137211 */ /* 0x000fe400078e10ff */
[----:B------:R-:W2:Y:S01]  /*12a0*/  LDS R13, [R13] ;  /* 0x000000000d0d7984 */ /* 0x000ea20000000800 */
[----:B------:R-:W-:Y:S02]  /*12b0*/  ISETP.NE.AND P0, PT, R6, RZ, PT ;  /* 0x000000ff0600720c */ /* 0x000fe40003f05270 */
[C---:B------:R-:W-:Y:S01]  /*12c0*/  IMAD R21, R0.reuse, 0x4, R19 ;  /* 0x0000000400157824 */ /* 0x040fe200078e0213 */
[----:B------:R-:W3:Y:S04]  /*12d0*/  LDS R15, [R19] ;  /* 0x00000000130f7984 */ /* 0x000ee80000000800 */
[----:B------:R-:W4:Y:S01]  /*12e0*/  LDS R17, [R21] ;  /* 0x0000000015117984 */ /* 0x000f220000000800 */
[----:B0-----:R-:W-:Y:S01]  /*12f0*/  LEA R9, R0, R21, 0x2 ;  /* 0x0000001500097211 */ /* 0x001fe200078e10ff */
[----:B-1----:R-:W-:-:S04]  /*1300*/  FADD.FTZ R8, R8, R11 ;  /* 0x0000000b08087221 */ /* 0x002fc80000010000 */
[----:B--2---:R-:W-:-:S04]  /*1310*/  FADD.FTZ R8, R8, R13 ;  /* 0x0000000d08087221 */ /* 0x004fc80000010000 */
[----:B---3--:R-:W-:-:S04]  /*1320*/  FADD.FTZ R8, R8, R15 ;  /* 0x0000000f08087221 */ /* 0x008fc80000010000 */
[----:B----4-:R-:W-:Y:S01]  /*1330*/  FADD.FTZ R11, R8, R17 ;  /* 0x00000011080b7221 */ /* 0x010fe20000010000 */
[----:B------:R-:W-:Y:S06]  /*1340*/  @P0 BRA `(.L_x_20) ;  /* 0xfffffffc00c00947 */ /* 0x000fec000383ffff */
.L_x_19:
[----:B------:R-:W-:-:S13]  /*1350*/  ISETP.NE.AND P0, PT, R3, RZ, PT ;  /* 0x000000ff0300720c */ /* 0x000fda0003f05270 */
[----:B------:R-:W-:Y:S05]  /*1360*/  @!P0 BRA `(.L_x_18) ;  /* 0x0000000000308947 */ /* 0x000fea0003800000 */
[----:B------:R-:W1:Y:S01]  /*1370*/  S2UR UR5, SR_CgaCtaId ;  /* 0x00000000000579c3 */ /* 0x000e620000008800 */
[----:B------:R-:W-:Y:S01]  /*1380*/  UMOV UR4, 0x400 ;  /* 0x0000040000047882 */ /* 0x000fe20000000000 */
[----:B------:R-:W-:Y:S01]  /*1390*/  IMAD R6, R0, UR8, R7 ;  /* 0x0000000800067c24 */ /* 0x000fe2000f8e0207 */
[----:B------:R-:W-:-:S04]  /*13a0*/  UIADD3 UR4, UR4, 0x4, URZ ;  /* 0x0000000404047890 */ /* 0x000fc8000fffe03f */
[----:B-1----:R-:W-:-:S06]  /*13b0*/  ULEA UR4, UR5, UR4, 0x18 ;  /* 0x0000000405047291 */ /* 0x002fcc000f8ec03f */
[----:B0-----:R-:W-:-:S07]  /*13c0*/  LEA R9, R6, UR4, 0x2 ;  /* 0x0000000406097c11 */ /* 0x001fce000f8e10ff */
.L_x_24:
[----:B------:R0:W1:Y:S01]  /*13d0*/  LDS R6, [R9] ;  /* 0x0000000009067984 */ /* 0x0000620000000800 */
[----:B------:R-:W-:-:S04]  /*13e0*/  IADD3 R3, R3, -0x1, RZ ;  /* 0xffffffff03037810 */ /* 0x000fc80007ffe0ff */
[----:B------:R-:W-:Y:S02]  /*13f0*/  ISETP.NE.AND P0, PT, R3, RZ, PT ;  /* 0x000000ff0300720c */ /* 0x000fe40003f05270 */
[----:B0-----:R-:W-:Y:S01]  /*1400*/  LEA R9, R0, R9, 0x2 ;  /* 0x0000000900097211 */ /* 0x001fe200078e10ff */
[----:B-1----:R-:W-:-:S10]  /*1410*/  FADD.FTZ R11, R6, R11 ;  /* 0x0000000b060b7221 */ /* 0x002fd40000010000 */
[----:B------:R-:W-:Y:S05]  /*1420*/  @P0 BRA `(.L_x_24) ;  /* 0xfffffffc00e80947 */ /* 0x000fea000383ffff */
.L_x_18:
[----:B------:R-:W-:Y:S01]  /*1430*/  IMAD R0, R10, UR9, RZ ;  /* 0x000000090a007c24 */ /* 0x000fe2000f8e02ff */
[----:B------:R-:W-:-:S04]  /*1440*/  ULDC.64 UR4, c[0x0][0x230] ;  /* 0x00008c0000047ab9 */ /* 0x000fc80000000a00 */
[----:B------:R-:W-:-:S04]  /*1450*/  IADD3 R0, P0, R0, R25, RZ ;  /* 0x0000001900007210 */ /* 0x000fc80007f1e0ff */
[----:B------:R-:W-:Y:S02]  /*1460*/  LEA.HI.X.SX32 R3, R25, RZ, 0x1, P0 ;  /* 0x000000ff19037211 */ /* 0x000fe400000f0eff */
[----:B0-----:R-:W-:-:S04]  /*1470*/  LEA R8, P0, R0, UR4, 0x2 ;  /* 0x0000000400087c11 */ /* 0x001fc8000f8010ff */
[----:B------:R-:W-:-:S05]  /*1480*/  LEA.HI.X R9, R0, UR5, R3, 0x2, P0 ;  /* 0x0000000500097c11 */ /* 0x000fca00080f1403 */
[----:B------:R2:W-:Y:S04]  /*1490*/  STG.E.STRONG.SYS desc[UR6][R8.64], R11 ;  /* 0x0000000b08007986 */ /* 0x0005e8000c115906 */
.L_x_17:
[----:B------:R-:W-:Y:S05]  /*14a0*/  BSYNC B0 ;  /* 0x0000000000007941 */ /* 0x000fea0003800000 */
.L_x_16:
[----:B------:R-:W-:-:S04]  /*14b0*/  LOP3.LUT P0, RZ, R7, R4, RZ, 0xfc, !PT ;  /* 0x0000000407ff7212 */ /* 0x000fc8000780fcff */
[----:B------:R-:W-:Y:S01]  /*14c0*/  ISETP.GE.OR P0, PT, R25, R10, P0 ;  /* 0x0000000a1900720c */ /* 0x000fe20000706670 */
[----:B------:R-:W-:Y:S06]  /*14d0*/  MEMBAR.SC.GPU ;  /* 0x0000000000007992 */ /* 0x000fec0000002000 */
[----:B------:R-:W-:-:S00]  /*14e0*/  ERRBAR ;  /* 0x00000000000079ab */ /* 0x000fc00000000000 */
[----:B------:R-:W-:Y:S06]  /*14f0*/  CGAERRBAR ;  /* 0x00000000000075ab */ /* 0x000fec0000000000 */
[----:B------:R-:W-:Y:S02]  /*1500*/  CCTL.IVALL ;  /* 0x00000000ff00798f */ /* 0x000fe40002000000 */
[----:B------:R-:W-:Y:S06]  /*1510*/  BAR.SYNC.DEFER_BLOCKING 0x0 ;  /* 0x0000000000007b1d */ /* 0x000fec0000010000 */
[----:B------:R-:W-:Y:S04]  /*1520*/  BSSY B0, `(.L_x_25) ;  /* 0x0000016000007945 */ /* 0x000fe80003800000 */
[----:B------:R-:W-:Y:S05]  /*1530*/  @P0 BRA `(.L_x_26) ;  /* 0x0000000000500947 */ /* 0x000fea0003800000 */
[----:B------:R-:W3:Y:S01]  /*1540*/  S2R R3, SR_LANEID ;  /* 0x0000000000037919 */ /* 0x000ee20000000000 */
[----:B------:R-:W-:Y:S01]  /*1550*/  VOTEU.ANY UR4, UPT, PT ;  /* 0x0000000000047886 */ /* 0x000fe200038e0100 */
[----:B-1----:R-:W1:Y:S01]  /*1560*/  LDC.64 R6, c[0x0][0x238] ;  /* 0x00008e00ff067b82 */ /* 0x002e620000000a00 */
[----:B0-2---:R-:W3:Y:S08]  /*1570*/  FLO.U32 R8, UR4 ;  /* 0x0000000400087d00 */ /* 0x005ef000080e0000 */
[----:B------:R-:W0:Y:S01]  /*1580*/  POPC R9, UR4 ;  /* 0x0000000400097d09 */ /* 0x000e220008000000 */
[----:B-1----:R-:W-:Y:S01]  /*1590*/  IMAD.WIDE.U32 R6, R5, 0x4, R6 ;  /* 0x0000000405067825 */ /* 0x002fe200078e0006 */
[----:B---3--:R-:W-:-:S13]  /*15a0*/  ISETP.EQ.U32.AND P0, PT, R8, R3, PT ;  /* 0x000000030800720c */ /* 0x008fda0003f02070 */
[----:B0-----:R-:W2:Y:S01]  /*15b0*/  @P0 ATOMG.E.ADD.STRONG.GPU PT, R7, desc[UR6][R6.64], R9 ;  /* 0x00000009060709a8 */ /* 0x001ea200081ee1c6 */
[----:B------:R-:W0:Y:S01]  /*15c0*/  S2UR UR5, SR_CgaCtaId ;  /* 0x00000000000579c3 */ /* 0x000e220000008800 */
[----:B------:R-:W1:Y:S02]  /*15d0*/  S2R R3, SR_LTMASK ;  /* 0x0000000000037919 */ /* 0x000e640000003900 */
[----:B-1----:R-:W-:Y:S01]  /*15e0*/  LOP3.LUT R5, R3, UR4, RZ, 0xc0, !PT ;  /* 0x0000000403057c12 */ /* 0x002fe2000f8ec0ff */
[----:B------:R-:W-:Y:S01]  /*15f0*/  UMOV UR4, 0x400 ;  /* 0x0000040000047882 */ /* 0x000fe20000000000 */
[----:B------:R-:W-:Y:S01]  /*1600*/  IADD3 R3, R2, -0x1, RZ ;  /* 0xffffffff02037810 */ /* 0x000fe20007ffe0ff */
[----:B0-----:R-:W-:-:S03]  /*1610*/  ULEA UR4, UR5, UR4, 0x18 ;  /* 0x0000000405047291 */ /* 0x001fc6000f8ec03f */
[----:B------:R-:W0:Y:S01]  /*1620*/  POPC R5, R5 ;  /* 0x0000000500057309 */ /* 0x000e220000000000 */
[----:B--2---:R-:W0:Y:S02]  /*1630*/  SHFL.IDX PT, R0, R7, R8, 0x1f ;  /* 0x00001f0807007589 */ /* 0x004e2400000e0000 */
[----:B0-----:R-:W-:-:S04]  /*1640*/  IADD3 R0, R0, R5, RZ ;  /* 0x0000000500007210 */ /* 0x001fc80007ffe0ff */
[----:B------:R-:W-:-:S04]  /*1650*/  ISETP.NE.AND P0, PT, R0, R3, PT ;  /* 0x000000030000720c */ /* 0x000fc80003f05270 */
[----:B------:R-:W-:-:S05]  /*1660*/  SEL R0, RZ, 0x1, P0 ;  /* 0x00000001ff007807 */ /* 0x000fca0000000000 */
[----:B------:R3:W-:Y:S04]  /*1670*/  STS.U8 [UR4], R0 ;  /* 0x00000000ff007988 */ /* 0x0007e80008000004 */
.L_x_26:
[----:B------:R-:W-:Y:S05]  /*1680*/  BSYNC B0 ;  /* 0x0000000000007941 */ /* 0x000fea0003800000 */
.L_x_25:
[----:B------:R-:W4:Y:S08]  /*1690*/  S2UR UR5, SR_CgaCtaId ;  /* 0x00000000000579c3 */ /* 0x000f300000008800 */
[----:B------:R-:W-:Y:S06]  /*16a0*/  BAR.SYNC.DEFER_BLOCKING 0x0 ;  /* 0x0000000000007b1d */ /* 0x000fec0000010000 */
[----:B------:R-:W-:-:S02]  /*16b0*/  UMOV UR4, 0x400 ;  /* 0x0000040000047882 */ /* 0x000fc40000000000 */
[----:B----4-:R-:W-:-:S09]  /*16c0*/  ULEA UR4, UR5, UR4, 0x18 ;  /* 0x0000000405047291 */ /* 0x010fd2000f8ec03f */
[----:B---3--:R-:W3:Y:S02]  /*16d0*/  LDS.U8 R0, [UR4] ;  /* 0x00000004ff007984 */ /* 0x008ee40008000000 */
[----:B---3--:R-:W-:-:S04]  /*16e0*/  ISETP.EQ.OR P1, PT, R0, RZ, P1 ;  /* 0x000000ff0000720c */ /* 0x008fc80000f22670 */
[----:B------:R-:W-:-:S13]  /*16f0*/  ISETP.NE.OR P1, PT, R4, RZ, P1 ;  /* 0x000000ff0400720c */ /* 0x000fda0000f25670 */
[----:B------:R-:W-:Y:S05]  /*1700*/  @P1 EXIT ;  /* 0x000000000000194d */ /* 0x000fea0003800000 */
[----:B------:R-:W-:Y:S02]  /*1710*/  ISETP.NE.AND P0, PT, R2, RZ, PT ;  /* 0x000000ff0200720c */ /* 0x000fe40003f05270 */
[----:B------:R-:W-:-:S11]  /*1720*/  CS2R R4, SRZ ;  /* 0x0000000000047805 */ /* 0x000fd6000001ff00 */
[----:B------:R-:W-:Y:S05]  /*1730*/  @!P0 BRA `(.L_x_27) ;  /* 0x0000000800348947 */ /* 0x000fea0003800000 */
[C---:B------:R-:W-:Y:S01]  /*1740*/  IADD3 R0, R2.reuse, -0x1, RZ ;  /* 0xffffffff02007810 */ /* 0x040fe20007ffe0ff */
[----:B------:R-:W-:Y:S01]  /*1750*/  UMOV UR4, URZ ;  /* 0x0000003f00047c82 */ /* 0x000fe20008000000 */
[----:B------:R-:W-:Y:S02]  /*1760*/  LOP3.LUT R3, R2, 0x3, RZ, 0xc0, !PT ;  /* 0x0000000302037812 */ /* 0x000fe400078ec0ff */
[----:B------:R-:W-:Y:S01]  /*1770*/  ISETP.GE.U32.AND P0, PT, R0, 0x3, PT ;  /* 0x000000030000780c */ /* 0x000fe20003f06070 */
[----:B------:R-:W-:-:S12]  /*1780*/  HFMA2.MMA R0, -RZ, RZ, 0, 0 ;  /* 0x00000000ff007435 */ /* 0x000fd800000001ff */
[----:B------:R-:W-:Y:S05]  /*1790*/  @!P0 BRA `(.L_x_28) ;  /* 0x0000000400e88947 */ /* 0x000fea0003800000 */
[----:B------:R-:W3:Y:S01]  /*17a0*/  LDC.64 R4, c[0x0][0x230] ;  /* 0x00008c00ff047b82 */ /* 0x000ee20000000a00 */
[----:B------:R-:W-:Y:S01]  /*17b0*/  IADD3 R2, -R3, R2, RZ ;  /* 0x0000000203027210 */ /* 0x000fe20007ffe1ff */
[----:B------:R-:W-:Y:S01]  /*17c0*/  UMOV UR4, URZ ;  /* 0x0000003f00047c82 */ /* 0x000fe20008000000 */
[----:B------:R-:W-:Y:S02]  /*17d0*/  MOV R0, RZ ;  /* 0x000000ff00007202 */ /* 0x000fe40000000f00 */
[----:B------:R-:W-:-:S13]  /*17e0*/  ISETP.GT.AND P0, PT, R2, RZ, PT ;  /* 0x000000ff0200720c */ /* 0x000fda0003f04270 */
[----:B------:R-:W-:Y:S05]  /*17f0*/  @!P0 BRA `(.L_x_29) ;  /* 0x00000004008c8947 */ /* 0x000fea0003800000 */
[----:B------:R-:W-:Y:S02]  /*1800*/  ISETP.GT.AND P1, PT, R2, 0xc, PT ;  /* 0x0000000c0200780c */ /* 0x000fe40003f24270 */
[----:B------:R-:W-:-:S11]  /*1810*/  PLOP3.LUT P0, PT, PT, PT, PT, 0x80, 0x0 ;  /* 0x000000000000781c */ /* 0x000fd60003f0f070 */
[----:B------:R-:W-:Y:S05]  /*1820*/  @!P1 BRA `(.L_x_30) ;  /* 0x0000000000f49947 */ /* 0x000fea0003800000 */
[----:B------:R-:W-:-:S13]  /*1830*/  PLOP3.LUT P0, PT, PT, PT, PT, 0x8, 0x0 ;  /* 0x000000000000781c */ /* 0x000fda0003f0e170 */
.L_x_31:
[----:B------:R-:W1:Y:S01]  /*1840*/  LDC.64 R14, c[0x0][0x230] ;  /* 0x00008c00ff0e7b82 */ /* 0x000e620000000a00 */
[----:B------:R-:W-:Y:S01]  /*1850*/  IMAD R7, R10, UR4, R25 ;  /* 0x000000040a077c24 */ /* 0x000fe2000f8e0219 */
[----:B------:R-:W-:-:S06]  /*1860*/  UIADD3 UR5, UR4, 0x4, URZ ;  /* 0x0000000404057890 */ /* 0x000fcc000fffe03f */
[----:B------:R-:W-:Y:S02]  /*1870*/  IMAD R13, R10, UR5, R25 ;  /* 0x000000050a0d7c24 */ /* 0x000fe4000f8e0219 */
[----:B-1----:R-:W-:-:S04]  /*1880*/  IMAD.WIDE R6, R7, 0x4, R14 ;  /* 0x0000000407067825 */ /* 0x002fc800078e020e */
[C---:B------:R-:W-:Y:S02]  /*1890*/  IMAD.WIDE R26, R10.reuse, 0x4, R6 ;  /* 0x000000040a1a7825 */ /* 0x040fe400078e0206 */
[----:B------:R-:W4:Y:S02]  /*18a0*/  LDG.E.STRONG.SYS R7, desc[UR6][R6.64] ;  /* 0x0000000606077981 */ /* 0x000f24000c1f5900 */
[C---:B------:R-:W-:Y:S02]  /*18b0*/  IMAD.WIDE R18, R10.reuse, 0x4, R26 ;  /* 0x000000040a127825 */ /* 0x040fe400078e021a */
[----:B------:R-:W5:Y:S02]  /*18c0*/  LDG.E.STRONG.SYS R26, desc[UR6][R26.64] ;  /* 0x000000061a1a7981 */ /* 0x000f64000c1f5900 */
[----:B------:R-:W-:Y:S02]  /*18d0*/  IMAD.WIDE R12, R13, 0x4, R14 ;  /* 0x000000040d0c7825 */ /* 0x000fe400078e020e */
[----:B------:R-:W3:Y:S02]  /*18e0*/  LDG.E.STRONG.SYS R24, desc[UR6][R18.64] ;  /* 0x0000000612187981 */ /* 0x000ee4000c1f5900 */
[----:B------:R-:W-:Y:S01]  /*18f0*/  IMAD.WIDE R20, R10, 0x4, R18 ;  /* 0x000000040a147825 */ /* 0x000fe200078e0212 */
[----:B------:R-:W-:-:S03]  /*1900*/  UIADD3 UR5, UR4, 0x8, URZ ;  /* 0x0000000804057890 */ /* 0x000fc6000fffe03f */
[C---:B------:R-:W-:Y:S01]  /*1910*/  IMAD.WIDE R16, R10.reuse, 0x4, R12 ;  /* 0x000000040a107825 */ /* 0x040fe200078e020c */
[----:B------:R1:W3:Y:S03]  /*1920*/  LDG.E.STRONG.SYS R23, desc[UR6][R20.64] ;  /* 0x0000000614177981 */ /* 0x0002e6000c1f5900 */
[C---:B0-2---:R-:W-:Y:S01]  /*1930*/  IMAD R9, R10.reuse, UR5, R25 ;  /* 0x000000050a097c24 */ /* 0x045fe2000f8e0219 */
[----:B------:R0:W2:Y:S04]  /*1940*/  LDG.E.STRONG.SYS R22, desc[UR6][R12.64] ;  /* 0x000000060c167981 */ /* 0x0000a8000c1f5900 */
[----:B------:R-:W2:Y:S01]  /*1950*/  LDG.E.STRONG.SYS R11, desc[UR6][R16.64] ;  /* 0x00000006100b7981 */ /* 0x000ea2000c1f5900 */
[----:B-1----:R-:W-:-:S04]  /*1960*/  IMAD.WIDE R20, R10, 0x4, R16 ;  /* 0x000000040a147825 */ /* 0x002fc800078e0210 */
[----:B0-----:R-:W-:Y:S02]  /*1970*/  IMAD.WIDE R12, R9, 0x4, R14 ;  /* 0x00000004090c7825 */ /* 0x001fe400078e020e */
[----:B------:R-:W2:Y:S02]  /*1980*/  LDG.E.STRONG.SYS R9, desc[UR6][R20.64] ;  /* 0x0000000614097981 */ /* 0x000ea4000c1f5900 */
[----:B------:R-:W-:Y:S01]  /*1990*/  IMAD.WIDE R28, R10, 0x4, R20 ;  /* 0x000000040a1c7825 */ /* 0x000fe200078e0214 */
[----:B------:R-:W-:-:S03]  /*19a0*/  UIADD3 UR5, UR4, 0xc, URZ ;  /* 0x0000000c04057890 */ /* 0x000fc6000fffe03f */
[C---:B------:R-:W-:Y:S01]  /*19b0*/  IMAD.WIDE R18, R10.reuse, 0x4, R12 ;  /* 0x000000040a127825 */ /* 0x040fe200078e020c */
[----:B------:R-:W2:Y:S04]  /*19c0*/  LDG.E.STRONG.SYS R8, desc[UR6][R28.64] ;  /* 0x000000061c087981 */ /* 0x000ea8000c1f5900 */
[----:B------:R0:W2:Y:S01]  /*19d0*/  LDG.E.STRONG.SYS R6, desc[UR6][R12.64] ;  /* 0x000000060c067981 */ /* 0x0000a2000c1f5900 */
[----:B------:R-:W-:-:S04]  /*19e0*/  IMAD R27, R10, UR5, R25 ;  /* 0x000000050a1b7c24 */ /* 0x000fc8000f8e0219 */
[----:B------:R-:W-:-:S04]  /*19f0*/  IMAD.WIDE R14, R27, 0x4, R14 ;  /* 0x000000041b0e7825 */ /* 0x000fc800078e020e */
[C---:B0-----:R-:W-:Y:S02]  /*1a00*/  IMAD.WIDE R12, R10.reuse, 0x4, R18 ;  /* 0x000000040a0c7825 */ /* 0x041fe400078e0212 */
[----:B------:R-:W2:Y:S02]  /*1a10*/  LDG.E.STRONG.SYS R18, desc[UR6][R18.64] ;  /* 0x0000000612127981 */ /* 0x000ea4000c1f5900 */
[C---:B------:R-:W-:Y:S02]  /*1a20*/  IMAD.WIDE R16, R10.reuse, 0x4, R12 ;  /* 0x000000040a107825 */ /* 0x040fe400078e020c */
[----:B------:R-:W2:Y:S02]  /*1a30*/  LDG.E.STRONG.SYS R27, desc[UR6][R12.64] ;  /* 0x000000060c1b7981 */ /* 0x000ea4000c1f5900 */
[C---:B------:R-:W-:Y:S02]  /*1a40*/  IMAD.WIDE R20, R10.reuse, 0x4, R14 ;  /* 0x000000040a147825 */ /* 0x040fe400078e020e */
[----:B------:R-:W2:Y:S04]  /*1a50*/  LDG.E.STRONG.SYS R16, desc[UR6][R16.64] ;  /* 0x0000000610107981 */ /* 0x000ea8000c1f5900 */
[----:B------:R-:W2:Y:S01]  /*1a60*/  LDG.E.STRONG.SYS R14, desc[UR6][R14.64] ;  /* 0x000000060e0e7981 */ /* 0x000ea2000c1f5900 */
[----:B------:R-:W-:-:S03]  /*1a70*/  IMAD.WIDE R28, R10, 0x4, R20 ;  /* 0x000000040a1c7825 */ /* 0x000fc600078e0214 */
[----:B------:R-:W2:Y:S04]  /*1a80*/  LDG.E.STRONG.SYS R20, desc[UR6][R20.64] ;  /* 0x0000000614147981 */ /* 0x000ea8000c1f5900 */
[----:B------:R0:W2:Y:S02]  /*1a90*/  LDG.E.STRONG.SYS R12, desc[UR6][R28.64] ;  /* 0x000000061c0c7981 */ /* 0x0000a4000c1f5900 */
[----:B0-----:R-:W-:-:S05]  /*1aa0*/  IMAD.WIDE R28, R10, 0x4, R28 ;  /* 0x000000040a1c7825 */ /* 0x001fca00078e021c */
[----:B------:R-:W2:Y:S01]  /*1ab0*/  LDG.E.STRONG.SYS R19, desc[UR6][R28.64] ;  /* 0x000000061c137981 */ /* 0x000ea2000c1f5900 */
[----:B------:R-:W-:-:S04]  /*1ac0*/  IADD3 R2, R2, -0x10, RZ ;  /* 0xfffffff002027810 */ /* 0x000fc80007ffe0ff */
[----:B------:R-:W-:Y:S01]  /*1ad0*/  ISETP.GT.AND P1, PT, R2, 0xc, PT ;  /* 0x0000000c0200780c */ /* 0x000fe20003f24270 */
[----:B------:R-:W-:Y:S01]  /*1ae0*/  UIADD3 UR4, UR4, 0x10, URZ ;  /* 0x0000001004047890 */ /* 0x000fe2000fffe03f */
[----:B----4-:R-:W-:-:S04]  /*1af0*/  FADD.FTZ R7, R7, R0 ;  /* 0x0000000007077221 */ /* 0x010fc80000010000 */
[----:B-----5:R-:W-:-:S04]  /*1b00*/  FADD.FTZ R7, R7, R26 ;  /* 0x0000001a07077221 */ /* 0x020fc80000010000 */
[----:B---3--:R-:W-:-:S04]  /*1b10*/  FADD.FTZ R24, R7, R24 ;  /* 0x0000001807187221 */ /* 0x008fc80000010000 */
[----:B------:R-:W-:-:S04]  /*1b20*/  FADD.FTZ R23, R24, R23 ;  /* 0x0000001718177221 */ /* 0x000fc80000010000 */
[----:B--2---:R-:W-:-:S04]  /*1b30*/  FADD.FTZ R22, R23, R22 ;  /* 0x0000001617167221 */ /* 0x004fc80000010000 */
[----:B------:R-:W-:-:S04]  /*1b40*/  FADD.FTZ R22, R22, R11 ;  /* 0x0000000b16167221 */ /* 0x000fc80000010000 */
        /* <DEDUP_REMOVED lines=9> */
[----:B------:R-:W-:Y:S01]  /*1be0*/  FADD.FTZ R0, R12, R19 ;  /* 0x000000130c007221 */ /* 0x000fe20000010000 */
[----:B------:R-:W-:Y:S06]  /*1bf0*/  @P1 BRA `(.L_x_31) ;  /* 0xfffffffc00101947 */ /* 0x000fec000383ffff */
.L_x_30:
[----:B------:R-:W-:-:S13]  /*1c00*/  ISETP.GT.AND P1, PT, R2, 0x4, PT ;  /* 0x000000040200780c */ /* 0x000fda0003f24270 */
[----:B------:R-:W-:Y:S05]  /*1c10*/  @!P1 BRA `(.L_x_32) ;  /* 0x00000000007c9947 */ /* 0x000fea0003800000 */
[----:B------:R-:W4:Y:S01]  /*1c20*/  LDC.64 R22, c[0x0][0x230] ;  /* 0x00008c00ff167b82 */ /* 0x000f220000000a00 */
[----:B------:R-:W-:Y:S01]  /*1c30*/  IMAD R15, R10, UR4, R25 ;  /* 0x000000040a0f7c24 */ /* 0x000fe2000f8e0219 */
[----:B------:R-:W-:-:S06]  /*1c40*/  UIADD3 UR5, UR4, 0x4, URZ ;  /* 0x0000000404057890 */ /* 0x000fcc000fffe03f */
[----:B------:R-:W-:Y:S02]  /*1c50*/  IMAD R7, R10, UR5, R25 ;  /* 0x000000050a077c24 */ /* 0x000fe4000f8e0219 */
[----:B----4-:R-:W-:-:S05]  /*1c60*/  IMAD.WIDE R14, R15, 0x4, R22 ;  /* 0x000000040f0e7825 */ /* 0x010fca00078e0216 */
[----:B0-2---:R0:W2:Y:S01]  /*1c70*/  LDG.E.STRONG.SYS R9, desc[UR6][R14.64] ;  /* 0x000000060e097981 */ /* 0x0050a2000c1f5900 */
[----:B------:R-:W-:-:S04]  /*1c80*/  IMAD.WIDE R16, R10, 0x4, R14 ;  /* 0x000000040a107825 */ /* 0x000fc800078e020e */
[----:B------:R-:W-:Y:S01]  /*1c90*/  IMAD.WIDE R22, R7, 0x4, R22 ;  /* 0x0000000407167825 */ /* 0x000fe200078e0216 */
[----:B------:R-:W4:Y:S03]  /*1ca0*/  LDG.E.STRONG.SYS R8, desc[UR6][R16.64] ;  /* 0x0000000610087981 */ /* 0x000f26000c1f5900 */
[----:B------:R-:W-:-:S04]  /*1cb0*/  IMAD.WIDE R18, R10, 0x4, R16 ;  /* 0x000000040a127825 */ /* 0x000fc800078e0210 */
[C---:B------:R-:W-:Y:S02]  /*1cc0*/  IMAD.WIDE R20, R10.reuse, 0x4, R18 ;  /* 0x000000040a147825 */ /* 0x040fe400078e0212 */
[----:B------:R-:W5:Y:S02]  /*1cd0*/  LDG.E.STRONG.SYS R19, desc[UR6][R18.64] ;  /* 0x0000000612137981 */ /* 0x000f64000c1f5900 */
[C---:B-1----:R-:W-:Y:S02]  /*1ce0*/  IMAD.WIDE R6, R10.reuse, 0x4, R22 ;  /* 0x000000040a067825 */ /* 0x042fe400078e0216 */
[----:B------:R-:W3:Y:S04]  /*1cf0*/  LDG.E.STRONG.SYS R21, desc[UR6][R20.64] ;  /* 0x0000000614157981 */ /* 0x000ee8000c1f5900 */
[----:B------:R-:W3:Y:S01]  /*1d00*/  LDG.E.STRONG.SYS R23, desc[UR6][R22.64] ;  /* 0x0000000616177981 */ /* 0x000ee2000c1f5900 */
[----:B------:R-:W-:-:S03]  /*1d10*/  IMAD.WIDE R12, R10, 0x4, R6 ;  /* 0x000000040a0c7825 */ /* 0x000fc600078e0206 */
[----:B------:R-:W3:Y:S01]  /*1d20*/  LDG.E.STRONG.SYS R7, desc[UR6][R6.64] ;  /* 0x0000000606077981 */ /* 0x000ee2000c1f5900 */
[----:B0-----:R-:W-:-:S03]  /*1d30*/  IMAD.WIDE R14, R10, 0x4, R12 ;  /* 0x000000040a0e7825 */ /* 0x001fc600078e020c */
[----:B------:R-:W3:Y:S04]  /*1d40*/  LDG.E.STRONG.SYS R13, desc[UR6][R12.64] ;  /* 0x000000060c0d7981 */ /* 0x000ee8000c1f5900 */
[----:B------:R-:W3:Y:S01]  /*1d50*/  LDG.E.STRONG.SYS R15, desc[UR6][R14.64] ;  /* 0x000000060e0f7981 */ /* 0x000ee2000c1f5900 */
[----:B------:R-:W-:Y:S02]  /*1d60*/  PLOP3.LUT P0, PT, PT, PT, PT, 0x8, 0x0 ;  /* 0x000000000000781c */ /* 0x000fe40003f0e170 */
[----:B------:R-:W-:Y:S01]  /*1d70*/  IADD3 R2, R2, -0x8, RZ ;  /* 0xfffffff802027810 */ /* 0x000fe20007ffe0ff */
[----:B------:R-:W-:Y:S01]  /*1d80*/  UIADD3 UR4, UR4, 0x8, URZ ;  /* 0x0000000804047890 */ /* 0x000fe2000fffe03f */
[----:B--2---:R-:W-:-:S04]  /*1d90*/  FADD.FTZ R9, R0, R9 ;  /* 0x0000000900097221 */ /* 0x004fc80000010000 */
[----:B----4-:R-:W-:-:S04]  /*1da0*/  FADD.FTZ R8, R9, R8 ;  /* 0x0000000809087221 */ /* 0x010fc80000010000 */
[----:B-----5:R-:W-:-:S04]  /*1db0*/  FADD.FTZ R8, R8, R19 ;  /* 0x0000001308087221 */ /* 0x020fc80000010000 */
[----:B---3--:R-:W-:-:S04]  /*1dc0*/  FADD.FTZ R8, R8, R21 ;  /* 0x0000001508087221 */ /* 0x008fc80000010000 */
[----:B------:R-:W-:-:S04]  /*1dd0*/  FADD.FTZ R8, R8, R23 ;  /* 0x0000001708087221 */ /* 0x000fc80000010000 */
[----:B------:R-:W-:-:S04]  /*1de0*/  FADD.FTZ R8, R8, R7 ;  /* 0x0000000708087221 */ /* 0x000fc80000010000 */
[----:B------:R-:W-:-:S04]  /*1df0*/  FADD.FTZ R8, R8, R13 ;  /* 0x0000000d08087221 */ /* 0x000fc80000010000 */
[----:B------:R-:W-:-:S07]  /*1e00*/  FADD.FTZ R0, R8, R15 ;  /* 0x0000000f08007221 */ /* 0x000fce0000010000 */
.L_x_32:
[----:B------:R-:W-:-:S13]  /*1e10*/  ISETP.NE.OR P0, PT, R2, RZ, P0 ;  /* 0x000000ff0200720c */ /* 0x000fda0000705670 */
[----:B------:R-:W-:Y:S05]  /*1e20*/  @!P0 BRA `(.L_x_28) ;  /* 0x0000000000448947 */ /* 0x000fea0003800000 */
.L_x_29:
[----:B------:R-:W-:-:S04]  /*1e30*/  IMAD R7, R10, UR4, R25 ;  /* 0x000000040a077c24 */ /* 0x000fc8000f8e0219 */
[----:B-1-3--:R-:W-:-:S04]  /*1e40*/  IMAD.WIDE R6, R7, 0x4, R4 ;  /* 0x0000000407067825 */ /* 0x00afc800078e0204 */
[C---:B0-2---:R-:W-:Y:S02]  /*1e50*/  IMAD.WIDE R8, R10.reuse, 0x4, R6 ;  /* 0x000000040a087825 */ /* 0x045fe400078e0206 */
[----:B------:R-:W2:Y:S02]  /*1e60*/  LDG.E.STRONG.SYS R7, desc[UR6][R6.64] ;  /* 0x0000000606077981 */ /* 0x000ea4000c1f5900 */
[C---:B------:R-:W-:Y:S02]  /*1e70*/  IMAD.WIDE R12, R10.reuse, 0x4, R8 ;  /* 0x000000040a0c7825 */ /* 0x040fe400078e0208 */
[----:B------:R-:W3:Y:S02]  /*1e80*/  LDG.E.STRONG.SYS R9, desc[UR6][R8.64] ;  /* 0x0000000608097981 */ /* 0x000ee4000c1f5900 */
[----:B------:R-:W-:Y:S02]  /*1e90*/  IMAD.WIDE R14, R10, 0x4, R12 ;  /* 0x000000040a0e7825 */ /* 0x000fe400078e020c */
[----:B------:R-:W4:Y:S04]  /*1ea0*/  LDG.E.STRONG.SYS R13, desc[UR6][R12.64] ;  /* 0x000000060c0d7981 */ /* 0x000f28000c1f5900 */
[----:B------:R-:W5:Y:S01]  /*1eb0*/  LDG.E.STRONG.SYS R15, desc[UR6][R14.64] ;  /* 0x000000060e0f7981 */ /* 0x000f62000c1f5900 */
[----:B------:R-:W-:Y:S01]  /*1ec0*/  IADD3 R2, R2, -0x4, RZ ;  /* 0xfffffffc02027810 */ /* 0x000fe20007ffe0ff */
[----:B------:R-:W-:-:S03]  /*1ed0*/  UIADD3 UR4, UR4, 0x4, URZ ;  /* 0x0000000404047890 */ /* 0x000fc6000fffe03f */
[----:B------:R-:W-:Y:S01]  /*1ee0*/  ISETP.NE.AND P0, PT, R2, RZ, PT ;  /* 0x000000ff0200720c */ /* 0x000fe20003f05270 */
[----:B--2---:R-:W-:-:S04]  /*1ef0*/  FADD.FTZ R0, R7, R0 ;  /* 0x0000000007007221 */ /* 0x004fc80000010000 */
[----:B---3--:R-:W-:-:S04]  /*1f00*/  FADD.FTZ R0, R0, R9 ;  /* 0x0000000900007221 */ /* 0x008fc80000010000 */
[----:B----4-:R-:W-:-:S04]  /*1f10*/  FADD.FTZ R0, R0, R13 ;  /* 0x0000000d00007221 */ /* 0x010fc80000010000 */
[----:B-----5:R-:W-:Y:S01]  /*1f20*/  FADD.FTZ R0, R0, R15 ;  /* 0x0000000f00007221 */ /* 0x020fe20000010000 */
[----:B------:R-:W-:Y:S06]  /*1f30*/  @P0 BRA `(.L_x_29) ;  /* 0xfffffffc00bc0947 */ /* 0x000fec000383ffff */
.L_x_28:
[----:B------:R-:W-:-:S13]  /*1f40*/  ISETP.NE.AND P0, PT, R3, RZ, PT ;  /* 0x000000ff0300720c */ /* 0x000fda0003f05270 */
[----:B------:R-:W-:Y:S05]  /*1f50*/  @!P0 BRA `(.L_x_33) ;  /* 0x0000000000248947 */ /* 0x000fea0003800000 */
[----:B---3--:R-:W3:Y:S01]  /*1f60*/  LDC.64 R4, c[0x0][0x230] ;  /* 0x00008c00ff047b82 */ /* 0x008ee20000000a00 */
[----:B------:R-:W-:-:S04]  /*1f70*/  IMAD R7, R10, UR4, R25 ;  /* 0x000000040a077c24 */ /* 0x000fc8000f8e0219 */
[----:B---3--:R-:W-:-:S07]  /*1f80*/  IMAD.WIDE R4, R7, 0x4, R4 ;  /* 0x0000000407047825 */ /* 0x008fce00078e0204 */
.L_x_34:
[----:B------:R3:W4:Y:S01]  /*1f90*/  LDG.E.STRONG.SYS R7, desc[UR6][R4.64] ;  /* 0x0000000604077981 */ /* 0x000722000c1f5900 */
[----:B------:R-:W-:-:S04]  /*1fa0*/  IADD3 R3, R3, -0x1, RZ ;  /* 0xffffffff03037810 */ /* 0x000fc80007ffe0ff */
[----:B------:R-:W-:Y:S01]  /*1fb0*/  ISETP.NE.AND P0, PT, R3, RZ, PT ;  /* 0x000000ff0300720c */ /* 0x000fe20003f05270 */
[----:B---3--:R-:W-:-:S04]  /*1fc0*/  IMAD.WIDE R4, R10, 0x4, R4 ;  /* 0x000000040a047825 */ /* 0x008fc800078e0204 */
[----:B----4-:R-:W-:-:S08]  /*1fd0*/  FADD.FTZ R0, R7, R0 ;  /* 0x0000000007007221 */ /* 0x010fd00000010000 */
[----:B------:R-:W-:Y:S05]  /*1fe0*/  @P0 BRA `(.L_x_34) ;  /* 0xfffffffc00e80947 */ /* 0x000fea000383ffff */
.L_x_33:
[----:B------:R-:W-:-:S04]  /*1ff0*/  FMUL.FTZ R0, R0, 1 ;  /* 0x3f80000000007820 */ /* 0x000fc80000410000 */
[----:B---3--:R3:W4:Y:S03]  /*2000*/  F2F.F64.F32 R4, R0 ;  /* 0x0000000000047310 */ /* 0x0087260000201800 */
.L_x_27:
[----:B------:R-:W5:Y:S02]  /*2010*/  LDC.64 R2, c[0x0][0x240] ;  /* 0x00009000ff027b82 */ /* 0x000f640000000a00 */
[----:B-----5:R-:W-:-:S05]  /*2020*/  IMAD.WIDE R2, R25, 0x8, R2 ;  /* 0x0000000819027825 */ /* 0x020fca00078e0202 */
[----:B----4-:R-:W-:Y:S01]  /*2030*/  STG.E.64 desc[UR6][R2.64], R4 ;  /* 0x0000000402007986 */ /* 0x010fe2000c101b06 */
[----:B------:R-:W-:Y:S05]  /*2040*/  EXIT ;  /* 0x000000000000794d */ /* 0x000fea0003800000 */
.L_x_35:
        /* <DEDUP_REMOVED lines=11> */
.L_x_319:


//--------------------- .text._Z25biasAddRelu_bprop_alignedIdLi4EEvPT_S1_iiS1_PVfPiS1_ --------------------------
	.section	.text._Z25biasAddRelu_bprop_alignedIdLi4EEvPT_S1_iiS1_PVfPiS1_,"ax",@progbits
	.align	128
        .global         _Z25biasAddRelu_bprop_alignedIdLi4EEvPT_S1_iiS1_PVfPiS1_
        .type           _Z25biasAddRelu_bprop_alignedIdLi4EEvPT_S1_iiS1_PVfPiS1_,@function
        .size           _Z25biasAddRelu_bprop_alignedIdLi4EEvPT_S1_iiS1_PVfPiS1_,(.L_x_320 - _Z25biasAddRelu_bprop_alignedIdLi4EEvPT_S1_iiS1_PVfPiS1_)
        .other          _Z25biasAddRelu_bprop_alignedIdLi4EEvPT_S1_iiS1_PVfPiS1_,@"STO_CUDA_ENTRY STV_DEFAULT"
_Z25biasAddRelu_bprop_alignedIdLi4EEvPT_S1_iiS1_PVfPiS1_:
.text._Z25biasAddRelu_bprop_alignedIdLi4EEvPT_S1_iiS1_PVfPiS1_:
[----:B------:R-:W-:Y:S08]  /*0000*/  LDC R1, c[0x0][0x28] ;  /* 0x00000a00ff017b82 */ /* 0x000ff00000000800 */
[----:B------:R-:W0:Y:S01]  /*0010*/  LDC R24, c[0x0][RZ] ;  /* 0x00000000ff187b82 */ /* 0x000e220000000800 */
[----:B------:R-:W1:Y:S01]  /*0020*/  S2R R28, SR_TID.Y ;  /* 0x00000000001c7919 */ /* 0x000e620000002200 */
[----:B------:R-:W-:Y:S01]  /*0030*/  ULDC.64 UR8, c[0x0][0x208] ;  /* 0x0000820000087ab9 */ /* 0x000fe20000000a00 */
[----:B------:R-:W-:Y:S01]  /*0040*/  ULDC UR4, c[0x0][0x220] ;  /* 0x0000880000047ab9 */ /* 0x000fe20000000800 */
[----:B------:R-:W-:Y:S01]  /*0050*/  BSSY B0, `(.L_x_36) ;  /* 0x0000080000007945 */ /* 0x000fe20003800000 */
[----:B------:R-:W0:Y:S01]  /*0060*/  S2R R27, SR_TID.X ;  /* 0x00000000001b7919 */ /* 0x000e220000002100 */
[----:B------:R-:W-:-:S02]  /*0070*/  HFMA2.MMA R25, -RZ, RZ, 0, 0 ;  /* 0x00000000ff197435 */ /* 0x000fc400000001ff */
[----:B------:R-:W2:Y:S08]  /*0080*/  LDC R0, c[0x0][0x10] ;  /* 0x00000400ff007b82 */ /* 0x000eb00000000800 */
[----:B------:R-:W3:Y:S08]  /*0090*/  LDC R2, c[0x0][0x4] ;  /* 0x00000100ff027b82 */ /* 0x000ef00000000800 */
[----:B------:R-:W4:Y:S01]  /*00a0*/  LDC R9, c[0x0][0x224] ;  /* 0x00008900ff097b82 */ /* 0x000f220000000800 */
[----:B--2---:R-:W2:Y:S01]  /*00b0*/  I2F.U32.RP R3, R0 ;  /* 0x0000000000037306 */ /* 0x004ea20000209000 */
[----:B------:R-:W-:-:S06]  /*00c0*/  ISETP.NE.U32.AND P2, PT, R0, RZ, PT ;  /* 0x000000ff0000720c */ /* 0x000fcc0003f45070 */
[----:B------:R-:W5:Y:S01]  /*00d0*/  S2UR UR10, SR_CTAID.Y ;  /* 0x00000000000a79c3 */ /* 0x000f620000002600 */
[----:B---3--:R-:W3:Y:S08]  /*00e0*/  I2F.U32.RP R8, R2 ;  /* 0x0000000200087306 */ /* 0x008ef00000209000 */
[----:B--2---:R-:W2:Y:S08]  /*00f0*/  MUFU.RCP R3, R3 ;  /* 0x0000000300037308 */ /* 0x004eb00000001000 */
[----:B---3--:R-:W-:Y:S01]  /*0100*/  MUFU.RCP R8, R8 ;  /* 0x0000000800087308 */ /* 0x008fe20000001000 */
[----:B--2---:R-:W-:-:S02]  /*0110*/  IADD3 R4, R3, 0xffffffe, RZ ;  /* 0x0ffffffe03047810 */ /* 0x004fc40007ffe0ff */
[----:B----4-:R-:W-:-:S05]  /*0120*/  IADD3 R3, R0, -0x1, R9 ;  /* 0xffffffff00037810 */ /* 0x010fca0007ffe009 */
[----:B------:R2:W3:Y:S02]  /*0130*/  F2I.FTZ.U32.TRUNC.NTZ R5, R4 ;  /* 0x0000000400057305 */ /* 0x0004e4000021f000 */
[----:B--2---:R-:W-:Y:S01]  /*0140*/  HFMA2.MMA R4, -RZ, RZ, 0, 0 ;  /* 0x00000000ff047435 */ /* 0x004fe200000001ff */
[----:B---3--:R-:W-:-:S05]  /*0150*/  IADD3 R7, RZ, -R5, RZ ;  /* 0x80000005ff077210 */ /* 0x008fca0007ffe0ff */
[----:B------:R-:W-:-:S04]  /*0160*/  IMAD R7, R7, R0, RZ ;  /* 0x0000000007077224 */ /* 0x000fc800078e02ff */
[----:B------:R-:W-:-:S06]  /*0170*/  IMAD.HI.U32 R6, R5, R7, R4 ;  /* 0x0000000705067227 */ /* 0x000fcc00078e0004 */
[----:B------:R-:W-:-:S05]  /*0180*/  IMAD.HI.U32 R7, R6, R3, RZ ;  /* 0x0000000306077227 */ /* 0x000fca00078e00ff */
[----:B------:R-:W-:-:S05]  /*0190*/  IADD3 R4, -R7, RZ, RZ ;  /* 0x000000ff07047210 */ /* 0x000fca0007ffe1ff */
[----:B------:R-:W-:Y:S01]  /*01a0*/  IMAD R3, R0, R4, R3 ;  /* 0x0000000400037224 */ /* 0x000fe200078e0203 */
[----:B------:R-:W-:-:S04]  /*01b0*/  IADD3 R4, R8, 0xffffffe, RZ ;  /* 0x0ffffffe08047810 */ /* 0x000fc80007ffe0ff */
[----:B------:R-:W-:Y:S01]  /*01c0*/  ISETP.GE.U32.AND P0, PT, R3, R0, PT ;  /* 0x000000000300720c */ /* 0x000fe20003f06070 */
[----:B------:R2:W3:Y:S02]  /*01d0*/  F2I.FTZ.U32.TRUNC.NTZ R5, R4 ;  /* 0x0000000400057305 */ /* 0x0004e4000021f000 */
[----:B--2---:R-:W-:-:S10]  /*01e0*/  MOV R4, RZ ;  /* 0x000000ff00047202 */ /* 0x004fd40000000f00 */
[-C--:B------:R-:W-:Y:S02]  /*01f0*/  @P0 IADD3 R3, R3, -R0.reuse, RZ ;  /* 0x8000000003030210 */ /* 0x080fe40007ffe0ff */
[----:B------:R-:W-:Y:S02]  /*0200*/  @P0 IADD3 R7, R7, 0x1, RZ ;  /* 0x0000000107070810 */ /* 0x000fe40007ffe0ff */
[----:B------:R-:W-:Y:S02]  /*0210*/  ISETP.GE.U32.AND P1, PT, R3, R0, PT ;  /* 0x000000000300720c */ /* 0x000fe40003f26070 */
[----:B---3--:R-:W-:-:S05]  /*0220*/  IADD3 R3, RZ, -R5, RZ ;  /* 0x80000005ff037210 */ /* 0x008fca0007ffe0ff */
[----:B------:R-:W-:-:S04]  /*0230*/  IMAD R3, R3, R2, RZ ;  /* 0x0000000203037224 */ /* 0x000fc800078e02ff */
[----:B------:R-:W-:Y:S02]  /*0240*/  IMAD.HI.U32 R4, R5, R3, R4 ;  /* 0x0000000305047227 */ /* 0x000fe400078e0004 */
[----:B------:R-:W-:Y:S02]  /*0250*/  @P1 IADD3 R7, R7, 0x1, RZ ;  /* 0x0000000107071810 */ /* 0x000fe40007ffe0ff */
[----:B------:R-:W-:Y:S02]  /*0260*/  @!P2 LOP3.LUT R7, RZ, R0, RZ, 0x33, !PT ;  /* 0x00000000ff07a212 */ /* 0x000fe400078e33ff */
[C---:B------:R-:W-:Y:S02]  /*0270*/  ISETP.NE.U32.AND P2, PT, R2.reuse, RZ, PT ;  /* 0x000000ff0200720c */ /* 0x040fe40003f45070 */
[----:B------:R-:W-:-:S05]  /*0280*/  IADD3 R3, R2, -0x1, R7 ;  /* 0xffffffff02037810 */ /* 0x000fca0007ffe007 */
[----:B------:R-:W-:-:S05]  /*0290*/  IMAD.HI.U32 R5, R4, R3, RZ ;  /* 0x0000000304057227 */ /* 0x000fca00078e00ff */
[----:B------:R-:W-:-:S05]  /*02a0*/  IADD3 R4, -R5, RZ, RZ ;  /* 0x000000ff05047210 */ /* 0x000fca0007ffe1ff */
[----:B------:R-:W-:Y:S02]  /*02b0*/  IMAD R3, R2, R4, R3 ;  /* 0x0000000402037224 */ /* 0x000fe400078e0203 */
[----:B-----5:R-:W-:-:S03]  /*02c0*/  IMAD R4, R7, UR10, RZ ;  /* 0x0000000a07047c24 */ /* 0x020fc6000f8e02ff */
[----:B------:R-:W-:Y:S02]  /*02d0*/  ISETP.GE.U32.AND P0, PT, R3, R2, PT ;  /* 0x000000020300720c */ /* 0x000fe40003f06070 */
[----:B------:R-:W-:-:S11]  /*02e0*/  VIADDMNMX R7, R4, R7, R9, PT ;  /* 0x0000000704077246 */ /* 0x000fd60003800109 */
[-C--:B------:R-:W-:Y:S02]  /*02f0*/  @P0 IADD3 R3, R3, -R2.reuse, RZ ;  /* 0x8000000203030210 */ /* 0x080fe40007ffe0ff */
[----:B------:R-:W-:Y:S02]  /*0300*/  @P0 IADD3 R5, R5, 0x1, RZ ;  /* 0x0000000105050810 */ /* 0x000fe40007ffe0ff */
[----:B------:R-:W-:Y:S02]  /*0310*/  ISETP.GE.U32.AND P1, PT, R3, R2, PT ;  /* 0x000000020300720c */ /* 0x000fe40003f26070 */
[----:B------:R-:W0:Y:S11]  /*0320*/  S2R R3, SR_CTAID.X ;  /* 0x0000000000037919 */ /* 0x000e360000002500 */
[----:B------:R-:W-:-:S02]  /*0330*/  @P1 IADD3 R5, R5, 0x1, RZ ;  /* 0x0000000105051810 */ /* 0x000fc40007ffe0ff */
[----:B------:R-:W-:-:S05]  /*0340*/  @!P2 LOP3.LUT R5, RZ, R2, RZ, 0x33, !PT ;  /* 0x00000002ff05a212 */ /* 0x000fca00078e33ff */
[----:B-1----:R-:W-:Y:S01]  /*0350*/  IMAD R28, R5, R28, R4 ;  /* 0x0000001c051c7224 */ /* 0x002fe200078e0204 */
[----:B------:R-:W-:-:S04]  /*0360*/  HFMA2.MMA R4, -RZ, RZ, 0, 0 ;  /* 0x00000000ff047435 */ /* 0x000fc800000001ff */
[----:B------:R-:W-:-:S04]  /*0370*/  VIADDMNMX R7, R28, R5, R7, PT ;  /* 0x000000051c077246 */ /* 0x000fc80003800107 */
[----:B------:R-:W-:Y:S02]  /*0380*/  IADD3 R26, -R28, R7, RZ ;  /* 0x000000071c1a7210 */ /* 0x000fe40007ffe1ff */
[----:B------:R-:W-:Y:S02]  /*0390*/  CS2R R6, SRZ ;  /* 0x0000000000067805 */ /* 0x000fe4000001ff00 */
[----:B------:R-:W-:Y:S01]  /*03a0*/  SHF.R.S32.HI R5, RZ, 0x1f, R26 ;  /* 0x0000001fff057819 */ /* 0x000fe2000001141a */
[----:B0-----:R-:W-:-:S03]  /*03b0*/  IMAD R27, R24, R3, R27 ;  /* 0x00000003181b7224 */ /* 0x001fc600078e021b */
[----:B------:R-:W-:-:S04]  /*03c0*/  LEA.HI R5, R5, R26, RZ, 0x2 ;  /* 0x0000001a05057211 */ /* 0x000fc800078f10ff */
[----:B------:R-:W-:-:S04]  /*03d0*/  LOP3.LUT R5, R5, 0xfffffffc, RZ, 0xc0, !PT ;  /* 0xfffffffc05057812 */ /* 0x000fc800078ec0ff */
[----:B------:R-:W-:Y:S02]  /*03e0*/  IADD3 R29, R26, -R5, RZ ;  /* 0x800000051a1d7210 */ /* 0x000fe40007ffe0ff */
[----:B------:R-:W-:Y:S02]  /*03f0*/  MOV R5, RZ ;  /* 0x000000ff00057202 */ /* 0x000fe40000000f00 */
[----:B------:R-:W-:-:S13]  /*0400*/  ISETP.GE.AND P0, PT, R29, 0x1, PT ;  /* 0x000000011d00780c */ /* 0x000fda0003f06270 */
[----:B------:R-:W-:Y:S05]  /*0410*/  @!P0 BRA `(.L_x_37) ;  /* 0x00000004000c8947 */ /* 0x000fea0003800000 */
[----:B------:R-:W-:Y:S02]  /*0420*/  MOV R25, RZ ;  /* 0x000000ff00197202 */ /* 0x000fe40000000f00 */
[----:B------:R-:W-:-:S07]  /*0430*/  MOV R5, RZ ;  /* 0x000000ff00057202 */ /* 0x000fce0000000f00 */
.L_x_38:
[----:B------:R-:W0:Y:S01]  /*0440*/  LDC.64 R34, c[0x0][0x210] ;  /* 0x00008400ff227b82 */ /* 0x000e220000000a00 */
[----:B------:R-:W-:-:S05]  /*0450*/  IADD3 R8, R28, R25, RZ ;  /* 0x000000191c087210 */ /* 0x000fca0007ffe0ff */
[----:B------:R-:W-:Y:S02]  /*0460*/  IMAD R8, R8, UR4, RZ ;  /* 0x0000000408087c24 */ /* 0x000fe4000f8e02ff */
[----:B------:R-:W1:Y:S03]  /*0470*/  LDC.64 R32, c[0x0][0x218] ;  /* 0x00008600ff207b82 */ /* 0x000e660000000a00 */
[----:B------:R-:W-:-:S04]  /*0480*/  SHF.R.S32.HI R9, RZ, 0x1f, R8 ;  /* 0x0000001fff097819 */ /* 0x000fc80000011408 */
[----:B------:R-:W-:-:S04]  /*0490*/  LEA.HI R30, R9, R8, RZ, 0x2 ;  /* 0x00000008091e7211 */ /* 0x000fc800078f10ff */
[----:B------:R-:W-:-:S05]  /*04a0*/  LEA.HI.SX32 R30, R30, R27, 0x1e ;  /* 0x0000001b1e1e7211 */ /* 0x000fca00078ff2ff */
[----:B0-----:R-:W-:-:S05]  /*04b0*/  IMAD.WIDE R34, R30, 0x20, R34 ;  /* 0x000000201e227825 */ /* 0x001fca00078e0222 */
[----:B------:R-:W2:Y:S04]  /*04c0*/  LDG.E.128 R8, desc[UR8][R34.64] ;  /* 0x0000000822087981 */ /* 0x000ea8000c1e1d00 */
[----:B------:R-:W3:Y:S01]  /*04d0*/  LDG.E.128 R12, desc[UR8][R34.64+0x10] ;  /* 0x00001008220c7981 */ /* 0x000ee2000c1e1d00 */
[----:B-1----:R-:W-:-:S05]  /*04e0*/  IMAD.WIDE R32, R30, 0x20, R32 ;  /* 0x000000201e207825 */ /* 0x002fca00078e0220 */
[----:B------:R-:W4:Y:S04]  /*04f0*/  LDG.E.128 R16, desc[UR8][R32.64] ;  /* 0x0000000820107981 */ /* 0x000f28000c1e1d00 */
[----:B------:R-:W5:Y:S01]  /*0500*/  LDG.E.128 R20, desc[UR8][R32.64+0x10] ;  /* 0x0000100820147981 */ /* 0x000f62000c1e1d00 */
[----:B------:R-:W-:Y:S01]  /*0510*/  UMOV UR6, 0xf0000000 ;  /* 0xf000000000067882 */ /* 0x000fe20000000000 */
[----:B------:R-:W-:Y:S01]  /*0520*/  UMOV UR7, 0x380fffff ;  /* 0x380fffff00077882 */ /* 0x000fe20000000000 */
[----:B------:R-:W-:-:S04]  /*0530*/  IADD3 R25, R25, 0x1, RZ ;  /* 0x0000000119197810 */ /* 0x000fc80007ffe0ff */
[----:B------:R-:W-:Y:S01]  /*0540*/  ISETP.GE.AND P4, PT, R25, R29, PT ;  /* 0x0000001d1900720c */ /* 0x000fe20003f86270 */
[----:B--2---:R-:W0:Y:S01]  /*0550*/  F2F.F32.F64 R36, R8 ;  /* 0x0000000800247310 */ /* 0x004e220000301000 */
[----:B------:R-:W-:Y:S02]  /*0560*/  DSETP.GEU.AND P0, PT, |R8|, UR6, PT ;  /* 0x0000000608007e2a */ /* 0x000fe4000bf0e200 */
[----:B------:R-:W-:Y:S02]  /*0570*/  DSETP.GEU.AND P1, PT, |R10|, UR6, PT ;  /* 0x000000060a007e2a */ /* 0x000fe4000bf2e200 */
[----:B---3--:R-:W-:Y:S02]  /*0580*/  DSETP.GEU.AND P2, PT, |R12|, UR6, PT ;  /* 0x000000060c007e2a */ /* 0x008fe4000bf4e200 */
[----:B------:R-:W-:Y:S01]  /*0590*/  DSETP.GEU.AND P3, PT, |R14|, UR6, PT ;  /* 0x000000060e007e2a */ /* 0x000fe2000bf6e200 */
[----:B------:R-:W1:Y:S07]  /*05a0*/  F2F.F32.F64 R37, R10 ;  /* 0x0000000a00257310 */ /* 0x000e6e0000301000 */
[----:B0-----:R-:W-:Y:S01]  /*05b0*/  @!P0 FMUL R36, R36, 1.175494350822287508e-38 ;  /* 0x0080000024248820 */ /* 0x001fe20000400000 */
[----:B------:R0:W2:Y:S04]  /*05c0*/  F2F.F32.F64 R31, R12 ;  /* 0x0000000c001f7310 */ /* 0x0000a80000301000 */
[----:B------:R-:W-:Y:S01]  /*05d0*/  FSETP.GTU.FTZ.AND P0, PT, R36, RZ, PT ;  /* 0x000000ff2400720b */ /* 0x000fe20003f1c000 */
[----:B-1----:R-:W-:-:S03]  /*05e0*/  @!P1 FMUL R37, R37, 1.175494350822287508e-38 ;  /* 0x0080000025259820 */ /* 0x002fc60000400000 */
[----:B------:R-:W1:Y:S01]  /*05f0*/  F2F.F32.F64 R34, R14 ;  /* 0x0000000e00227310 */ /* 0x000e620000301000 */
[----:B----4-:R-:W-:Y:S01]  /*0600*/  SEL R8, R16, RZ, P0 ;  /* 0x000000ff10087207 */ /* 0x010fe20000000000 */
[----:B0-----:R-:W0:Y:S01]  /*0610*/  LDC.64 R12, c[0x0][0x228] ;  /* 0x00008a00ff0c7b82 */ /* 0x001e220000000a00 */
[----:B------:R-:W-:Y:S02]  /*0620*/  SEL R9, R17, RZ, P0 ;  /* 0x000000ff11097207 */ /* 0x000fe40000000000 */
[----:B------:R-:W-:Y:S01]  /*0630*/  FSETP.GTU.FTZ.AND P0, PT, R37, RZ, PT ;  /* 0x000000ff2500720b */ /* 0x000fe20003f1c000 */
[----:B--2---:R-:W-:Y:S02]  /*0640*/  @!P2 FMUL R31, R31, 1.175494350822287508e-38 ;  /* 0x008000001f1fa820 */ /* 0x004fe40000400000 */
[----:B------:R-:W2:Y:S01]  /*0650*/  F2F.F32.F64 R17, R8 ;  /* 0x0000000800117310 */ /* 0x000ea20000301000 */
[----:B------:R-:W-:Y:S02]  /*0660*/  SEL R10, R18, RZ, P0 ;  /* 0x000000ff120a7207 */ /* 0x000fe40000000000 */
[----:B------:R-:W-:-:S02]  /*0670*/  SEL R11, R19, RZ, P0 ;  /* 0x000000ff130b7207 */ /* 0x000fc40000000000 */
[----:B------:R-:W-:Y:S01]  /*0680*/  FSETP.GTU.FTZ.AND P0, PT, R31, RZ, PT ;  /* 0x000000ff1f00720b */ /* 0x000fe20003f1c000 */
[----:B-1----:R-:W-:Y:S02]  /*0690*/  @!P3 FMUL R34, R34, 1.175494350822287508e-38 ;  /* 0x008000002222b820 */ /* 0x002fe40000400000 */
[----:B------:R-:W1:Y:S01]  /*06a0*/  F2F.F32.F64 R16, R10 ;  /* 0x0000000a00107310 */ /* 0x000e620000301000 */
[----:B-----5:R-:W-:Y:S02]  /*06b0*/  SEL R14, R20, RZ, P0 ;  /* 0x000000ff140e7207 */ /* 0x020fe40000000000 */
[----:B------:R-:W-:Y:S01]  /*06c0*/  SEL R15, R21, RZ, P0 ;  /* 0x000000ff150f7207 */ /* 0x000fe20000000000 */
[----:B------:R-:W-:Y:S01]  /*06d0*/  DSETP.GEU.AND P0, PT, |R8|, UR6, PT ;  /* 0x0000000608007e2a */ /* 0x000fe2000bf0e200 */
[----:B------:R-:W-:-:S04]  /*06e0*/  FSETP.GTU.FTZ.AND P1, PT, R34, RZ, PT ;  /* 0x000000ff2200720b */ /* 0x000fc80003f3c000 */
[----:B------:R-:W-:Y:S01]  /*06f0*/  SEL R18, R22, RZ, P1 ;  /* 0x000000ff16127207 */ /* 0x000fe20000800000 */
[----:B0-----:R-:W-:Y:S01]  /*0700*/  IMAD.WIDE R30, R30, 0x20, R12 ;  /* 0x000000201e1e7825 */ /* 0x001fe200078e020c */
[----:B------:R-:W-:Y:S02]  /*0710*/  MOV R12, R14 ;  /* 0x0000000e000c7202 */ /* 0x000fe40000000f00 */
[----:B------:R-:W-:Y:S02]  /*0720*/  MOV R13, R15 ;  /* 0x0000000f000d7202 */ /* 0x000fe40000000f00 */
[----:B------:R-:W-:Y:S01]  /*0730*/  SEL R15, R23, RZ, P1 ;  /* 0x000000ff170f7207 */ /* 0x000fe20000800000 */
[----:B------:R0:W-:Y:S01]  /*0740*/  STG.E.128 desc[UR8][R30.64], R8 ;  /* 0x000000081e007986 */ /* 0x0001e2000c101d08 */
[----:B------:R-:W-:Y:S01]  /*0750*/  MOV R14, R18 ;  /* 0x00000012000e7202 */ /* 0x000fe20000000f00 */
[----:B------:R-:W3:Y:S01]  /*0760*/  F2F.F32.F64 R19, R12 ;  /* 0x0000000c00137310 */ /* 0x000ee20000301000 */
[----:B------:R-:W-:Y:S01]  /*0770*/  DSETP.GEU.AND P1, PT, |R10|, UR6, PT ;  /* 0x000000060a007e2a */ /* 0x000fe2000bf2e200 */
[----:B--2---:R-:W-:Y:S01]  /*0780*/  @!P0 FMUL R17, R17, 1.175494350822287508e-38 ;  /* 0x0080000011118820 */ /* 0x004fe20000400000 */
[----:B------:R-:W-:Y:S01]  /*0790*/  DSETP.GEU.AND P2, PT, |R12|, UR6, PT ;  /* 0x000000060c007e2a */ /* 0x000fe2000bf4e200 */
[----:B------:R0:W-:Y:S01]  /*07a0*/  STG.E.128 desc[UR8][R30.64+0x10], R12 ;  /* 0x0000100c1e007986 */ /* 0x0001e2000c101d08 */
[----:B------:R-:W-:Y:S01]  /*07b0*/  DSETP.GEU.AND P3, PT, |R14|, UR6, PT ;  /* 0x000000060e007e2a */ /* 0x000fe2000bf6e200 */
[----:B------:R-:W-:-:S02]  /*07c0*/  FADD.FTZ R4, R17, R4 ;  /* 0x0000000411047221 */ /* 0x000fc40000010000 */
[----:B------:R-:W2:Y:S07]  /*07d0*/  F2F.F32.F64 R18, R14 ;  /* 0x0000000e00127310 */ /* 0x000eae0000301000 */
[----:B-1----:R-:W-:Y:S02]  /*07e0*/  @!P1 FMUL R16, R16, 1.175494350822287508e-38 ;  /* 0x0080000010109820 */ /* 0x002fe40000400000 */
[----:B---3--:R-:W-:Y:S02]  /*07f0*/  @!P2 FMUL R19, R19, 1.175494350822287508e-38 ;  /* 0x008000001313a820 */ /* 0x008fe40000400000 */
[----:B------:R-:W-:-:S02]  /*0800*/  FADD.FTZ R5, R16, R5 ;  /* 0x0000000510057221 */ /* 0x000fc40000010000 */
[----:B------:R-:W-:Y:S01]  /*0810*/  FADD.FTZ R6, R19, R6 ;  /* 0x0000000613067221 */ /* 0x000fe20000010000 */
[----:B--2---:R-:W-:-:S04]  /*0820*/  @!P3 FMUL R18, R18, 1.175494350822287508e-38 ;  /* 0x008000001212b820 */ /* 0x004fc80000400000 */
[----:B------:R-:W-:Y:S01]  /*0830*/  FADD.FTZ R7, R18, R7 ;  /* 0x0000000712077221 */ /* 0x000fe20000010000 */
[----:B0-----:R-:W-:Y:S06]  /*0840*/  @!P4 BRA `(.L_x_38) ;  /* 0xfffffff800fcc947 */ /* 0x001fec000383ffff */
.L_x_37:
[----:B------:R-:W-:Y:S05]  /*0850*/  BSYNC B0 ;  /* 0x0000000000007941 */ /* 0x000fea0003800000 */
.L_x_36:
[----:B------:R-:W-:Y:S01]  /*0860*/  IADD3 R9, R25, 0x3, RZ ;  /* 0x0000000319097810 */ /* 0x000fe20007ffe0ff */
[----:B------:R-:W-:Y:S03]  /*0870*/  BSSY B0, `(.L_x_39) ;  /* 0x00000df000007945 */ /* 0x000fe60003800000 */
[----:B------:R-:W-:-:S13]  /*0880*/  ISETP.GE.AND P0, PT, R9, R26, PT ;  /* 0x0000001a0900720c */ /* 0x000fda0003f06270 */
[----:B------:R-:W-:Y:S05]  /*0890*/  @P0 BRA `(.L_x_40) ;  /* 0x0000000c00700947 */ /* 0x000fea0003800000 */
[----:B------:R-:W0:Y:S02]  /*08a0*/  LDC R29, c[0x0][0x220] ;  /* 0x00008800ff1d7b82 */ /* 0x000e240000000800 */
[----:B0-----:R-:W-:-:S04]  /*08b0*/  SHF.R.S32.HI R8, RZ, 0x1f, R29 ;  /* 0x0000001fff087819 */ /* 0x001fc8000001141d */
[----:B------:R-:W-:-:S04]  /*08c0*/  LEA.HI R8, R8, R29, RZ, 0x2 ;  /* 0x0000001d08087211 */ /* 0x000fc800078f10ff */
[----:B------:R-:W-:-:S07]  /*08d0*/  SHF.R.S32.HI R30, RZ, 0x2, R8 ;  /* 0x00000002ff1e7819 */ /* 0x000fce0000011408 */
.L_x_41:
[----:B------:R-:W0:Y:S01]  /*08e0*/  LDC.64 R36, c[0x0][0x210] ;  /* 0x00008400ff247b82 */ /* 0x000e220000000a00 */
[----:B------:R-:W-:-:S05]  /*08f0*/  IADD3 R8, R28, R25, RZ ;  /* 0x000000191c087210 */ /* 0x000fca0007ffe0ff */
[----:B------:R-:W-:Y:S02]  /*0900*/  IMAD R8, R8, R29, RZ ;  /* 0x0000001d08087224 */ /* 0x000fe400078e02ff */
[----:B------:R-:W1:Y:S03]  /*0910*/  LDC.64 R34, c[0x0][0x218] ;  /* 0x00008600ff227b82 */ /* 0x000e660000000a00 */
[----:B------:R-:W-:-:S04]  /*0920*/  SHF.R.S32.HI R9, RZ, 0x1f, R8 ;  /* 0x0000001fff097819 */ /* 0x000fc80000011408 */
[----:B------:R-:W-:Y:S01]  /*0930*/  LEA.HI R8, R9, R8, RZ, 0x2 ;  /* 0x0000000809087211 */ /* 0x000fe200078f10ff */
[----:B------:R-:W-:Y:S01]  /*0940*/  UMOV UR4, 0xf0000000 ;  /* 0xf000000000047882 */ /* 0x000fe20000000000 */
[----:B------:R-:W-:Y:S01]  /*0950*/  UMOV UR5, 0x380fffff ;  /* 0x380fffff00057882 */ /* 0x000fe20000000000 */
[----:B------:R-:W2:Y:S01]  /*0960*/  LDC.64 R40, c[0x0][0x228] ;  /* 0x00008a00ff287b82 */ /* 0x000ea20000000a00 */
[----:B------:R-:W-:-:S05]  /*0970*/  LEA.HI.SX32 R31, R8, R27, 0x1e ;  /* 0x0000001b081f7211 */ /* 0x000fca00078ff2ff */
[----:B0-----:R-:W-:-:S05]  /*0980*/  IMAD.WIDE R36, R31, 0x20, R36 ;  /* 0x000000201f247825 */ /* 0x001fca00078e0224 */
[----:B------:R-:W3:Y:S04]  /*0990*/  LDG.E.128 R8, desc[UR8][R36.64] ;  /* 0x0000000824087981 */ /* 0x000ee8000c1e1d00 */
[----:B------:R0:W4:Y:S01]  /*09a0*/  LDG.E.128 R12, desc[UR8][R36.64+0x10] ;  /* 0x00001008240c7981 */ /* 0x000122000c1e1d00 */
[----:B-1----:R-:W-:-:S05]  /*09b0*/  IMAD.WIDE R34, R31, 0x20, R34 ;  /* 0x000000201f227825 */ /* 0x002fca00078e0222 */
[----:B------:R-:W5:Y:S04]  /*09c0*/  LDG.E.128 R16, desc[UR8][R34.64] ;  /* 0x0000000822107981 */ /* 0x000f68000c1e1d00 */
[----:B------:R-:W5:Y:S01]  /*09d0*/  LDG.E.128 R20, desc[UR8][R34.64+0x10] ;  /* 0x0000100822147981 */ /* 0x000f62000c1e1d00 */
[----:B--2---:R-:W-:-:S04]  /*09e0*/  IMAD.WIDE R40, R31, 0x20, R40 ;  /* 0x000000201f287825 */ /* 0x004fc800078e0228 */
[----:B0-----:R-:W-:Y:S01]  /*09f0*/  IMAD.WIDE R36, R30, 0x20, R36 ;  /* 0x000000201e247825 */ /* 0x001fe200078e0224 */
[----:B---3--:R-:W0:Y:S01]  /*0a00*/  F2F.F32.F64 R32, R8 ;  /* 0x0000000800207310 */ /* 0x008e220000301000 */
[----:B------:R-:W-:Y:S02]  /*0a10*/  DSETP.GEU.AND P0, PT, |R8|, UR4, PT ;  /* 0x0000000408007e2a */ /* 0x000fe4000bf0e200 */
[----:B------:R-:W-:-:S05]  /*0a20*/  DSETP.GEU.AND P1, PT, |R10|, UR4, PT ;  /* 0x000000040a007e2a */ /* 0x000fca000bf2e200 */
[----:B------:R-:W1:Y:S01]  /*0a30*/  F2F.F32.F64 R38, R10 ;  /* 0x0000000a00267310 */ /* 0x000e620000301000 */
[----:B----4-:R-:W-:Y:S02]  /*0a40*/  DSETP.GEU.AND P2, PT, |R12|, UR4, PT ;  /* 0x000000040c007e2a */ /* 0x010fe4000bf4e200 */
[----:B------:R-:W-:-:S05]  /*0a50*/  DSETP.GEU.AND P3, PT, |R14|, UR4, PT ;  /* 0x000000040e007e2a */ /* 0x000fca000bf6e200 */
[----:B------:R-:W2:Y:S08]  /*0a60*/  F2F.F32.F64 R33, R12 ;  /* 0x0000000c00217310 */ /* 0x000eb00000301000 */
[----:B------:R-:W3:Y:S01]  /*0a70*/  F2F.F32.F64 R39, R14 ;  /* 0x0000000e00277310 */ /* 0x000ee20000301000 */
[----:B0-----:R-:W-:Y:S01]  /*0a80*/  @!P0 FMUL R32, R32, 1.175494350822287508e-38 ;  /* 0x0080000020208820 */ /* 0x001fe20000400000 */
[----:B-1----:R-:W-:-:S04]  /*0a90*/  @!P1 FMUL R38, R38, 1.175494350822287508e-38 ;  /* 0x0080000026269820 */ /* 0x002fc80000400000 */
[----:B------:R-:W-:Y:S01]  /*0aa0*/  FSETP.GTU.FTZ.AND P0, PT, R32, RZ, PT ;  /* 0x000000ff2000720b */ /* 0x000fe20003f1c000 */
[----:B--2---:R-:W-:Y:S01]  /*0ab0*/  @!P2 FMUL R33, R33, 1.175494350822287508e-38 ;  /* 0x008000002121a820 */ /* 0x004fe20000400000 */
[----:B------:R-:W-:Y:S02]  /*0ac0*/  FSETP.GTU.FTZ.AND P1, PT, R38, RZ, PT ;  /* 0x000000ff2600720b */ /* 0x000fe40003f3c000 */
[----:B-----5:R-:W-:Y:S01]  /*0ad0*/  SEL R16, R16, RZ, P0 ;  /* 0x000000ff10107207 */ /* 0x020fe20000000000 */
[----:B---3--:R-:W-:Y:S01]  /*0ae0*/  @!P3 FMUL R39, R39, 1.175494350822287508e-38 ;  /* 0x008000002727b820 */ /* 0x008fe20000400000 */
[----:B------:R-:W-:Y:S02]  /*0af0*/  SEL R17, R17, RZ, P0 ;  /* 0x000000ff11117207 */ /* 0x000fe40000000000 */
[----:B------:R-:W-:Y:S02]  /*0b00*/  SEL R18, R18, RZ, P1 ;  /* 0x000000ff12127207 */ /* 0x000fe40000800000 */
[----:B------:R-:W-:-:S02]  /*0b10*/  SEL R19, R19, RZ, P1 ;  /* 0x000000ff13137207 */ /* 0x000fc40000800000 */
[----:B------:R-:W-:Y:S02]  /*0b20*/  FSETP.GTU.FTZ.AND P0, PT, R33, RZ, PT ;  /* 0x000000ff2100720b */ /* 0x000fe40003f1c000 */
[----:B------:R-:W-:Y:S02]  /*0b30*/  FSETP.GTU.FTZ.AND P1, PT, R39, RZ, PT ;  /* 0x000000ff2700720b */ /* 0x000fe40003f3c000 */
[----:B------:R-:W-:Y:S02]  /*0b40*/  SEL R8, R20, RZ, P0 ;  /* 0x000000ff14087207 */ /* 0x000fe40000000000 */
[----:B------:R-:W-:Y:S02]  /*0b50*/  SEL R9, R21, RZ, P0 ;  /* 0x000000ff15097207 */ /* 0x000fe40000000000 */
[----:B------:R-:W-:Y:S02]  /*0b60*/  SEL R10, R22, RZ, P1 ;  /* 0x000000ff160a7207 */ /* 0x000fe40000800000 */
[----:B------:R-:W-:Y:S01]  /*0b70*/  SEL R11, R23, RZ, P1 ;  /* 0x000000ff170b7207 */ /* 0x000fe20000800000 */
[----:B------:R0:W-:Y:S04]  /*0b80*/  STG.E.128 desc[UR8][R40.64], R16 ;  /* 0x0000001028007986 */ /* 0x0001e8000c101d08 */
[----:B------:R1:W-:Y:S04]  /*0b90*/  STG.E.128 desc[UR8][R40.64+0x10], R8 ;  /* 0x0000100828007986 */ /* 0x0003e8000c101d08 */
[----:B------:R-:W2:Y:S01]  /*0ba0*/  LDG.E.128 R12, desc[UR8][R36.64] ;  /* 0x00000008240c7981 */ /* 0x000ea2000c1e1d00 */
[----:B------:R-:W3:Y:S01]  /*0bb0*/  F2F.F32.F64 R22, R16 ;  /* 0x0000001000167310 */ /* 0x000ee20000301000 */
[----:B------:R-:W-:-:S02]  /*0bc0*/  DSETP.GEU.AND P1, PT, |R16|, UR4, PT ;  /* 0x0000000410007e2a */ /* 0x000fc4000bf2e200 */
[----:B------:R-:W-:-:S05]  /*0bd0*/  DSETP.GEU.AND P0, PT, |R18|, UR4, PT ;  /* 0x0000000412007e2a */ /* 0x000fca000bf0e200 */
[----:B------:R0:W-:Y:S02]  /*0be0*/  F2F.F32.F64 R33, R18 ;  /* 0x0000001200217310 */ /* 0x0001e40000301000 */
[----:B0-----:R-:W4:Y:S01]  /*0bf0*/  LDG.E.128 R16, desc[UR8][R36.64+0x10] ;  /* 0x0000100824107981 */ /* 0x001f22000c1e1d00 */
[----:B------:R-:W-:Y:S01]  /*0c00*/  IMAD.WIDE R34, R30, 0x20, R34 ;  /* 0x000000201e227825 */ /* 0x000fe200078e0222 */
[----:B------:R-:W-:-:S04]  /*0c10*/  DSETP.GEU.AND P3, PT, |R8|, UR4, PT ;  /* 0x0000000408007e2a */ /* 0x000fc8000bf6e200 */
[----:B------:R-:W-:Y:S01]  /*0c20*/  F2F.F32.F64 R31, R8 ;  /* 0x00000008001f7310 */ /* 0x000fe20000301000 */
[----:B------:R-:W-:-:S07]  /*0c30*/  DSETP.GEU.AND P2, PT, |R10|, UR4, PT ;  /* 0x000000040a007e2a */ /* 0x000fce000bf4e200 */
[----:B------:R1:W-:Y:S02]  /*0c40*/  F2F.F32.F64 R23, R10 ;  /* 0x0000000a00177310 */ /* 0x0003e40000301000 */
[----:B-1----:R-:W5:Y:S01]  /*0c50*/  LDG.E.128 R8, desc[UR8][R34.64] ;  /* 0x0000000822087981 */ /* 0x002f62000c1e1d00 */
[----:B---3--:R-:W-:-:S04]  /*0c60*/  @!P1 FMUL R22, R22, 1.175494350822287508e-38 ;  /* 0x0080000016169820 */ /* 0x008fc80000400000 */
[----:B------:R-:W-:Y:S01]  /*0c70*/  FADD.FTZ R22, R22, R4 ;  /* 0x0000000416167221 */ /* 0x000fe20000010000 */
[----:B--2---:R-:W-:Y:S01]  /*0c80*/  DSETP.GEU.AND P4, PT, |R12|, UR4, PT ;  /* 0x000000040c007e2a */ /* 0x004fe2000bf8e200 */
[----:B------:R-:W0:Y:S01]  /*0c90*/  F2F.F32.F64 R20, R12 ;  /* 0x0000000c00147310 */ /* 0x000e220000301000 */
[----:B------:R-:W-:-:S07]  /*0ca0*/  DSETP.GEU.AND P5, PT, |R14|, UR4, PT ;  /* 0x000000040e007e2a */ /* 0x000fce000bfae200 */
[----:B------:R1:W2:Y:S02]  /*0cb0*/  F2F.F32.F64 R4, R14 ;  /* 0x0000000e00047310 */ /* 0x0002a40000301000 */
[----:B-1----:R-:W3:Y:S03]  /*0cc0*/  LDG.E.128 R12, desc[UR8][R34.64+0x10] ;  /* 0x00001008220c7981 */ /* 0x002ee6000c1e1d00 */
[----:B0-----:R-:W-:Y:S02]  /*0cd0*/  @!P4 FMUL R20, R20, 1.175494350822287508e-38 ;  /* 0x008000001414c820 */ /* 0x001fe40000400000 */
[----:B--2---:R-:W-:Y:S01]  /*0ce0*/  @!P5 FMUL R4, R4, 1.175494350822287508e-38 ;  /* 0x008000000404d820 */ /* 0x004fe20000400000 */
[----:B----4-:R-:W-:-:S04]  /*0cf0*/  DSETP.GEU.AND P5, PT, |R16|, UR4, PT ;  /* 0x0000000410007e2a */ /* 0x010fc8000bfae200 */
[----:B------:R-:W-:Y:S02]  /*0d00*/  FSETP.GTU.FTZ.AND P4, PT, R4, RZ, PT ;  /* 0x000000ff0400720b */ /* 0x000fe40003f9c000 */
[----:B------:R-:W0:Y:S01]  /*0d10*/  F2F.F32.F64 R4, R16 ;  /* 0x0000001000047310 */ /* 0x000e220000301000 */
[----:B------:R-:W-:-:S04]  /*0d20*/  FSETP.GTU.FTZ.AND P1, PT, R20, RZ, PT ;  /* 0x000000ff1400720b */ /* 0x000fc80003f3c000 */
[----:B-----5:R-:W-:-:S03]  /*0d30*/  SEL R8, R8, RZ, P1 ;  /* 0x000000ff08087207 */ /* 0x020fc60000800000 */
[----:B0-----:R-:W-:Y:S01]  /*0d40*/  @!P5 FMUL R4, R4, 1.175494350822287508e-38 ;  /* 0x008000000404d820 */ /* 0x001fe20000400000 */
[----:B------:R-:W-:Y:S01]  /*0d50*/  SEL R9, R9, RZ, P1 ;  /* 0x000000ff09097207 */ /* 0x000fe20000800000 */
[----:B------:R-:W-:-:S03]  /*0d60*/  DSETP.GEU.AND P1, PT, |R18|, UR4, PT ;  /* 0x0000000412007e2a */ /* 0x000fc6000bf2e200 */
[----:B------:R-:W-:Y:S02]  /*0d70*/  FSETP.GTU.FTZ.AND P5, PT, R4, RZ, PT ;  /* 0x000000ff0400720b */ /* 0x000fe40003fbc000 */
[----:B------:R-:W0:Y:S01]  /*0d80*/  F2F.F32.F64 R4, R18 ;  /* 0x0000001200047310 */ /* 0x000e220000301000 */
[----:B------:R-:W-:Y:S01]  /*0d90*/  SEL R10, R10, RZ, P4 ;  /* 0x000000ff0a0a7207 */ /* 0x000fe20002000000 */
[----:B------:R-:W-:Y:S01]  /*0da0*/  IMAD.WIDE R40, R30, 0x20, R40 ;  /* 0x000000201e287825 */ /* 0x000fe200078e0228 */
[----:B------:R-:W-:-:S06]  /*0db0*/  SEL R11, R11, RZ, P4 ;  /* 0x000000ff0b0b7207 */ /* 0x000fcc0002000000 */
[----:B0-----:R-:W-:-:S05]  /*0dc0*/  @!P1 FMUL R4, R4, 1.175494350822287508e-38 ;  /* 0x0080000004049820 */ /* 0x001fca0000400000 */
[----:B------:R-:W-:Y:S01]  /*0dd0*/  FSETP.GTU.FTZ.AND P1, PT, R4, RZ, PT ;  /* 0x000000ff0400720b */ /* 0x000fe20003f3c000 */
[C---:B------:R-:W-:Y:S01]  /*0de0*/  IMAD.WIDE R36, R30.reuse, 0x20, R36 ;  /* 0x000000201e247825 */ /* 0x040fe200078e0224 */
[----:B------:R0:W-:Y:S01]  /*0df0*/  STG.E.128 desc[UR8][R40.64], R8 ;  /* 0x0000000828007986 */ /* 0x0001e2000c101d08 */
[----:B------:R-:W1:Y:S02]  /*0e00*/  F2F.F32.F64 R4, R8 ;  /* 0x0000000800047310 */ /* 0x000e640000301000 */
[----:B------:R-:W-:Y:S01]  /*0e10*/  @!P0 FMUL R33, R33, 1.175494350822287508e-38 ;  /* 0x0080000021218820 */ /* 0x000fe20000400000 */
[----:B------:R-:W-:Y:S01]  /*0e20*/  @!P3 FMUL R31, R31, 1.175494350822287508e-38 ;  /* 0x008000001f1fb820 */ /* 0x000fe20000400000 */
[----:B------:R-:W-:Y:S01]  /*0e30*/  @!P2 FMUL R23, R23, 1.175494350822287508e-38 ;  /* 0x008000001717a820 */ /* 0x000fe20000400000 */
[----:B------:R-:W-:Y:S01]  /*0e40*/  IMAD.WIDE R38, R30, 0x20, R34 ;  /* 0x000000201e267825 */ /* 0x000fe200078e0222 */
[----:B------:R-:W-:-:S03]  /*0e50*/  DSETP.GEU.AND P4, PT, |R10|, UR4, PT ;  /* 0x000000040a007e2a */ /* 0x000fc6000bf8e200 */
[----:B------:R-:W-:Y:S01]  /*0e60*/  FADD.FTZ R33, R33, R5 ;  /* 0x0000000521217221 */ /* 0x000fe20000010000 */
[----:B------:R-:W-:Y:S01]  /*0e70*/  FADD.FTZ R31, R31, R6 ;  /* 0x000000061f1f7221 */ /* 0x000fe20000010000 */
[----:B------:R0:W2:Y:S01]  /*0e80*/  F2F.F32.F64 R32, R10 ;  /* 0x0000000a00207310 */ /* 0x0000a20000301000 */
[----:B------:R-:W-:Y:S01]  /*0e90*/  FADD.FTZ R23, R23, R7 ;  /* 0x0000000717177221 */ /* 0x000fe20000010000 */
[----:B---3--:R-:W-:Y:S02]  /*0ea0*/  SEL R12, R12, RZ, P5 ;  /* 0x000000ff0c0c7207 */ /* 0x008fe40002800000 */
[----:B------:R-:W-:Y:S02]  /*0eb0*/  SEL R13, R13, RZ, P5 ;  /* 0x000000ff0d0d7207 */ /* 0x000fe40002800000 */
[----:B------:R-:W-:Y:S02]  /*0ec0*/  SEL R14, R14, RZ, P1 ;  /* 0x000000ff0e0e7207 */ /* 0x000fe40000800000 */
[----:B------:R-:W-:-:S05]  /*0ed0*/  SEL R15, R15, RZ, P1 ;  /* 0x000000ff0f0f7207 */ /* 0x000fca0000800000 */
[----:B------:R3:W-:Y:S04]  /*0ee0*/  STG.E.128 desc[UR8][R40.64+0x10], R12 ;  /* 0x0000100c28007986 */ /* 0x0007e8000c101d08 */
[----:B------:R-:W4:Y:S01]  /*0ef0*/  LDG.E.128 R16, desc[UR8][R36.64] ;  /* 0x0000000824107981 */ /* 0x000f22000c1e1d00 */
[----:B------:R-:W-:-:S03]  /*0f00*/  DSETP.GEU.AND P5, PT, |R8|, UR4, PT ;  /* 0x0000000408007e2a */ /* 0x000fc6000bfae200 */
[----:B0-----:R-:W5:Y:S11]  /*0f10*/  LDG.E.128 R8, desc[UR8][R36.64+0x10] ;  /* 0x0000100824087981 */ /* 0x001f76000c1e1d00 */
[----:B-1----:R-:W-:-:S04]  /*0f20*/  @!P5 FMUL R4, R4, 1.175494350822287508e-38 ;  /* 0x008000000404d820 */ /* 0x002fc80000400000 */
[----:B------:R-:W-:Y:S02]  /*0f30*/  FADD.FTZ R22, R22, R4 ;  /* 0x0000000416167221 */ /* 0x000fe40000010000 */
[----:B------:R-:W5:Y:S01]  /*0f40*/  LDG.E.128 R4, desc[UR8][R38.64] ;  /* 0x0000000826047981 */ /* 0x000f62000c1e1d00 */
[----:B------:R-:W-:Y:S01]  /*0f50*/  F2F.F32.F64 R21, R12 ;  /* 0x0000000c00157310 */ /* 0x000fe20000301000 */
[----:B------:R-:W-:Y:S02]  /*0f60*/  DSETP.GEU.AND P1, PT, |R12|, UR4, PT ;  /* 0x000000040c007e2a */ /* 0x000fe4000bf2e200 */
[----:B------:R-:W-:-:S05]  /*0f70*/  DSETP.GEU.AND P0, PT, |R14|, UR4, PT ;  /* 0x000000040e007e2a */ /* 0x000fca000bf0e200 */
[----:B------:R3:W-:Y:S02]  /*0f80*/  F2F.F32.F64 R20, R14 ;  /* 0x0000000e00147310 */ /* 0x0007e40000301000 */
[----:B---3--:R-:W3:Y:S01]  /*0f90*/  LDG.E.128 R12, desc[UR8][R38.64+0x10] ;  /* 0x00001008260c7981 */ /* 0x008ee2000c1e1d00 */
[----:B------:R-:W-:-:S04]  /*0fa0*/  IMAD.WIDE R40, R30, 0x20, R40 ;  /* 0x000000201e287825 */ /* 0x000fc800078e0228 */
[----:B--2---:R-:W-:-:S04]  /*0fb0*/  @!P4 FMUL R32, R32, 1.175494350822287508e-38 ;  /* 0x008000002020c820 */ /* 0x004fc80000400000 */
[----:B------:R-:W-:Y:S01]  /*0fc0*/  FADD.FTZ R33, R33, R32 ;  /* 0x0000002021217221 */ /* 0x000fe20000010000 */
[----:B----4-:R-:W-:Y:S01]  /*0fd0*/  DSETP.GEU.AND P2, PT, |R16|, UR4, PT ;  /* 0x0000000410007e2a */ /* 0x010fe2000bf4e200 */
[----:B------:R-:W0:Y:S01]  /*0fe0*/  F2F.F32.F64 R16, R16 ;  /* 0x0000001000107310 */ /* 0x000e220000301000 */
[----:B------:R-:W-:Y:S02]  /*0ff0*/  DSETP.GEU.AND P3, PT, |R18|, UR4, PT ;  /* 0x0000000412007e2a */ /* 0x000fe4000bf6e200 */
[----:B-----5:R-:W-:-:S05]  /*1000*/  DSETP.GEU.AND P5, PT, |R8|, UR4, PT ;  /* 0x0000000408007e2a */ /* 0x020fca000bfae200 */
[----:B------:R-:W1:Y:S05]  /*1010*/  F2F.F32.F64 R34, R18 ;  /* 0x0000001200227310 */ /* 0x000e6a0000301000 */
[----:B0-----:R-:W-:-:S05]  /*1020*/  @!P2 FMUL R16, R16, 1.175494350822287508e-38 ;  /* 0x008000001010a820 */ /* 0x001fca0000400000 */
[----:B------:R-:W-:Y:S02]  /*1030*/  FSETP.GTU.FTZ.AND P2, PT, R16, RZ, PT ;  /* 0x000000ff1000720b */ /* 0x000fe40003f5c000 */
[----:B------:R0:W2:Y:S02]  /*1040*/  F2F.F32.F64 R16, R8 ;  /* 0x0000000800107310 */ /* 0x0000a40000301000 */
[----:B0-----:R-:W-:Y:S02]  /*1050*/  SEL R9, R5, RZ, P2 ;  /* 0x000000ff05097207 */ /* 0x001fe40001000000 */
[----:B------:R-:W-:-:S04]  /*1060*/  SEL R8, R4, RZ, P2 ;  /* 0x000000ff04087207 */ /* 0x000fc80001000000 */
[----:B------:R-:W0:Y:S01]  /*1070*/  F2F.F32.F64 R5, R10 ;  /* 0x0000000a00057310 */ /* 0x000e220000301000 */
[----:B------:R-:W-:Y:S01]  /*1080*/  DSETP.GEU.AND P2, PT, |R10|, UR4, PT ;  /* 0x000000040a007e2a */ /* 0x000fe2000bf4e200 */
[----:B-1----:R-:W-:Y:S01]  /*1090*/  @!P3 FMUL R34, R34, 1.175494350822287508e-38 ;  /* 0x008000002222b820 */ /* 0x002fe20000400000 */
[----:B--2---:R-:W-:-:S04]  /*10a0*/  @!P5 FMUL R16, R16, 1.175494350822287508e-38 ;  /* 0x008000001010d820 */ /* 0x004fc80000400000 */
[----:B------:R-:W-:Y:S02]  /*10b0*/  FSETP.GTU.FTZ.AND P3, PT, R34, RZ, PT ;  /* 0x000000ff2200720b */ /* 0x000fe40003f7c000 */
[----:B------:R-:W-:Y:S02]  /*10c0*/  FSETP.GTU.FTZ.AND P5, PT, R16, RZ, PT ;  /* 0x000000ff1000720b */ /* 0x000fe40003fbc000 */
[----:B------:R-:W-:-:S04]  /*10d0*/  SEL R4, R6, RZ, P3 ;  /* 0x000000ff06047207 */ /* 0x000fc80001800000 */
[----:B0-----:R-:W-:Y:S01]  /*10e0*/  @!P2 FMUL R5, R5, 1.175494350822287508e-38 ;  /* 0x008000000505a820 */ /* 0x001fe20000400000 */
[----:B------:R-:W-:-:S04]  /*10f0*/  SEL R6, R7, RZ, P3 ;  /* 0x000000ff07067207 */ /* 0x000fc80001800000 */
[----:B------:R-:W-:Y:S01]  /*1100*/  FSETP.GTU.FTZ.AND P2, PT, R5, RZ, PT ;  /* 0x000000ff0500720b */ /* 0x000fe20003f5c000 */
[----:B------:R-:W-:Y:S01]  /*1110*/  IMAD.WIDE R16, R30, 0x20, R36 ;  /* 0x000000201e107825 */ /* 0x000fe200078e0224 */
[----:B---3--:R-:W-:Y:S02]  /*1120*/  SEL R12, R12, RZ, P5 ;  /* 0x000000ff0c0c7207 */ /* 0x008fe40002800000 */
[----:B------:R-:W-:Y:S02]  /*1130*/  SEL R13, R13, RZ, P5 ;  /* 0x000000ff0d0d7207 */ /* 0x000fe40002800000 */
[----:B------:R-:W-:Y:S02]  /*1140*/  SEL R14, R14, RZ, P2 ;  /* 0x000000ff0e0e7207 */ /* 0x000fe40001000000 */
[----:B------:R-:W-:Y:S02]  /*1150*/  SEL R15, R15, RZ, P2 ;  /* 0x000000ff0f0f7207 */ /* 0x000fe40001000000 */
[----:B------:R-:W-:-:S02]  /*1160*/  MOV R10, R4 ;  /* 0x00000004000a7202 */ /* 0x000fc40000000f00 */
[----:B------:R-:W-:Y:S01]  /*1170*/  MOV R11, R6 ;  /* 0x00000006000b7202 */ /* 0x000fe20000000f00 */
[----:B------:R-:W-:Y:S04]  /*1180*/  STG.E.128 desc[UR8][R40.64+0x10], R12 ;  /* 0x0000100c28007986 */ /* 0x000fe8000c101d08 */
[----:B------:R0:W-:Y:S04]  /*1190*/  STG.E.128 desc[UR8][R40.64], R8 ;  /* 0x0000000828007986 */ /* 0x0001e8000c101d08 */
[----:B------:R-:W2:Y:S01]  /*11a0*/  LDG.E.128 R4, desc[UR8][R16.64] ;  /* 0x0000000810047981 */ /* 0x000ea2000c1e1d00 */
[----:B------:R-:W-:Y:S01]  /*11b0*/  IMAD.WIDE R18, R30, 0x20, R38 ;  /* 0x000000201e127825 */ /* 0x000fe200078e0226 */
[----:B------:R-:W-:Y:S01]  /*11c0*/  DSETP.GEU.AND P2, PT, |R8|, UR4, PT ;  /* 0x0000000408007e2a */ /* 0x000fe2000bf4e200 */
[----:B------:R-:W1:Y:S01]  /*11d0*/  F2F.F32.F64 R34, R8 ;  /* 0x0000000800227310 */ /* 0x000e620000301000 */
[----:B------:R-:W-:-:S02]  /*11e0*/  DSETP.GEU.AND P5, PT, |R10|, UR4, PT ;  /* 0x000000040a007e2a */ /* 0x000fc4000bfae200 */
[----:B------:R-:W-:Y:S02]  /*11f0*/  DSETP.GEU.AND P3, PT, |R12|, UR4, PT ;  /* 0x000000040c007e2a */ /* 0x000fe4000bf6e200 */
[----:B------:R-:W-:-:S03]  /*1200*/  DSETP.GEU.AND P4, PT, |R14|, UR4, PT ;  /* 0x000000040e007e2a */ /* 0x000fc6000bf8e200 */
[----:B------:R0:W3:Y:S08]  /*1210*/  F2F.F32.F64 R32, R10 ;  /* 0x0000000a00207310 */ /* 0x0000f00000301000 */
[----:B------:R-:W4:Y:S01]  /*1220*/  F2F.F32.F64 R35, R12 ;  /* 0x0000000c00237310 */ /* 0x000f220000301000 */
[----:B0-----:R-:W5:Y:S07]  /*1230*/  LDG.E.128 R8, desc[UR8][R18.64] ;  /* 0x0000000812087981 */ /* 0x001f6e000c1e1d00 */
[----:B------:R0:W4:Y:S02]  /*1240*/  F2F.F32.F64 R36, R14 ;  /* 0x0000000e00247310 */ /* 0x0001240000301000 */
[----:B0-----:R-:W5:Y:S04]  /*1250*/  LDG.E.128 R12, desc[UR8][R16.64+0x10] ;  /* 0x00001008100c7981 */ /* 0x001f68000c1e1d00 */
[----:B------:R-:W5:Y:S01]  /*1260*/  LDG.E.128 R16, desc[UR8][R18.64+0x10] ;  /* 0x0000100812107981 */ /* 0x000f62000c1e1d00 */
[----:B------:R-:W-:Y:S01]  /*1270*/  @!P1 FMUL R21, R21, 1.175494350822287508e-38 ;  /* 0x0080000015159820 */ /* 0x000fe20000400000 */
[----:B------:R-:W-:-:S04]  /*1280*/  IMAD.WIDE R40, R30, 0x20, R40 ;  /* 0x000000201e287825 */ /* 0x000fc800078e0228 */
[----:B------:R-:W-:Y:S01]  /*1290*/  @!P0 FMUL R20, R20, 1.175494350822287508e-38 ;  /* 0x0080000014148820 */ /* 0x000fe20000400000 */
[----:B-1----:R-:W-:Y:S01]  /*12a0*/  @!P2 FMUL R34, R34, 1.175494350822287508e-38 ;  /* 0x008000002222a820 */ /* 0x002fe20000400000 */
[----:B---3--:R-:W-:Y:S01]  /*12b0*/  @!P5 FMUL R32, R32, 1.175494350822287508e-38 ;  /* 0x008000002020d820 */ /* 0x008fe20000400000 */
[----:B----4-:R-:W-:Y:S01]  /*12c0*/  @!P3 FMUL R35, R35, 1.175494350822287508e-38 ;  /* 0x008000002323b820 */ /* 0x010fe20000400000 */
[----:B------:R-:W-:Y:S01]  /*12d0*/  FADD.FTZ R23, R23, R20 ;  /* 0x0000001417177221 */ /* 0x000fe20000010000 */
[----:B------:R-:W-:Y:S01]  /*12e0*/  @!P4 FMUL R36, R36, 1.175494350822287508e-38 ;  /* 0x008000002424c820 */ /* 0x000fe20000400000 */
[----:B------:R-:W-:-:S03]  /*12f0*/  FADD.FTZ R32, R33, R32 ;  /* 0x0000002021207221 */ /* 0x000fc60000010000 */
[----:B------:R-:W-:Y:S01]  /*1300*/  FADD.FTZ R23, R23, R36 ;  /* 0x0000002417177221 */ /* 0x000fe20000010000 */
[----:B--2---:R-:W-:Y:S01]  /*1310*/  DSETP.GEU.AND P6, PT, |R4|, UR4, PT ;  /* 0x0000000404007e2a */ /* 0x004fe2000bfce200 */
[----:B------:R-:W0:Y:S08]  /*1320*/  F2F.F32.F64 R4, R4 ;  /* 0x0000000400047310 */ /* 0x000e300000301000 */
[----:B------:R-:W1:Y:S05]  /*1330*/  F2F.F32.F64 R37, R6 ;  /* 0x0000000600257310 */ /* 0x000e6a0000301000 */
[----:B0-----:R-:W-:Y:S01]  /*1340*/  @!P6 FMUL R4, R4, 1.175494350822287508e-38 ;  /* 0x008000000404e820 */ /* 0x001fe20000400000 */
[----:B------:R-:W-:-:S14]  /*1350*/  DSETP.GEU.AND P6, PT, |R6|, UR4, PT ;  /* 0x0000000406007e2a */ /* 0x000fdc000bfce200 */
[----:B-1----:R-:W-:Y:S01]  /*1360*/  @!P6 FMUL R37, R37, 1.175494350822287508e-38 ;  /* 0x008000002525e820 */ /* 0x002fe20000400000 */
[----:B------:R-:W-:-:S04]  /*1370*/  FSETP.GTU.FTZ.AND P6, PT, R4, RZ, PT ;  /* 0x000000ff0400720b */ /* 0x000fc80003fdc000 */
[----:B------:R-:W-:Y:S02]  /*1380*/  FSETP.GTU.FTZ.AND P1, PT, R37, RZ, PT ;  /* 0x000000ff2500720b */ /* 0x000fe40003f3c000 */
[----:B-----5:R-:W-:Y:S02]  /*1390*/  SEL R4, R8, RZ, P6 ;  /* 0x000000ff08047207 */ /* 0x020fe40003000000 */
[----:B------:R-:W-:Y:S01]  /*13a0*/  SEL R5, R9, RZ, P6 ;  /* 0x000000ff09057207 */ /* 0x000fe20003000000 */
[----:B------:R-:W0:Y:S01]  /*13b0*/  F2F.F32.F64 R8, R12 ;  /* 0x0000000c00087310 */ /* 0x000e220000301000 */
[----:B------:R-:W-:Y:S01]  /*13c0*/  DSETP.GEU.AND P6, PT, |R12|, UR4, PT ;  /* 0x000000040c007e2a */ /* 0x000fe2000bfce200 */
[----:B------:R-:W-:Y:S02]  /*13d0*/  SEL R6, R10, RZ, P1 ;  /* 0x000000ff0a067207 */ /* 0x000fe40000800000 */
[----:B------:R-:W-:Y:S01]  /*13e0*/  SEL R7, R11, RZ, P1 ;  /* 0x000000ff0b077207 */ /* 0x000fe20000800000 */
[----:B------:R-:W-:-:S03]  /*13f0*/  DSETP.GEU.AND P1, PT, |R14|, UR4, PT ;  /* 0x000000040e007e2a */ /* 0x000fc6000bf2e200 */
[----:B------:R-:W1:Y:S07]  /*1400*/  F2F.F32.F64 R9, R14 ;  /* 0x0000000e00097310 */ /* 0x000e6e0000301000 */
[----:B0-----:R-:W-:-:S04]  /*1410*/  @!P6 FMUL R8, R8, 1.175494350822287508e-38 ;  /* 0x008000000808e820 */ /* 0x001fc80000400000 */
[----:B-1----:R-:W-:Y:S01]  /*1420*/  @!P1 FMUL R9, R9, 1.175494350822287508e-38 ;  /* 0x0080000009099820 */ /* 0x002fe20000400000 */
[----:B------:R-:W-:-:S04]  /*1430*/  FSETP.GTU.FTZ.AND P6, PT, R8, RZ, PT ;  /* 0x000000ff0800720b */ /* 0x000fc80003fdc000 */
[----:B------:R-:W-:Y:S02]  /*1440*/  FSETP.GTU.FTZ.AND P1, PT, R9, RZ, PT ;  /* 0x000000ff0900720b */ /* 0x000fe40003f3c000 */
[----:B------:R-:W-:Y:S02]  /*1450*/  SEL R11, R16, RZ, P6 ;  /* 0x000000ff100b7207 */ /* 0x000fe40003000000 */
[----:B------:R-:W-:Y:S02]  /*1460*/  SEL R16, R17, RZ, P6 ;  /* 0x000000ff11107207 */ /* 0x000fe40003000000 */
[----:B------:R-:W-:Y:S02]  /*1470*/  SEL R12, R18, RZ, P1 ;  /* 0x000000ff120c7207 */ /* 0x000fe40000800000 */
[----:B------:R-:W-:Y:S01]  /*1480*/  SEL R19, R19, RZ, P1 ;  /* 0x000000ff13137207 */ /* 0x000fe20000800000 */
[----:B------:R0:W1:Y:S01]  /*1490*/  F2F.F32.F64 R8, R4 ;  /* 0x0000000400087310 */ /* 0x0000620000301000 */
[----:B------:R-:W-:Y:S01]  /*14a0*/  DSETP.GEU.AND P1, PT, |R4|, UR4, PT ;  /* 0x0000000404007e2a */ /* 0x000fe2000bf2e200 */
[----:B------:R0:W-:Y:S01]  /*14b0*/  STG.E.128 desc[UR8][R40.64], R4 ;  /* 0x0000000428007986 */ /* 0x0001e2000c101d08 */
[----:B------:R-:W-:-:S05]  /*14c0*/  DSETP.GEU.AND P0, PT, |R6|, UR4, PT ;  /* 0x0000000406007e2a */ /* 0x000fca000bf0e200 */
[----:B------:R2:W3:Y:S01]  /*14d0*/  F2F.F32.F64 R9, R6 ;  /* 0x0000000600097310 */ /* 0x0004e20000301000 */
[----:B------:R-:W-:Y:S02]  /*14e0*/  IADD3 R13, R25, 0x7, RZ ;  /* 0x00000007190d7810 */ /* 0x000fe40007ffe0ff */
[----:B0-----:R-:W-:Y:S02]  /*14f0*/  MOV R4, R11 ;  /* 0x0000000b00047202 */ /* 0x001fe40000000f00 */
[----:B------:R-:W-:Y:S02]  /*1500*/  MOV R5, R16 ;  /* 0x0000001000057202 */ /* 0x000fe40000000f00 */
[----:B--2---:R-:W-:Y:S02]  /*1510*/  MOV R6, R12 ;  /* 0x0000000c00067202 */ /* 0x004fe40000000f00 */
[----:B------:R-:W-:Y:S01]  /*1520*/  MOV R7, R19 ;  /* 0x0000001300077202 */ /* 0x000fe20000000f00 */
[----:B------:R-:W0:Y:S01]  /*1530*/  F2F.F32.F64 R11, R4 ;  /* 0x00000004000b7310 */ /* 0x000e220000301000 */
[----:B------:R-:W-:Y:S01]  /*1540*/  DSETP.GEU.AND P2, PT, |R4|, UR4, PT ;  /* 0x0000000404007e2a */ /* 0x000fe2000bf4e200 */
[----:B------:R-:W-:-:S03]  /*1550*/  ISETP.GE.AND P6, PT, R13, R26, PT ;  /* 0x0000001a0d00720c */ /* 0x000fc60003fc6270 */
[----:B------:R-:W-:-:S03]  /*1560*/  DSETP.GEU.AND P5, PT, |R6|, UR4, PT ;  /* 0x0000000406007e2a */ /* 0x000fc6000bfae200 */
[----:B------:R-:W2:Y:S01]  /*1570*/  F2F.F32.F64 R12, R6 ;  /* 0x00000006000c7310 */ /* 0x000ea20000301000 */
[----:B------:R-:W-:Y:S01]  /*1580*/  FADD.FTZ R10, R31, R21 ;  /* 0x000000151f0a7221 */ /* 0x000fe20000010000 */
[----:B------:R-:W-:Y:S01]  /*1590*/  FADD.FTZ R13, R22, R34 ;  /* 0x00000022160d7221 */ /* 0x000fe20000010000 */
[----:B-1----:R-:W-:Y:S01]  /*15a0*/  @!P1 FMUL R8, R8, 1.175494350822287508e-38 ;  /* 0x0080000008089820 */ /* 0x002fe20000400000 */
[----:B---3--:R-:W-:Y:S01]  /*15b0*/  @!P0 FMUL R9, R9, 1.175494350822287508e-38 ;  /* 0x0080000009098820 */ /* 0x008fe20000400000 */
[----:B------:R-:W-:Y:S02]  /*15c0*/  FADD.FTZ R10, R10, R35 ;  /* 0x000000230a0a7221 */ /* 0x000fe40000010000 */
[----:B0-----:R-:W-:Y:S01]  /*15d0*/  @!P2 FMUL R11, R11, 1.175494350822287508e-38 ;  /* 0x008000000b0ba820 */ /* 0x001fe20000400000 */
[----:B------:R0:W-:Y:S01]  /*15e0*/  STG.E.128 desc[UR8][R40.64+0x10], R4 ;  /* 0x0000100428007986 */ /* 0x0001e2000c101d08 */
[----:B------:R-:W-:Y:S02]  /*15f0*/  IADD3 R25, R25, 0x4, RZ ;  /* 0x0000000419197810 */ /* 0x000fe40007ffe0ff */
[----:B--2---:R-:W-:Y:S01]  /*1600*/  @!P5 FMUL R12, R12, 1.175494350822287508e-38 ;  /* 0x008000000c0cd820 */ /* 0x004fe20000400000 */
[----:B0-----:R-:W-:Y:S01]  /*1610*/  FADD.FTZ R4, R13, R8 ;  /* 0x000000080d047221 */ /* 0x001fe20000010000 */
[----:B------:R-:W-:Y:S01]  /*1620*/  FADD.FTZ R5, R32, R9 ;  /* 0x0000000920057221 */ /* 0x000fe20000010000 */
[----:B------:R-:W-:Y:S01]  /*1630*/  FADD.FTZ R6, R10, R11 ;  /* 0x0000000b0a067221 */ /* 0x000fe20000010000 */
[----:B------:R-:W-:Y:S01]  /*1640*/  FADD.FTZ R7, R23, R12 ;  /* 0x0000000c17077221 */ /* 0x000fe20000010000 */
[----:B------:R-:W-:Y:S06]  /*1650*/  @!P6 BRA `(.L_x_41) ;  /* 0xfffffff000a0e947 */ /* 0x000fec000383ffff */
.L_x_40:
[----:B------:R-:W-:Y:S05]  /*1660*/  BSYNC B0 ;  /* 0x0000000000007941 */ /* 0x000fea0003800000 */
.L_x_39:
[----:B------:R-:W0:Y:S01]  /*1670*/  S2R R11, SR_TID.Y ;  /* 0x00000000000b7919 */ /* 0x000e220000002200 */
[----:B------:R-:W1:Y:S01]  /*1680*/  S2UR UR7, SR_CgaCtaId ;  /* 0x00000000000779c3 */ /* 0x000e620000008800 */
[----:B------:R-:W-:Y:S01]  /*1690*/  UMOV UR5, 0x400 ;  /* 0x0000040000057882 */ /* 0x000fe20000000000 */
[----:B------:R-:W-:Y:S01]  /*16a0*/  BSSY B0, `(.L_x_42) ;  /* 0x0000146000007945 */ /* 0x000fe20003800000 */
[----:B------:R-:W2:Y:S01]  /*16b0*/  S2R R13, SR_TID.X ;  /* 0x00000000000d7919 */ /* 0x000ea20000002100 */
[----:B------:R-:W-:-:S04]  /*16c0*/  UIADD3 UR4, UR5, 0x4, URZ ;  /* 0x0000000405047890 */ /* 0x000fc8000fffe03f */
[----:B-1----:R-:W-:Y:S01]  /*16d0*/  ULEA UR4, UR7, UR4, 0x18 ;  /* 0x0000000407047291 */ /* 0x002fe2000f8ec03f */
[----:B0-----:R-:W-:Y:S01]  /*16e0*/  ISETP.NE.AND P0, PT, R11, RZ, PT ;  /* 0x000000ff0b00720c */ /* 0x001fe20003f05270 */
[----:B--2---:R-:W-:-:S05]  /*16f0*/  IMAD R8, R24, R11, R13 ;  /* 0x0000000b18087224 */ /* 0x004fca00078e020d */
[----:B------:R-:W-:Y:S02]  /*1700*/  LEA R10, R8, UR4, 0x4 ;  /* 0x00000004080a7c11 */ /* 0x000fe4000f8e20ff */
[----:B------:R-:W0:Y:S03]  /*1710*/  LDC.64 R8, c[0x0][0x240] ;  /* 0x00009000ff087b82 */ /* 0x000e260000000a00 */
[----:B------:R1:W-:Y:S04]  /*1720*/  STS [R10], R4 ;  /* 0x000000040a007388 */ /* 0x0003e80000000800 */
[----:B------:R1:W-:Y:S04]  /*1730*/  STS [R10+0x4], R5 ;  /* 0x000004050a007388 */ /* 0x0003e80000000800 */
[----:B------:R1:W-:Y:S04]  /*1740*/  STS [R10+0x8], R6 ;  /* 0x000008060a007388 */ /* 0x0003e80000000800 */
[----:B------:R1:W-:Y:S01]  /*1750*/  STS [R10+0xc], R7 ;  /* 0x00000c070a007388 */ /* 0x0003e20000000800 */
[----:B0-----:R-:W-:Y:S01]  /*1760*/  IMAD.WIDE R8, R27, 0x20, R8 ;  /* 0x000000201b087825 */ /* 0x001fe200078e0208 */
[----:B------:R-:W-:Y:S06]  /*1770*/  BAR.SYNC.DEFER_BLOCKING 0x0 ;  /* 0x0000000000007b1d */ /* 0x000fec0000010000 */
[----:B-1----:R-:W-:Y:S05]  /*1780*/  @P0 BRA `(.L_x_43) ;  /* 0x0000001000dc0947 */ /* 0x002fea0003800000 */
[----:B------:R-:W-:-:S13]  /*1790*/  ISETP.GE.U32.AND P0, PT, R2, 0x2, PT ;  /* 0x000000020200780c */ /* 0x000fda0003f06070 */
[----:B------:R-:W-:Y:S05]  /*17a0*/  @!P0 BRA `(.L_x_44) ;  /* 0x0000001000b48947 */ /* 0x000fea0003800000 */
[C---:B------:R-:W-:Y:S01]  /*17b0*/  IADD3 R10, R2.reuse, -0x2, RZ ;  /* 0xfffffffe020a7810 */ /* 0x040fe20007ffe0ff */
[----:B------:R-:W-:Y:S01]  /*17c0*/  UMOV UR6, 0x1 ;  /* 0x0000000100067882 */ /* 0x000fe20000000000 */
[----:B------:R-:W-:Y:S02]  /*17d0*/  IADD3 R15, R2, -0x1, RZ ;  /* 0xffffffff020f7810 */ /* 0x000fe40007ffe0ff */
[----:B------:R-:W-:Y:S02]  /*17e0*/  ISETP.GE.U32.AND P0, PT, R10, 0x3, PT ;  /* 0x000000030a00780c */ /* 0x000fe40003f06070 */
[----:B------:R-:W-:-:S11]  /*17f0*/  LOP3.LUT R2, R15, 0x3, RZ, 0xc0, !PT ;  /* 0x000000030f027812 */ /* 0x000fd600078ec0ff */
[----:B------:R-:W-:Y:S05]  /*1800*/  @!P0 BRA `(.L_x_45) ;  /* 0x0000001000588947 */ /* 0x000fea0003800000 */
[----:B------:R-:W-:Y:S01]  /*1810*/  IADD3 R10, R15, -R2, RZ ;  /* 0x800000020f0a7210 */ /* 0x000fe20007ffe0ff */
[----:B------:R-:W-:Y:S01]  /*1820*/  UMOV UR6, 0x1 ;  /* 0x0000000100067882 */ /* 0x000fe20000000000 */
[----:B------:R-:W-:Y:S02]  /*1830*/  IADD3 R12, R24, R13, RZ ;  /* 0x0000000d180c7210 */ /* 0x000fe40007ffe0ff */
[----:B------:R-:W-:Y:S02]  /*1840*/  ISETP.GT.AND P0, PT, R10, RZ, PT ;  /* 0x000000ff0a00720c */ /* 0x000fe40003f04270 */
[----:B------:R-:W-:-:S04]  /*1850*/  SHF.L.U32 R12, R12, 0x2, RZ ;  /* 0x000000020c0c7819 */ /* 0x000fc800000006ff */
[----:B------:R-:W-:-:S07]  /*1860*/  LEA R29, R12, UR4, 0x2 ;  /* 0x000000040c1d7c11 */ /* 0x000fce000f8e10ff */
[----:B------:R-:W-:Y:S05]  /*1870*/  @!P0 BRA `(.L_x_46) ;  /* 0x0000000c009c8947 */ /* 0x000fea0003800000 */
[----:B------:R-:W-:Y:S02]  /*1880*/  ISETP.GT.AND P1, PT, R10, 0xc, PT ;  /* 0x0000000c0a00780c */ /* 0x000fe40003f24270 */
[----:B------:R-:W-:-:S11]  /*1890*/  PLOP3.LUT P0, PT, PT, PT, PT, 0x80, 0x0 ;  /* 0x000000000000781c */ /* 0x000fd60003f0f070 */
[----:B------:R-:W-:Y:S05]  /*18a0*/  @!P1 BRA `(.L_x_47) ;  /* 0x0000000800549947 */ /* 0x000fea0003800000 */
[----:B------:R-:W-:-:S13]  /*18b0*/  PLOP3.LUT P0, PT, PT, PT, PT, 0x8, 0x0 ;  /* 0x000000000000781c */ /* 0x000fda0003f0e170 */
.L_x_48:
[----:B------:R-:W0:Y:S01]  /*18c0*/  LDS R15, [R29] ;  /* 0x000000001d0f7984 */ /* 0x000e220000000800 */
[----:B------:R-:W-:Y:S01]  /*18d0*/  LEA R21, R24, R29, 0x4 ;  /* 0x0000001d18157211 */ /* 0x000fe200078e20ff */
[----:B------:R-:W-:Y:S01]  /*18e0*/  UIADD3 UR6, UR6, 0x10, URZ ;  /* 0x0000001006067890 */ /* 0x000fe2000fffe03f */
[----:B------:R-:W-:Y:S01]  /*18f0*/  IADD3 R10, R10, -0x10, RZ ;  /* 0xfffffff00a0a7810 */ /* 0x000fe20007ffe0ff */
[----:B------:R-:W1:Y:S03]  /*1900*/  LDS R14, [R29+0x4] ;  /* 0x000004001d0e7984 */ /* 0x000e660000000800 */
[----:B------:R-:W-:Y:S01]  /*1910*/  ISETP.GT.AND P1, PT, R10, 0xc, PT ;  /* 0x0000000c0a00780c */ /* 0x000fe20003f24270 */
[----:B------:R-:W2:Y:S04]  /*1920*/  LDS R19, [R29+0x8] ;  /* 0x000008001d137984 */ /* 0x000ea80000000800 */
[----:B------:R-:W3:Y:S04]  /*1930*/  LDS R16, [R29+0xc] ;  /* 0x00000c001d107984 */ /* 0x000ee80000000800 */
[----:B------:R-:W4:Y:S04]  /*1940*/  LDS R18, [R21] ;  /* 0x0000000015127984 */ /* 0x000f280000000800 */
[----:B------:R-:W5:Y:S04]  /*1950*/  LDS R12, [R21+0x4] ;  /* 0x00000400150c7984 */ /* 0x000f680000000800 */
[----:B------:R-:W5:Y:S04]  /*1960*/  LDS R33, [R21+0x8] ;  /* 0x0000080015217984 */ /* 0x000f680000000800 */
[----:B------:R-:W5:Y:S01]  /*1970*/  LDS R36, [R21+0xc] ;  /* 0x00000c0015247984 */ /* 0x000f620000000800 */
[----:B0-----:R-:W-:Y:S01]  /*1980*/  FADD.FTZ R17, R15, R4 ;  /* 0x000000040f117221 */ /* 0x001fe20000010000 */
[----:B-1----:R-:W-:Y:S01]  /*1990*/  FADD.FTZ R15, R14, R5 ;  /* 0x000000050e0f7221 */ /* 0x002fe20000010000 */
[----:B------:R-:W-:Y:S01]  /*19a0*/  LEA R5, R24, R21, 0x4 ;  /* 0x0000001518057211 */ /* 0x000fe200078e20ff */
[----:B--2---:R-:W-:-:S03]  /*19b0*/  FADD.FTZ R14, R19, R6 ;  /* 0x00000006130e7221 */ /* 0x004fc60000010000 */
[----:B------:R-:W-:Y:S01]  /*19c0*/  LEA R35, R24, R5, 0x4 ;  /* 0x0000000518237211 */ /* 0x000fe200078e20ff */
[----:B------:R-:W0:Y:S01]  /*19d0*/  LDS R32, [R5+0x4] ;  /* 0x0000040005207984 */ /* 0x000e220000000800 */
[----:B---3--:R-:W-:Y:S02]  /*19e0*/  FADD.FTZ R7, R16, R7 ;  /* 0x0000000710077221 */ /* 0x008fe40000010000 */
[C---:B------:R-:W-:Y:S01]  /*19f0*/  LEA R37, R24.reuse, R35, 0x4 ;  /* 0x0000002318257211 */ /* 0x040fe200078e20ff */
[----:B------:R-:W1:Y:S01]  /*1a00*/  LDS R31, [R5+0x8] ;  /* 0x00000800051f7984 */ /* 0x000e620000000800 */
[----:B----4-:R-:W-:Y:S02]  /*1a10*/  FADD.FTZ R17, R17, R18 ;  /* 0x0000001211117221 */ /* 0x010fe40000010000 */
[----:B------:R-:W-:Y:S01]  /*1a20*/  LEA R39, R24, R37, 0x4 ;  /* 0x0000002518277211 */ /* 0x000fe200078e20ff */
[----:B------:R-:W2:Y:S01]  /*1a30*/  LDS R28, [R35+0x4] ;  /* 0x00000400231c7984 */ /* 0x000ea20000000800 */
[----:B-----5:R-:W-:-:S03]  /*1a40*/  FADD.FTZ R15, R15, R12 ;  /* 0x0000000c0f0f7221 */ /* 0x020fc60000010000 */
[----:B------:R-:W3:Y:S01]  /*1a50*/  LDS R26, [R35+0x8] ;  /* 0x00000800231a7984 */ /* 0x000ee20000000800 */
[----:B------:R-:W-:-:S03]  /*1a60*/  FADD.FTZ R14, R14, R33 ;  /* 0x000000210e0e7221 */ /* 0x000fc60000010000 */
[----:B------:R-:W4:Y:S01]  /*1a70*/  LDS R34, [R5] ;  /* 0x0000000005227984 */ /* 0x000f220000000800 */
[----:B------:R-:W-:-:S03]  /*1a80*/  FADD.FTZ R7, R7, R36 ;  /* 0x0000002407077221 */ /* 0x000fc60000010000 */
[----:B------:R5:W4:Y:S04]  /*1a90*/  LDS R30, [R5+0xc] ;  /* 0x00000c00051e7984 */ /* 0x000b280000000800 */
[----:B------:R-:W4:Y:S04]  /*1aa0*/  LDS R22, [R37+0x4] ;  /* 0x0000040025167984 */ /* 0x000f280000000800 */
[----:B------:R-:W4:Y:S01]  /*1ab0*/  LDS R21, [R37+0x8] ;  /* 0x0000080025157984 */ /* 0x000f220000000800 */
[----:B-----5:R-:W-:-:S03]  /*1ac0*/  LEA R5, R24, R39, 0x4 ;  /* 0x0000002718057211 */ /* 0x020fc600078e20ff */
[----:B------:R-:W5:Y:S04]  /*1ad0*/  LDS R29, [R35] ;  /* 0x00000000231d7984 */ /* 0x000f680000000800 */
[----:B------:R-:W5:Y:S04]  /*1ae0*/  LDS R23, [R37] ;  /* 0x0000000025177984 */ /* 0x000f680000000800 */
[----:B------:R-:W5:Y:S01]  /*1af0*/  LDS R25, [R35+0xc] ;  /* 0x00000c0023197984 */ /* 0x000f620000000800 */
[----:B0-----:R-:W-:-:S03]  /*1b00*/  FADD.FTZ R15, R15, R32 ;  /* 0x000000200f0f7221 */ /* 0x001fc60000010000 */
[----:B------:R-:W0:Y:S01]  /*1b10*/  LDS R20, [R39] ;  /* 0x0000000027147984 */ /* 0x000e220000000800 */
[----:B-1----:R-:W-:-:S03]  /*1b20*/  FADD.FTZ R31, R14, R31 ;  /* 0x0000001f0e1f7221 */ /* 0x002fc60000010000 */
[----:B------:R1:W0:Y:S01]  /*1b30*/  LDS R18, [R37+0xc] ;  /* 0x00000c0025127984 */ /* 0x0002220000000800 */
[----:B--2---:R-:W-:-:S03]  /*1b40*/  FADD.FTZ R15, R15, R28 ;  /* 0x0000001c0f0f7221 */ /* 0x004fc60000010000 */
[----:B------:R-:W2:Y:S01]  /*1b50*/  LDS R19, [R39+0x4] ;  /* 0x0000040027137984 */ /* 0x000ea20000000800 */
[----:B---3--:R-:W-:-:S03]  /*1b60*/  FADD.FTZ R26, R31, R26 ;  /* 0x0000001a1f1a7221 */ /* 0x008fc60000010000 */
[----:B------:R-:W3:Y:S01]  /*1b70*/  LDS R16, [R39+0x8] ;  /* 0x0000080027107984 */ /* 0x000ee20000000800 */
[----:B----4-:R-:W-:-:S03]  /*1b80*/  FADD.FTZ R34, R17, R34 ;  /* 0x0000002211227221 */ /* 0x010fc60000010000 */
[----:B------:R4:W3:Y:S01]  /*1b90*/  LDS R4, [R39+0xc] ;  /* 0x00000c0027047984 */ /* 0x0008e20000000800 */
[----:B------:R-:W-:-:S03]  /*1ba0*/  FADD.FTZ R30, R7, R30 ;  /* 0x0000001e071e7221 */ /* 0x000fc60000010000 */
[----:B------:R-:W3:Y:S01]  /*1bb0*/  LDS R6, [R5] ;  /* 0x0000000005067984 */ /* 0x000ee20000000800 */
[----:B------:R-:W-:Y:S01]  /*1bc0*/  FADD.FTZ R22, R15, R22 ;  /* 0x000000160f167221 */ /* 0x000fe20000010000 */
[----:B------:R-:W-:Y:S01]  /*1bd0*/  LEA R15, R24, R5, 0x4 ;  /* 0x00000005180f7211 */ /* 0x000fe200078e20ff */
[----:B------:R-:W-:Y:S01]  /*1be0*/  FADD.FTZ R7, R26, R21 ;  /* 0x000000151a077221 */ /* 0x000fe20000010000 */
[----:B------:R-:W3:Y:S02]  /*1bf0*/  LDS R12, [R5+0x4] ;  /* 0x00000400050c7984 */ /* 0x000ee40000000800 */
[----:B-1----:R-:W-:Y:S01]  /*1c00*/  LEA R37, R24, R15, 0x4 ;  /* 0x0000000f18257211 */ /* 0x002fe200078e20ff */
[----:B-----5:R-:W-:Y:S01]  /*1c10*/  FADD.FTZ R34, R34, R29 ;  /* 0x0000001d22227221 */ /* 0x020fe20000010000 */
[----:B------:R-:W1:Y:S02]  /*1c20*/  LDS R21, [R5+0xc] ;  /* 0x00000c0005157984 */ /* 0x000e640000000800 */
[----:B----4-:R-:W-:Y:S01]  /*1c30*/  LEA R39, R24, R37, 0x4 ;  /* 0x0000002518277211 */ /* 0x010fe200078e20ff */
[----:B------:R-:W-:Y:S01]  /*1c40*/  FADD.FTZ R23, R34, R23 ;  /* 0x0000001722177221 */ /* 0x000fe20000010000 */
[----:B------:R-:W4:Y:S02]  /*1c50*/  LDS R32, [R15+0xc] ;  /* 0x00000c000f207984 */ /* 0x000f240000000800 */
[----:B------:R-:W-:Y:S01]  /*1c60*/  LEA R41, R24, R39, 0x4 ;  /* 0x0000002718297211 */ /* 0x000fe200078e20ff */
[----:B------:R-:W-:Y:S01]  /*1c70*/  FADD.FTZ R25, R30, R25 ;  /* 0x000000191e197221 */ /* 0x000fe20000010000 */
[----:B------:R-:W5:Y:S01]  /*1c80*/  LDS R28, [R37+0xc] ;  /* 0x00000c00251c7984 */ /* 0x000f620000000800 */
[----:B0-----:R-:W-:-:S03]  /*1c90*/  FADD.FTZ R23, R23, R20 ;  /* 0x0000001417177221 */ /* 0x001fc60000010000 */
[----:B------:R-:W0:Y:S01]  /*1ca0*/  LDS R34, [R15+0x4] ;  /* 0x000004000f227984 */ /* 0x000e220000000800 */
[----:B------:R-:W-:-:S03]  /*1cb0*/  FADD.FTZ R25, R25, R18 ;  /* 0x0000001219197221 */ /* 0x000fc60000010000 */
[----:B------:R-:W0:Y:S01]  /*1cc0*/  LDS R20, [R15] ;  /* 0x000000000f147984 */ /* 0x000e220000000800 */
[----:B--2---:R-:W-:-:S03]  /*1cd0*/  FADD.FTZ R19, R22, R19 ;  /* 0x0000001316137221 */ /* 0x004fc60000010000 */
[----:B------:R-:W2:Y:S01]  /*1ce0*/  LDS R31, [R37] ;  /* 0x00000000251f7984 */ /* 0x000ea20000000800 */
[----:B---3--:R-:W-:-:S03]  /*1cf0*/  FADD.FTZ R7, R7, R16 ;  /* 0x0000001007077221 */ /* 0x008fc60000010000 */
[----:B------:R-:W3:Y:S01]  /*1d00*/  LDS R22, [R39+0xc] ;  /* 0x00000c0027167984 */ /* 0x000ee20000000800 */
[----:B------:R-:W-:-:S03]  /*1d10*/  FADD.FTZ R14, R25, R4 ;  /* 0x00000004190e7221 */ /* 0x000fc60000010000 */
[----:B------:R-:W3:Y:S01]  /*1d20*/  LDS R16, [R5+0x8] ;  /* 0x0000080005107984 */ /* 0x000ee20000000800 */
[----:B------:R-:W-:-:S03]  /*1d30*/  FADD.FTZ R35, R23, R6 ;  /* 0x0000000617237221 */ /* 0x000fc60000010000 */
[----:B------:R-:W3:Y:S04]  /*1d40*/  LDS R30, [R37+0x4] ;  /* 0x00000400251e7984 */ /* 0x000ee80000000800 */
[----:B------:R4:W3:Y:S01]  /*1d50*/  LDS R33, [R15+0x8] ;  /* 0x000008000f217984 */ /* 0x0008e20000000800 */
[----:B------:R-:W-:-:S03]  /*1d60*/  FADD.FTZ R19, R19, R12 ;  /* 0x0000000c13137221 */ /* 0x000fc60000010000 */
[----:B------:R-:W3:Y:S01]  /*1d70*/  LDS R26, [R39] ;  /* 0x00000000271a7984 */ /* 0x000ee20000000800 */
[----:B-1----:R-:W-:-:S03]  /*1d80*/  FADD.FTZ R21, R14, R21 ;  /* 0x000000150e157221 */ /* 0x002fc60000010000 */
[----:B------:R-:W1:Y:S01]  /*1d90*/  LDS R25, [R39+0x4] ;  /* 0x0000040027197984 */ /* 0x000e620000000800 */
[----:B----4-:R-:W-:Y:S01]  /*1da0*/  LEA R15, R24, R41, 0x4 ;  /* 0x00000029180f7211 */ /* 0x010fe200078e20ff */
[----:B------:R-:W-:Y:S02]  /*1db0*/  FADD.FTZ R21, R21, R32 ;  /* 0x0000002015157221 */ /* 0x000fe40000010000 */
[----:B------:R-:W4:Y:S02]  /*1dc0*/  LDS R4, [R41+0xc] ;  /* 0x00000c0029047984 */ /* 0x000f240000000800 */
[----:B-----5:R-:W-:Y:S02]  /*1dd0*/  FADD.FTZ R21, R21, R28 ;  /* 0x0000001c15157221 */ /* 0x020fe40000010000 */
[----:B------:R-:W5:Y:S01]  /*1de0*/  LDS R18, [R41] ;  /* 0x0000000029127984 */ /* 0x000f620000000800 */
[----:B0-----:R-:W-:-:S03]  /*1df0*/  FADD.FTZ R19, R19, R34 ;  /* 0x0000002213137221 */ /* 0x001fc60000010000 */
[----:B------:R-:W0:Y:S01]  /*1e00*/  LDS R17, [R41+0x4] ;  /* 0x0000040029117984 */ /* 0x000e220000000800 */
[----:B------:R-:W-:-:S03]  /*1e10*/  FADD.FTZ R20, R35, R20 ;  /* 0x0000001423147221 */ /* 0x000fc60000010000 */
[----:B------:R1:W0:Y:S01]  /*1e20*/  LDS R29, [R37+0x8] ;  /* 0x00000800251d7984 */ /* 0x0002220000000800 */
[----:B--2---:R-:W-:-:S03]  /*1e30*/  FADD.FTZ R31, R20, R31 ;  /* 0x0000001f141f7221 */ /* 0x004fc60000010000 */
[----:B------:R2:W0:Y:S01]  /*1e40*/  LDS R23, [R39+0x8] ;  /* 0x0000080027177984 */ /* 0x0004220000000800 */
[----:B---3--:R-:W-:-:S03]  /*1e50*/  FADD.FTZ R21, R21, R22 ;  /* 0x0000001615157221 */ /* 0x008fc60000010000 */
[----:B------:R-:W3:Y:S01]  /*1e60*/  LDS R5, [R41+0x8] ;  /* 0x0000080029057984 */ /* 0x000ee20000000800 */
[----:B------:R-:W-:-:S03]  /*1e70*/  FADD.FTZ R16, R7, R16 ;  /* 0x0000001007107221 */ /* 0x000fc60000010000 */
[----:B------:R-:W3:Y:S01]  /*1e80*/  LDS R6, [R15] ;  /* 0x000000000f067984 */ /* 0x000ee20000000800 */
[----:B------:R-:W-:Y:S01]  /*1e90*/  FADD.FTZ R30, R19, R30 ;  /* 0x0000001e131e7221 */ /* 0x000fe20000010000 */
[----:B------:R-:W-:Y:S01]  /*1ea0*/  FADD.FTZ R16, R16, R33 ;  /* 0x0000002110107221 */ /* 0x000fe20000010000 */
[C---:B------:R-:W-:Y:S01]  /*1eb0*/  LEA R33, R24.reuse, R15, 0x4 ;  /* 0x0000000f18217211 */ /* 0x040fe200078e20ff */
[----:B------:R-:W3:Y:S01]  /*1ec0*/  LDS R14, [R15+0x8] ;  /* 0x000008000f0e7984 */ /* 0x000ee20000000800 */
[----:B------:R-:W-:Y:S02]  /*1ed0*/  FADD.FTZ R19, R31, R26 ;  /* 0x0000001a1f137221 */ /* 0x000fe40000010000 */
[----:B-1----:R-:W-:Y:S01]  /*1ee0*/  LEA R37, R24, R33, 0x4 ;  /* 0x0000002118257211 */ /* 0x002fe200078e20ff */
[----:B------:R-:W1:Y:S01]  /*1ef0*/  LDS R20, [R33] ;  /* 0x0000000021147984 */ /* 0x000e620000000800 */
[----:B------:R-:W-:Y:S02]  /*1f00*/  FADD.FTZ R30, R30, R25 ;  /* 0x000000191e1e7221 */ /* 0x000fe40000010000 */
[----:B--2---:R-:W-:Y:S01]  /*1f10*/  LEA R39, R24, R37, 0x4 ;  /* 0x0000002518277211 */ /* 0x004fe200078e20ff */
[----:B------:R-:W-:Y:S01]  /*1f20*/  LDS R32, [R33+0xc] ;  /* 0x00000c0021207984 */ /* 0x000fe20000000800 */
[----:B----4-:R-:W-:-:S03]  /*1f30*/  FADD.FTZ R12, R21, R4 ;  /* 0x00000004150c7221 */ /* 0x010fc60000010000 */
[----:B------:R-:W2:Y:S01]  /*1f40*/  LDS R4, [R15+0x4] ;  /* 0x000004000f047984 */ /* 0x000ea20000000800 */
[----:B-----5:R-:W-:-:S03]  /*1f50*/  FADD.FTZ R19, R19, R18 ;  /* 0x0000001213137221 */ /* 0x020fc60000010000 */
[----:B------:R4:W5:Y:S01]  /*1f60*/  LDS R21, [R15+0xc] ;  /* 0x00000c000f157984 */ /* 0x0009620000000800 */
[----:B0-----:R-:W-:-:S03]  /*1f70*/  FADD.FTZ R7, R30, R17 ;  /* 0x000000111e077221 */ /* 0x001fc60000010000 */
[----:B------:R-:W0:Y:S01]  /*1f80*/  LDS R18, [R33+0x4] ;  /* 0x0000040021127984 */ /* 0x000e220000000800 */
[----:B------:R-:W-:-:S03]  /*1f90*/  FADD.FTZ R16, R16, R29 ;  /* 0x0000001d10107221 */ /* 0x000fc60000010000 */
[----:B------:R-:W0:Y:S01]  /*1fa0*/  LDS R17, [R33+0x8] ;  /* 0x0000080021117984 */ /* 0x000e220000000800 */
[----:B----4-:R-:W-:Y:S01]  /*1fb0*/  LEA R15, R24, R39, 0x4 ;  /* 0x00000027180f7211 */ /* 0x010fe200078e20ff */
[----:B------:R-:W-:Y:S02]  /*1fc0*/  FADD.FTZ R16, R16, R23 ;  /* 0x0000001710107221 */ /* 0x000fe40000010000 */
[----:B------:R-:W4:Y:S02]  /*1fd0*/  LDS R31, [R37] ;  /* 0x00000000251f7984 */ /* 0x000f240000000800 */
[----:B---3--:R-:W-:Y:S02]  /*1fe0*/  FADD.FTZ R5, R16, R5 ;  /* 0x0000000510057221 */ /* 0x008fe40000010000 */
[----:B------:R-:W3:Y:S01]  /*1ff0*/  LDS R30, [R37+0x4] ;  /* 0x00000400251e7984 */ /* 0x000ee20000000800 */
[----:B------:R-:W-:-:S03]  /*2000*/  FADD.FTZ R35, R19, R6 ;  /* 0x0000000613237221 */ /* 0x000fc60000010000 */
[----:B------:R-:W3:Y:S04]  /*2010*/  LDS R29, [R37+0x8] ;  /* 0x00000800251d7984 */ /* 0x000ee80000000800 */
[----:B------:R-:W3:Y:S01]  /*2020*/  LDS R28, [R37+0xc] ;  /* 0x00000c00251c7984 */ /* 0x000ee20000000800 */
[----:B------:R-:W-:-:S03]  /*2030*/  FADD.FTZ R14, R5, R14 ;  /* 0x0000000e050e7221 */ /* 0x000fc60000010000 */
[----:B------:R-:W3:Y:S01]  /*2040*/  LDS R26, [R39] ;  /* 0x00000000271a7984 */ /* 0x000ee20000000800 */
[----:B-1----:R-:W-:-:S03]  /*2050*/  FADD.FTZ R20, R35, R20 ;  /* 0x0000001423147221 */ /* 0x002fc60000010000 */
[----:B------:R-:W1:Y:S04]  /*2060*/  LDS R22, [R39+0x4] ;  /* 0x0000040027167984 */ /* 0x000e680000000800 */
[----:B------:R-:W1:Y:S01]  /*2070*/  LDS R25, [R39+0x8] ;  /* 0x0000080027197984 */ /* 0x000e620000000800 */
[----:B--2---:R-:W-:-:S03]  /*2080*/  FADD.FTZ R7, R7, R4 ;  /* 0x0000000407077221 */ /* 0x004fc60000010000 */
[----:B------:R-:W2:Y:S01]  /*2090*/  LDS R23, [R39+0xc] ;  /* 0x00000c0027177984 */ /* 0x000ea20000000800 */
[----:B-----5:R-:W-:-:S03]  /*20a0*/  FADD.FTZ R21, R12, R21 ;  /* 0x000000150c157221 */ /* 0x020fc60000010000 */
[----:B------:R-:W5:Y:S01]  /*20b0*/  LDS R33, [R15] ;  /* 0x000000000f217984 */ /* 0x000f620000000800 */
[----:B0-----:R-:W-:Y:S01]  /*20c0*/  FADD.FTZ R7, R7, R18 ;  /* 0x0000001207077221 */ /* 0x001fe20000010000 */
[----:B------:R-:W-:Y:S02]  /*20d0*/  FADD.FTZ R21, R21, R32 ;  /* 0x0000002015157221 */ /* 0x000fe40000010000 */
[----:B------:R-:W0:Y:S01]  /*20e0*/  LDS R19, [R15+0x4] ;  /* 0x000004000f137984 */ /* 0x000e220000000800 */
[----:B------:R-:W-:-:S03]  /*20f0*/  FADD.FTZ R14, R14, R17 ;  /* 0x000000110e0e7221 */ /* 0x000fc60000010000 */
[----:B------:R-:W0:Y:S01]  /*2100*/  LDS R6, [R15+0x8] ;  /* 0x000008000f067984 */ /* 0x000e220000000800 */
[----:B----4-:R-:W-:-:S03]  /*2110*/  FADD.FTZ R31, R20, R31 ;  /* 0x0000001f141f7221 */ /* 0x010fc60000010000 */
[----:B------:R-:W4:Y:S01]  /*2120*/  LDS R16, [R15+0xc] ;  /* 0x00000c000f107984 */ /* 0x000f220000000800 */
[----:B---3--:R-:W-:Y:S01]  /*2130*/  FADD.FTZ R7, R7, R30 ;  /* 0x0000001e07077221 */ /* 0x008fe20000010000 */
[----:B------:R-:W-:Y:S01]  /*2140*/  FADD.FTZ R14, R14, R29 ;  /* 0x0000001d0e0e7221 */ /* 0x000fe20000010000 */
[----:B------:R-:W-:Y:S01]  /*2150*/  LEA R29, R24, R15, 0x4 ;  /* 0x0000000f181d7211 */ /* 0x000fe200078e20ff */
[----:B------:R-:W-:Y:S01]  /*2160*/  FADD.FTZ R28, R21, R28 ;  /* 0x0000001c151c7221 */ /* 0x000fe20000010000 */
[----:B------:R-:W-:Y:S01]  /*2170*/  FADD.FTZ R26, R31, R26 ;  /* 0x0000001a1f1a7221 */ /* 0x000fe20000010000 */
[----:B-1----:R-:W-:Y:S01]  /*2180*/  FADD.FTZ R22, R7, R22 ;  /* 0x0000001607167221 */ /* 0x002fe20000010000 */
[----:B------:R-:W-:Y:S01]  /*2190*/  FADD.FTZ R25, R14, R25 ;  /* 0x000000190e197221 */ /* 0x000fe20000010000 */
[----:B--2---:R-:W-:Y:S01]  /*21a0*/  FADD.FTZ R23, R28, R23 ;  /* 0x000000171c177221 */ /* 0x004fe20000010000 */
[----:B-----5:R-:W-:Y:S01]  /*21b0*/  FADD.FTZ R4, R26, R33 ;  /* 0x000000211a047221 */ /* 0x020fe20000010000 */
[----:B0-----:R-:W-:Y:S01]  /*21c0*/  FADD.FTZ R5, R22, R19 ;  /* 0x0000001316057221 */ /* 0x001fe20000010000 */
[----:B------:R-:W-:Y:S01]  /*21d0*/  FADD.FTZ R6, R25, R6 ;  /* 0x0000000619067221 */ /* 0x000fe20000010000 */
[----:B----4-:R-:W-:Y:S01]  /*21e0*/  FADD.FTZ R7, R23, R16 ;  /* 0x0000001017077221 */ /* 0x010fe20000010000 */
[----:B------:R-:W-:Y:S06]  /*21f0*/  @P1 BRA `(.L_x_48) ;  /* 0xfffffff400b01947 */ /* 0x000fec000383ffff */
.L_x_47:
[----:B------:R-:W-:-:S13]  /*2200*/  ISETP.GT.AND P1, PT, R10, 0x4, PT ;  /* 0x000000040a00780c */ /* 0x000fda0003f24270 */
[----:B------:R-:W-:Y:S05]  /*2210*/  @!P1 BRA `(.L_x_49) ;  /* 0x00000004002c9947 */ /* 0x000fea0003800000 */
[C---:B------:R-:W-:Y:S01]  /*2220*/  LEA R23, R24.reuse, R29, 0x4 ;  /* 0x0000001d18177211 */ /* 0x040fe200078e20ff */
[----:B------:R-:W0:Y:S01]  /*2230*/  LDS R21, [R29+0x8] ;  /* 0x000008001d157984 */ /* 0x000e220000000800 */
[----:B------:R-:W-:Y:S01]  /*2240*/  PLOP3.LUT P0, PT, PT, PT, PT, 0x8, 0x0 ;  /* 0x000000000000781c */ /* 0x000fe20003f0e170 */
[----:B------:R-:W-:Y:S01]  /*2250*/  UIADD3 UR6, UR6, 0x8, URZ ;  /* 0x0000000806067890 */ /* 0x000fe2000fffe03f */
[----:B------:R-:W-:Y:S01]  /*2260*/  LEA R33, R24, R23, 0x4 ;  /* 0x0000001718217211 */ /* 0x000fe200078e20ff */
[----:B------:R-:W1:Y:S01]  /*2270*/  LDS R18, [R29+0x4] ;  /* 0x000004001d127984 */ /* 0x000e620000000800 */
[----:B------:R-:W-:Y:S02]  /*2280*/  IADD3 R10, R10, -0x8, RZ ;  /* 0xfffffff80a0a7810 */ /* 0x000fe40007ffe0ff */
[C---:B------:R-:W-:Y:S01]  /*2290*/  LEA R15, R24.reuse, R33, 0x4 ;  /* 0x00000021180f7211 */ /* 0x040fe200078e20ff */
[----:B------:R-:W2:Y:S03]  /*22a0*/  LDS R19, [R29] ;  /* 0x000000001d137984 */ /* 0x000ea60000000800 */
[C---:B------:R-:W-:Y:S01]  /*22b0*/  LEA R35, R24.reuse, R15, 0x4 ;  /* 0x0000000f18237211 */ /* 0x040fe200078e20ff */
[----:B------:R-:W3:Y:S03]  /*22c0*/  LDS R26, [R23+0x8] ;  /* 0x00000800171a7984 */ /* 0x000ee60000000800 */
[C---:B------:R-:W-:Y:S01]  /*22d0*/  LEA R37, R24.reuse, R35, 0x4 ;  /* 0x0000002318257211 */ /* 0x040fe200078e20ff */
[----:B------:R-:W4:Y:S03]  /*22e0*/  LDS R25, [R23+0x4] ;  /* 0x0000040017197984 */ /* 0x000f260000000800 */
[----:B------:R-:W-:Y:S01]  /*22f0*/  LEA R39, R24, R37, 0x4 ;  /* 0x0000002518277211 */ /* 0x000fe200078e20ff */
[----:B------:R-:W5:Y:S04]  /*2300*/  LDS R20, [R29+0xc] ;  /* 0x00000c001d147984 */ /* 0x000f680000000800 */
[----:B------:R-:W5:Y:S04]  /*2310*/  LDS R17, [R33+0x4] ;  /* 0x0000040021117984 */ /* 0x000f680000000800 */
[----:B------:R-:W5:Y:S04]  /*2320*/  LDS R16, [R33+0x8] ;  /* 0x0000080021107984 */ /* 0x000f680000000800 */
[----:B------:R-:W5:Y:S04]  /*2330*/  LDS R31, [R23+0xc] ;  /* 0x00000c00171f7984 */ /* 0x000f680000000800 */
[----:B------:R-:W5:Y:S04]  /*2340*/  LDS R22, [R23] ;  /* 0x0000000017167984 */ /* 0x000f680000000800 */
[----:B------:R-:W5:Y:S01]  /*2350*/  LDS R14, [R33+0xc] ;  /* 0x00000c00210e7984 */ /* 0x000f620000000800 */
[----:B0-----:R-:W-:-:S03]  /*2360*/  FADD.FTZ R21, R6, R21 ;  /* 0x0000001506157221 */ /* 0x001fc60000010000 */
[----:B------:R-:W0:Y:S01]  /*2370*/  LDS R28, [R33] ;  /* 0x00000000211c7984 */ /* 0x000e220000000800 */
[----:B-1----:R-:W-:-:S03]  /*2380*/  FADD.FTZ R18, R5, R18 ;  /* 0x0000001205127221 */ /* 0x002fc60000010000 */
[----:B------:R-:W1:Y:S01]  /*2390*/  LDS R12, [R15] ;  /* 0x000000000f0c7984 */ /* 0x000e620000000800 */
[----:B--2---:R-:W-:Y:S01]  /*23a0*/  FADD.FTZ R19, R4, R19 ;  /* 0x0000001304137221 */ /* 0x004fe20000010000 */
[----:B---3--:R-:W-:Y:S02]  /*23b0*/  FADD.FTZ R21, R21, R26 ;  /* 0x0000001a15157221 */ /* 0x008fe40000010000 */
[----:B------:R-:W-:Y:S01]  /*23c0*/  LDS R33, [R35+0xc] ;  /* 0x00000c0023217984 */ /* 0x000fe20000000800 */
[----:B----4-:R-:W-:-:S03]  /*23d0*/  FADD.FTZ R4, R18, R25 ;  /* 0x0000001912047221 */ /* 0x010fc60000010000 */
[----:B------:R-:W-:Y:S01]  /*23e0*/  LDS R32, [R37] ;  /* 0x0000000025207984 */ /* 0x000fe20000000800 */
[----:B-----5:R-:W-:-:S03]  /*23f0*/  FADD.FTZ R20, R7, R20 ;  /* 0x0000001407147221 */ /* 0x020fc60000010000 */
[----:B------:R-:W-:Y:S01]  /*2400*/  LDS R18, [R35+0x4] ;  /* 0x0000040023127984 */ /* 0x000fe20000000800 */
[----:B------:R-:W-:-:S03]  /*2410*/  FADD.FTZ R4, R4, R17 ;  /* 0x0000001104047221 */ /* 0x000fc60000010000 */
[----:B------:R-:W2:Y:S01]  /*2420*/  LDS R7, [R15+0x4] ;  /* 0x000004000f077984 */ /* 0x000ea20000000800 */
[----:B------:R-:W-:-:S03]  /*2430*/  FADD.FTZ R6, R21, R16 ;  /* 0x0000001015067221 */ /* 0x000fc60000010000 */
[----:B------:R-:W3:Y:S01]  /*2440*/  LDS R17, [R15+0x8] ;  /* 0x000008000f117984 */ /* 0x000ee20000000800 */
[----:B------:R-:W-:-:S03]  /*2450*/  FADD.FTZ R31, R20, R31 ;  /* 0x0000001f141f7221 */ /* 0x000fc60000010000 */
[----:B------:R4:W5:Y:S01]  /*2460*/  LDS R21, [R15+0xc] ;  /* 0x00000c000f157984 */ /* 0x0009620000000800 */
[----:B------:R-:W-:-:S03]  /*2470*/  FADD.FTZ R5, R19, R22 ;  /* 0x0000001613057221 */ /* 0x000fc60000010000 */
[----:B------:R-:W5:Y:S01]  /*2480*/  LDS R16, [R35+0x8] ;  /* 0x0000080023107984 */ /* 0x000f620000000800 */
[----:B------:R-:W-:-:S03]  /*2490*/  FADD.FTZ R14, R31, R14 ;  /* 0x0000000e1f0e7221 */ /* 0x000fc60000010000 */
[----:B------:R-:W5:Y:S01]  /*24a0*/  LDS R19, [R35] ;  /* 0x0000000023137984 */ /* 0x000f620000000800 */
[----:B----4-:R-:W-:Y:S01]  /*24b0*/  LEA R15, R24, R39, 0x4 ;  /* 0x00000027180f7211 */ /* 0x010fe200078e20ff */
[----:B0-----:R-:W-:Y:S02]  /*24c0*/  FADD.FTZ R5, R5, R28 ;  /* 0x0000001c05057221 */ /* 0x001fe40000010000 */
[----:B------:R-:W0:Y:S02]  /*24d0*/  LDS R31, [R37+0x4] ;  /* 0x00000400251f7984 */ /* 0x000e240000000800 */
[----:B-1----:R-:W-:Y:S02]  /*24e0*/  FADD.FTZ R34, R5, R12 ;  /* 0x0000000c05227221 */ /* 0x002fe40000010000 */
[----:B------:R-:W1:Y:S04]  /*24f0*/  LDS R30, [R37+0x8] ;  /* 0x00000800251e7984 */ /* 0x000e680000000800 */
[----:B------:R-:W4:Y:S04]  /*2500*/  LDS R29, [R37+0xc] ;  /* 0x00000c00251d7984 */ /* 0x000f280000000800 */
[----:B------:R-:W4:Y:S04]  /*2510*/  LDS R28, [R39] ;  /* 0x00000000271c7984 */ /* 0x000f280000000800 */
[----:B------:R-:W4:Y:S04]  /*2520*/  LDS R26, [R39+0x4] ;  /* 0x00000400271a7984 */ /* 0x000f280000000800 */
[----:B------:R-:W4:Y:S01]  /*2530*/  LDS R25, [R39+0x8] ;  /* 0x0000080027197984 */ /* 0x000f220000000800 */
[----:B--2---:R-:W-:-:S03]  /*2540*/  FADD.FTZ R7, R4, R7 ;  /* 0x0000000704077221 */ /* 0x004fc60000010000 */
[----:B------:R-:W2:Y:S01]  /*2550*/  LDS R23, [R39+0xc] ;  /* 0x00000c0027177984 */ /* 0x000ea20000000800 */
[----:B---3--:R-:W-:Y:S01]  /*2560*/  FADD.FTZ R17, R6, R17 ;  /* 0x0000001106117221 */ /* 0x008fe20000010000 */
[----:B------:R-:W-:Y:S02]  /*2570*/  FADD.FTZ R18, R7, R18 ;  /* 0x0000001207127221 */ /* 0x000fe40000010000 */
[----:B------:R-:W3:Y:S01]  /*2580*/  LDS R22, [R15] ;  /* 0x000000000f167984 */ /* 0x000ee20000000800 */
[----:B-----5:R-:W-:-:S03]  /*2590*/  FADD.FTZ R14, R14, R21 ;  /* 0x000000150e0e7221 */ /* 0x020fc60000010000 */
[----:B------:R-:W5:Y:S01]  /*25a0*/  LDS R5, [R15+0x4] ;  /* 0x000004000f057984 */ /* 0x000f620000000800 */
[----:B------:R-:W-:Y:S01]  /*25b0*/  FADD.FTZ R17, R17, R16 ;  /* 0x0000001011117221 */ /* 0x000fe20000010000 */
[----:B------:R-:W-:Y:S02]  /*25c0*/  FADD.FTZ R14, R14, R33 ;  /* 0x000000210e0e7221 */ /* 0x000fe40000010000 */
[----:B------:R-:W5:Y:S01]  /*25d0*/  LDS R20, [R15+0x8] ;  /* 0x000008000f147984 */ /* 0x000f620000000800 */
[----:B------:R-:W-:-:S03]  /*25e0*/  FADD.FTZ R19, R34, R19 ;  /* 0x0000001322137221 */ /* 0x000fc60000010000 */
[----:B------:R-:W5:Y:S01]  /*25f0*/  LDS R12, [R15+0xc] ;  /* 0x00000c000f0c7984 */ /* 0x000f620000000800 */
[----:B------:R-:W-:Y:S01]  /*2600*/  FADD.FTZ R19, R19, R32 ;  /* 0x0000002013137221 */ /* 0x000fe20000010000 */
[----:B0-----:R-:W-:Y:S01]  /*2610*/  FADD.FTZ R31, R18, R31 ;  /* 0x0000001f121f7221 */ /* 0x001fe20000010000 */
[----:B-1----:R-:W-:Y:S01]  /*2620*/  FADD.FTZ R30, R17, R30 ;  /* 0x0000001e111e7221 */ /* 0x002fe20000010000 */
[----:B----4-:R-:W-:Y:S01]  /*2630*/  FADD.FTZ R14, R14, R29 ;  /* 0x0000001d0e0e7221 */ /* 0x010fe20000010000 */
[----:B------:R-:W-:Y:S01]  /*2640*/  LEA R29, R24, R15, 0x4 ;  /* 0x0000000f181d7211 */ /* 0x000fe200078e20ff */
[----:B------:R-:W-:Y:S01]  /*2650*/  FADD.FTZ R19, R19, R28 ;  /* 0x0000001c13137221 */ /* 0x000fe20000010000 */
[----:B------:R-:W-:Y:S01]  /*2660*/  FADD.FTZ R26, R31, R26 ;  /* 0x0000001a1f1a7221 */ /* 0x000fe20000010000 */
[----:B------:R-:W-:Y:S01]  /*2670*/  FADD.FTZ R25, R30, R25 ;  /* 0x000000191e197221 */ /* 0x000fe20000010000 */
[----:B--2---:R-:W-:Y:S01]  /*2680*/  FADD.FTZ R23, R14, R23 ;  /* 0x000000170e177221 */ /* 0x004fe20000010000 */
[----:B---3--:R-:W-:Y:S01]  /*2690*/  FADD.FTZ R4, R19, R22 ;  /* 0x0000001613047221 */ /* 0x008fe20000010000 */
[----:B-----5:R-:W-:Y:S01]  /*26a0*/  FADD.FTZ R5, R26, R5 ;  /* 0x000000051a057221 */ /* 0x020fe20000010000 */
[----:B------:R-:W-:Y:S01]  /*26b0*/  FADD.FTZ R6, R25, R20 ;  /* 0x0000001419067221 */ /* 0x000fe20000010000 */
[----:B------:R-:W-:-:S07]  /*26c0*/  FADD.FTZ R7, R23, R12 ;  /* 0x0000000c17077221 */ /* 0x000fce0000010000 */
.L_x_49:
[----:B------:R-:W-:-:S13]  /*26d0*/  ISETP.NE.OR P0, PT, R10, RZ, P0 ;  /* 0x000000ff0a00720c */ /* 0x000fda0000705670 */
[----:B------:R-:W-:Y:S05]  /*26e0*/  @!P0 BRA `(.L_x_45) ;  /* 0x0000000000a08947 */ /* 0x000fea0003800000 */
.L_x_46:
[----:B------:R-:W-:Y:S01]  /*26f0*/  LEA R35, R24, R29, 0x4 ;  /* 0x0000001d18237211 */ /* 0x000fe200078e20ff */
[----:B------:R-:W0:Y:S01]  /*2700*/  LDS R31, [R29] ;  /* 0x000000001d1f7984 */ /* 0x000e220000000800 */
[----:B------:R-:W-:Y:S01]  /*2710*/  IADD3 R10, R10, -0x4, RZ ;  /* 0xfffffffc0a0a7810 */ /* 0x000fe20007ffe0ff */
[----:B------:R-:W-:Y:S01]  /*2720*/  UIADD3 UR6, UR6, 0x4, URZ ;  /* 0x0000000406067890 */ /* 0x000fe2000fffe03f */
[----:B------:R-:W-:Y:S01]  /*2730*/  LEA R37, R24, R35, 0x4 ;  /* 0x0000002318257211 */ /* 0x000fe200078e20ff */
[----:B------:R-:W1:Y:S01]  /*2740*/  LDS R26, [R29+0x4] ;  /* 0x000004001d1a7984 */ /* 0x000e620000000800 */
[----:B------:R-:W-:Y:S02]  /*2750*/  ISETP.NE.AND P0, PT, R10, RZ, PT ;  /* 0x000000ff0a00720c */ /* 0x000fe40003f05270 */
[C---:B------:R-:W-:Y:S01]  /*2760*/  LEA R15, R24.reuse, R37, 0x4 ;  /* 0x00000025180f7211 */ /* 0x040fe200078e20ff */
[----:B------:R-:W2:Y:S04]  /*2770*/  LDS R33, [R29+0x8] ;  /* 0x000008001d217984 */ /* 0x000ea80000000800 */
[----:B------:R3:W4:Y:S04]  /*2780*/  LDS R28, [R29+0xc] ;  /* 0x00000c001d1c7984 */ /* 0x0007280000000800 */
[----:B------:R-:W5:Y:S04]  /*2790*/  LDS R30, [R35] ;  /* 0x00000000231e7984 */ /* 0x000f680000000800 */
[----:B------:R-:W5:Y:S01]  /*27a0*/  LDS R25, [R35+0x4] ;  /* 0x0000040023197984 */ /* 0x000f620000000800 */
[----:B---3--:R-:W-:-:S03]  /*27b0*/  LEA R29, R24, R15, 0x4 ;  /* 0x0000000f181d7211 */ /* 0x008fc600078e20ff */
[----:B------:R-:W3:Y:S04]  /*27c0*/  LDS R23, [R35+0x8] ;  /* 0x0000080023177984 */ /* 0x000ee80000000800 */
[----:B------:R-:W3:Y:S04]  /*27d0*/  LDS R22, [R35+0xc] ;  /* 0x00000c0023167984 */ /* 0x000ee80000000800 */
[----:B------:R-:W3:Y:S04]  /*27e0*/  LDS R21, [R37] ;  /* 0x0000000025157984 */ /* 0x000ee80000000800 */
[----:B------:R-:W3:Y:S04]  /*27f0*/  LDS R17, [R37+0x4] ;  /* 0x0000040025117984 */ /* 0x000ee80000000800 */
[----:B------:R-:W3:Y:S01]  /*2800*/  LDS R20, [R37+0x8] ;  /* 0x0000080025147984 */ /* 0x000ee20000000800 */
[----:B0-----:R-:W-:-:S03]  /*2810*/  FADD.FTZ R31, R31, R4 ;  /* 0x000000041f1f7221 */ /* 0x001fc60000010000 */
[----:B------:R-:W0:Y:S01]  /*2820*/  LDS R19, [R37+0xc] ;  /* 0x00000c0025137984 */ /* 0x000e220000000800 */
[----:B-1----:R-:W-:-:S03]  /*2830*/  FADD.FTZ R26, R26, R5 ;  /* 0x000000051a1a7221 */ /* 0x002fc60000010000 */
[----:B------:R-:W1:Y:S01]  /*2840*/  LDS R18, [R15] ;  /* 0x000000000f127984 */ /* 0x000e620000000800 */
[----:B--2---:R-:W-:-:S03]  /*2850*/  FADD.FTZ R6, R33, R6 ;  /* 0x0000000621067221 */ /* 0x004fc60000010000 */
[----:B------:R-:W2:Y:S01]  /*2860*/  LDS R14, [R15+0x4] ;  /* 0x000004000f0e7984 */ /* 0x000ea20000000800 */
[----:B----4-:R-:W-:-:S03]  /*2870*/  FADD.FTZ R7, R28, R7 ;  /* 0x000000071c077221 */ /* 0x010fc60000010000 */
[----:B------:R-:W4:Y:S01]  /*2880*/  LDS R12, [R15+0x8] ;  /* 0x000008000f0c7984 */ /* 0x000f220000000800 */
[----:B-----5:R-:W-:-:S03]  /*2890*/  FADD.FTZ R30, R31, R30 ;  /* 0x0000001e1f1e7221 */ /* 0x020fc60000010000 */
[----:B------:R-:W5:Y:S01]  /*28a0*/  LDS R16, [R15+0xc] ;  /* 0x00000c000f107984 */ /* 0x000f620000000800 */
[----:B------:R-:W-:Y:S01]  /*28b0*/  FADD.FTZ R26, R26, R25 ;  /* 0x000000191a1a7221 */ /* 0x000fe20000010000 */
[----:B---3--:R-:W-:Y:S01]  /*28c0*/  FADD.FTZ R23, R6, R23 ;  /* 0x0000001706177221 */ /* 0x008fe20000010000 */
[----:B------:R-:W-:Y:S01]  /*28d0*/  FADD.FTZ R22, R7, R22 ;  /* 0x0000001607167221 */ /* 0x000fe20000010000 */
[----:B------:R-:W-:Y:S01]  /*28e0*/  FADD.FTZ R21, R30, R21 ;  /* 0x000000151e157221 */ /* 0x000fe20000010000 */
[----:B------:R-:W-:Y:S01]  /*28f0*/  FADD.FTZ R17, R26, R17 ;  /* 0x000000111a117221 */ /* 0x000fe20000010000 */
[----:B------:R-:W-:Y:S01]  /*2900*/  FADD.FTZ R23, R23, R20 ;  /* 0x0000001417177221 */ /* 0x000fe20000010000 */
[----:B0-----:R-:W-:Y:S01]  /*2910*/  FADD.FTZ R19, R22, R19 ;  /* 0x0000001316137221 */ /* 0x001fe20000010000 */
[----:B-1----:R-:W-:Y:S01]  /*2920*/  FADD.FTZ R4, R21, R18 ;  /* 0x0000001215047221 */ /* 0x002fe20000010000 */
[----:B--2---:R-:W-:Y:S01]  /*2930*/  FADD.FTZ R5, R17, R14 ;  /* 0x0000000e11057221 */ /* 0x004fe20000010000 */
[----:B----4-:R-:W-:Y:S01]  /*2940*/  FADD.FTZ R6, R23, R12 ;  /* 0x0000000c17067221 */ /* 0x010fe20000010000 */
[----:B-----5:R-:W-:Y:S01]  /*2950*/  FADD.FTZ R7, R19, R16 ;  /* 0x0000001013077221 */ /* 0x020fe20000010000 */
[----:B------:R-:W-:Y:S06]  /*2960*/  @P0 BRA `(.L_x_46) ;  /* 0xfffffffc00600947 */ /* 0x000fec000383ffff */
.L_x_45:
[----:B------:R-:W-:-:S13]  /*2970*/  ISETP.NE.AND P0, PT, R2, RZ, PT ;  /* 0x000000ff0200720c */ /* 0x000fda0003f05270 */
[----:B------:R-:W-:Y:S05]  /*2980*/  @!P0 BRA `(.L_x_44) ;  /* 0x00000000003c8947 */ /* 0x000fea0003800000 */
[----:B------:R-:W-:-:S05]  /*2990*/  IMAD R10, R24, UR6, R13 ;  /* 0x00000006180a7c24 */ /* 0x000fca000f8e020d */
[----:B------:R-:W-:-:S04]  /*29a0*/  LEA R10, R10, UR4, 0x4 ;  /* 0x000000040a0a7c11 */ /* 0x000fc8000f8e20ff */
[----:B------:R-:W-:-:S07]  /*29b0*/  IADD3 R15, R10, 0x8, RZ ;  /* 0x000000080a0f7810 */ /* 0x000fce0007ffe0ff */
.L_x_50:
[----:B------:R-:W0:Y:S01]  /*29c0*/  LDS R17, [R15+-0x8] ;  /* 0xfffff8000f117984 */ /* 0x000e220000000800 */
[----:B------:R-:W-:-:S03]  /*29d0*/  IADD3 R2, R2, -0x1, RZ ;  /* 0xffffffff02027810 */ /* 0x000fc60007ffe0ff */
[----:B------:R-:W1:Y:S01]  /*29e0*/  LDS R10, [R15+-0x4] ;  /* 0xfffffc000f0a7984 */ /* 0x000e620000000800 */
[----:B------:R-:W-:-:S03]  /*29f0*/  ISETP.NE.AND P0, PT, R2, RZ, PT ;  /* 0x000000ff0200720c */ /* 0x000fc60003f05270 */
[----:B------:R-:W2:Y:S04]  /*2a00*/  LDS R19, [R15] ;  /* 0x000000000f137984 */ /* 0x000ea80000000800 */
[----:B------:R3:W4:Y:S02]  /*2a10*/  LDS R12, [R15+0x4] ;  /* 0x000004000f0c7984 */ /* 0x0007240000000800 */
[----:B---3--:R-:W-:Y:S01]  /*2a20*/  LEA R15, R24, R15, 0x4 ;  /* 0x0000000f180f7211 */ /* 0x008fe200078e20ff */
[----:B0-----:R-:W-:Y:S01]  /*2a30*/  FADD.FTZ R4, R17, R4 ;  /* 0x0000000411047221 */ /* 0x001fe20000010000 */
[----:B-1----:R-:W-:Y:S01]  /*2a40*/  FADD.FTZ R5, R10, R5 ;  /* 0x000000050a057221 */ /* 0x002fe20000010000 */
[----:B--2---:R-:W-:Y:S01]  /*2a50*/  FADD.FTZ R6, R19, R6 ;  /* 0x0000000613067221 */ /* 0x004fe20000010000 */
[----:B----4-:R-:W-:Y:S01]  /*2a60*/  FADD.FTZ R7, R12, R7 ;  /* 0x000000070c077221 */ /* 0x010fe20000010000 */
[----:B------:R-:W-:Y:S06]  /*2a70*/  @P0 BRA `(.L_x_50) ;  /* 0xfffffffc00d00947 */ /* 0x000fec000383ffff */
.L_x_44:
[----:B------:R-:W-:-:S13]  /*2a80*/  ISETP.NE.AND P0, PT, R0, 0x1, PT ;  /* 0x000000010000780c */ /* 0x000fda0003f05270 */
[----:B------:R-:W-:Y:S05]  /*2a90*/  @!P0 BRA `(.L_x_51) ;  /* 0x0000000800148947 */ /* 0x000fea0003800000 */
[----:B------:R-:W0:Y:S08]  /*2aa0*/  LDC R17, c[0x0][0x220] ;  /* 0x00008800ff117b82 */ /* 0x000e300000000800 */
[----:B------:R-:W1:Y:S01]  /*2ab0*/  LDC.64 R14, c[0x0][0x230] ;  /* 0x00008c00ff0e7b82 */ /* 0x000e620000000a00 */
[----:B0-----:R-:W-:-:S04]  /*2ac0*/  IMAD R17, R17, UR10, RZ ;  /* 0x0000000a11117c24 */ /* 0x001fc8000f8e02ff */
[----:B-1----:R-:W-:-:S04]  /*2ad0*/  IMAD.WIDE.U32 R14, R17, 0x4, R14 ;  /* 0x00000004110e7825 */ /* 0x002fc800078e000e */
[----:B------:R-:W-:-:S05]  /*2ae0*/  IMAD.WIDE R14, R27, 0x10, R14 ;  /* 0x000000101b0e7825 */ /* 0x000fca00078e020e */
[----:B------:R0:W-:Y:S02]  /*2af0*/  STG.E.128 desc[UR8][R14.64], R4 ;  /* 0x000000040e007986 */ /* 0x0001e4000c101d08 */
.L_x_43:
[----:B------:R-:W-:Y:S05]  /*2b00*/  BSYNC B0 ;  /* 0x0000000000007941 */ /* 0x000fea0003800000 */
.L_x_42:
[----:B------:R-:W-:Y:S01]  /*2b10*/  LOP3.LUT P0, RZ, R13, R11, RZ, 0xfc, !PT ;  /* 0x0000000b0dff7212 */ /* 0x000fe2000780fcff */
[----:B------:R-:W-:Y:S06]  /*2b20*/  MEMBAR.SC.GPU ;  /* 0x0000000000007992 */ /* 0x000fec0000002000 */
[----:B------:R-:W-:-:S00]  /*2b30*/  ERRBAR ;  /* 0x00000000000079ab */ /* 0x000fc00000000000 */
[----:B------:R-:W-:Y:S06]  /*2b40*/  CGAERRBAR ;  /* 0x00000000000075ab */ /* 0x000fec0000000000 */
[----:B------:R-:W-:Y:S01]  /*2b50*/  CCTL.IVALL ;  /* 0x00000000ff00798f */ /* 0x000fe20002000000 */
[----:B------:R-:W-:Y:S05]  /*2b60*/  WARPSYNC.ALL ;  /* 0x0000000000007948 */ /* 0x000fea0003800000 */
[----:B------:R-:W-:Y:S06]  /*2b70*/  BAR.SYNC.DEFER_BLOCKING 0x0 ;  /* 0x0000000000007b1d */ /* 0x000fec0000010000 */
[----:B------:R-:W-:Y:S04]  /*2b80*/  BSSY B0, `(.L_x_52) ;  /* 0x0000014000007945 */ /* 0x000fe80003800000 */
[----:B------:R-:W-:Y:S05]  /*2b90*/  @P0 BRA `(.L_x_53) ;  /* 0x0000000000480947 */ /* 0x000fea0003800000 */
[----:B------:R-:W1:Y:S01]  /*2ba0*/  S2R R13, SR_LANEID ;  /* 0x00000000000d7919 */ /* 0x000e620000000000 */
[----:B------:R-:W-:Y:S01]  /*2bb0*/  VOTEU.ANY UR6, UPT, PT ;  /* 0x0000000000067886 */ /* 0x000fe200038e0100 */
[----:B0-----:R-:W0:Y:S01]  /*2bc0*/  LDC.64 R4, c[0x0][0x238] ;  /* 0x00008e00ff047b82 */ /* 0x001e220000000a00 */
[----:B------:R-:W1:Y:S08]  /*2bd0*/  FLO.U32 R6, UR6 ;  /* 0x0000000600067d00 */ /* 0x000e7000080e0000 */
[----:B------:R-:W2:Y:S01]  /*2be0*/  POPC R7, UR6 ;  /* 0x0000000600077d09 */ /* 0x000ea20008000000 */
[----:B0-----:R-:W-:Y:S01]  /*2bf0*/  IMAD.WIDE.U32 R2, R3, 0x4, R4 ;  /* 0x0000000403027825 */ /* 0x001fe200078e0004 */
[----:B-1----:R-:W-:-:S13]  /*2c00*/  ISETP.EQ.U32.AND P0, PT, R6, R13, PT ;  /* 0x0000000d0600720c */ /* 0x002fda0003f02070 */
[----:B--2---:R-:W2:Y:S01]  /*2c10*/  @P0 ATOMG.E.ADD.STRONG.GPU PT, R3, desc[UR8][R2.64], R7 ;  /* 0x00000007020309a8 */ /* 0x004ea200081ee1c8 */
[----:B------:R-:W0:Y:S02]  /*2c20*/  S2R R5, SR_LTMASK ;  /* 0x0000000000057919 */ /* 0x000e240000003900 */
[----:B0-----:R-:W-:Y:S01]  /*2c30*/  LOP3.LUT R10, R5, UR6, RZ, 0xc0, !PT ;  /* 0x00000006050a7c12 */ /* 0x001fe2000f8ec0ff */
[----:B------:R-:W-:Y:S01]  /*2c40*/  ULEA UR6, UR7, UR5, 0x18 ;  /* 0x0000000507067291 */ /* 0x000fe2000f8ec03f */
[----:B------:R-:W-:Y:S02]  /*2c50*/  IADD3 R5, R0, -0x1, RZ ;  /* 0xffffffff00057810 */ /* 0x000fe40007ffe0ff */
[----:B------:R-:W0:Y:S01]  /*2c60*/  POPC R13, R10 ;  /* 0x0000000a000d7309 */ /* 0x000e220000000000 */
[----:B--2---:R-:W0:Y:S02]  /*2c70*/  SHFL.IDX PT, R4, R3, R6, 0x1f ;  /* 0x00001f0603047589 */ /* 0x004e2400000e0000 */
[----:B0-----:R-:W-:-:S04]  /*2c80*/  IADD3 R4, R4, R13, RZ ;  /* 0x0000000d04047210 */ /* 0x001fc80007ffe0ff */
[----:B------:R-:W-:-:S04]  /*2c90*/  ISETP.NE.AND P0, PT, R4, R5, PT ;  /* 0x000000050400720c */ /* 0x000fc80003f05270 */
[----:B------:R-:W-:-:S05]  /*2ca0*/  SEL R4, RZ, 0x1, P0 ;  /* 0x00000001ff047807 */ /* 0x000fca0000000000 */
[----:B------:R1:W-:Y:S04]  /*2cb0*/  STS.U8 [UR6], R4 ;  /* 0x00000004ff007988 */ /* 0x0003e80008000006 */
.L_x_53:
[----:B------:R-:W-:Y:S05]  /*2cc0*/  BSYNC B0 ;  /* 0x0000000000007941 */ /* 0x000fea0003800000 */
.L_x_52:
[----:B------:R-:W-:Y:S01]  /*2cd0*/  BAR.SYNC.DEFER_BLOCKING 0x0 ;  /* 0x0000000000007b1d */ /* 0x000fe20000010000 */
[----:B------:R-:W-:-:S09]  /*2ce0*/  ULEA UR6, UR7, UR5, 0x18 ;  /* 0x0000000507067291 */ /* 0x000fd2000f8ec03f */
[----:B------:R-:W2:Y:S02]  /*2cf0*/  LDS.U8 R2, [UR6] ;  /* 0x00000006ff027984 */ /* 0x000ea40008000000 */
[----:B--2---:R-:W-:-:S04]  /*2d00*/  ISETP.NE.AND P0, PT, R2, RZ, PT ;  /* 0x000000ff0200720c */ /* 0x004fc80003f05270 */
[----:B------:R-:W-:-:S13]  /*2d10*/  ISETP.NE.OR P0, PT, R11, RZ, !P0 ;  /* 0x000000ff0b00720c */ /* 0x000fda0004705670 */
[----:B------:R-:W-:Y:S05]  /*2d20*/  @P0 EXIT ;  /* 0x000000000000094d */ /* 0x000fea0003800000 */
[----:B------:R-:W-:Y:S01]  /*2d30*/  ISETP.NE.AND P0, PT, R0, RZ, PT ;  /* 0x000000ff0000720c */ /* 0x000fe20003f05270 */
[----:B------:R-:W-:Y:S01]  /*2d40*/  HFMA2.MMA R31, -RZ, RZ, 0, 0 ;  /* 0x00000000ff1f7435 */ /* 0x000fe200000001ff */
[----:B------:R-:W-:Y:S02]  /*2d50*/  MOV R25, RZ ;  /* 0x000000ff00197202 */ /* 0x000fe40000000f00 */
[----:B------:R-:W-:-:S09]  /*2d60*/  CS2R R10, SRZ ;  /* 0x00000000000a7805 */ /* 0x000fd2000001ff00 */
[----:B------:R-:W-:Y:S05]  /*2d70*/  @!P0 BRA `(.L_x_54) ;  /* 0x0000000400308947 */ /* 0x000fea0003800000 */
[C---:B------:R-:W-:Y:S01]  /*2d80*/  IADD3 R2, R0.reuse, -0x1, RZ ;  /* 0xffffffff00027810 */ /* 0x040fe20007ffe0ff */
[----:B------:R-:W-:Y:S01]  /*2d90*/  UMOV UR4, URZ ;  /* 0x0000003f00047c82 */ /* 0x000fe20008000000 */
[----:B------:R-:W-:Y:S02]  /*2da0*/  LOP3.LUT R29, R0, 0x3, RZ, 0xc0, !PT ;  /* 0x00000003001d7812 */ /* 0x000fe400078ec0ff */
[----:B------:R-:W-:Y:S02]  /*2db0*/  ISETP.GE.U32.AND P0, PT, R2, 0x3, PT ;  /* 0x000000030200780c */ /* 0x000fe40003f06070 */
[----:B------:R-:W-:Y:S02]  /*2dc0*/  ISETP.NE.AND P1, PT, R29, RZ, PT ;  /* 0x000000ff1d00720c */ /* 0x000fe40003f25270 */
[----:B------:R-:W-:-:S09]  /*2dd0*/  MOV R31, RZ ;  /* 0x000000ff001f7202 */ /* 0x000fd20000000f00 */
[----:B------:R-:W-:Y:S05]  /*2de0*/  @!P0 BRA `(.L_x_55) ;  /* 0x0000000000cc8947 */ /* 0x000fea0003800000 */
[----:B------:R-:W2:Y:S01]  /*2df0*/  LDC R24, c[0x0][0x220] ;  /* 0x00008800ff187b82 */ /* 0x000ea20000000800 */
[----:B------:R-:W-:Y:S01]  /*2e00*/  HFMA2.MMA R31, -RZ, RZ, 0, 0 ;  /* 0x00000000ff1f7435 */ /* 0x000fe200000001ff */
[----:B------:R-:W-:Y:S02]  /*2e10*/  IADD3 R0, -R29, R0, RZ ;  /* 0x000000001d007210 */ /* 0x000fe40007ffe1ff */
[----:B------:R-:W-:Y:S02]  /*2e20*/  CS2R R10, SRZ ;  /* 0x00000000000a7805 */ /* 0x000fe4000001ff00 */
[----:B------:R-:W-:Y:S01]  /*2e30*/  MOV R25, RZ ;  /* 0x000000ff00197202 */ /* 0x000fe20000000f00 */
[----:B------:R-:W-:Y:S01]  /*2e40*/  UMOV UR4, URZ ;  /* 0x0000003f00047c82 */ /* 0x000fe20008000000 */
[----:B------:R-:W3:Y:S05]  /*2e50*/  LDC.64 R2, c[0x0][0x230] ;  /* 0x00008c00ff027b82 */ /* 0x000eea0000000a00 */
.L_x_56:
[----:B0-2---:R-:W-:-:S05]  /*2e60*/  IMAD R5, R24, UR4, RZ ;  /* 0x0000000418057c24 */ /* 0x005fca000f8e02ff */
[-C--:B------:R-:W-:Y:S02]  /*2e70*/  IADD3 R7, R5, R24.reuse, RZ ;  /* 0x0000001805077210 */ /* 0x080fe40007ffe0ff */
[----:B-1----:R-:W-:Y:S02]  /*2e80*/  SHF.R.S32.HI R4, RZ, 0x1f, R5 ;  /* 0x0000001fff047819 */ /* 0x002fe40000011405 */
[----:B------:R-:W-:Y:S02]  /*2e90*/  IADD3 R13, R7, R24, RZ ;  /* 0x00000018070d7210 */ /* 0x000fe40007ffe0ff */
[----:B------:R-:W-:Y:S02]  /*2ea0*/  SHF.R.S32.HI R6, RZ, 0x1f, R7 ;  /* 0x0000001fff067819 */ /* 0x000fe40000011407 */
[----:B------:R-:W-:Y:S02]  /*2eb0*/  LEA.HI R4, R4, R5, RZ, 0x2 ;  /* 0x0000000504047211 */ /* 0x000fe400078f10ff */
[----:B------:R-:W-:-:S02]  /*2ec0*/  SHF.R.S32.HI R12, RZ, 0x1f, R13 ;  /* 0x0000001fff0c7819 */ /* 0x000fc4000001140d */
[----:B------:R-:W-:Y:S02]  /*2ed0*/  LEA.HI R6, R6, R7, RZ, 0x2 ;  /* 0x0000000706067211 */ /* 0x000fe400078f10ff */
[----:B------:R-:W-:Y:S02]  /*2ee0*/  LEA.HI.SX32 R5, R4, R27, 0x1e ;  /* 0x0000001b04057211 */ /* 0x000fe400078ff2ff */
[----:B------:R-:W-:Y:S02]  /*2ef0*/  IADD3 R14, R13, R24, RZ ;  /* 0x000000180d0e7210 */ /* 0x000fe40007ffe0ff */
[----:B------:R-:W-:Y:S01]  /*2f00*/  LEA.HI R12, R12, R13, RZ, 0x2 ;  /* 0x0000000d0c0c7211 */ /* 0x000fe200078f10ff */
[----:B---3--:R-:W-:Y:S01]  /*2f10*/  IMAD.WIDE R4, R5, 0x10, R2 ;  /* 0x0000001005047825 */ /* 0x008fe200078e0202 */
[----:B------:R-:W-:Y:S02]  /*2f20*/  LEA.HI.SX32 R13, R6, R27, 0x1e ;  /* 0x0000001b060d7211 */ /* 0x000fe400078ff2ff */
[----:B------:R-:W-:-:S02]  /*2f30*/  SHF.R.S32.HI R15, RZ, 0x1f, R14 ;  /* 0x0000001fff0f7819 */ /* 0x000fc4000001140e */
[-C--:B------:R-:W-:Y:S01]  /*2f40*/  LEA.HI.SX32 R17, R12, R27.reuse, 0x1e ;  /* 0x0000001b0c117211 */ /* 0x080fe200078ff2ff */
[--C-:B------:R-:W-:Y:S01]  /*2f50*/  IMAD.WIDE R12, R13, 0x10, R2.reuse ;  /* 0x000000100d0c7825 */ /* 0x100fe200078e0202 */
[----:B------:R-:W-:Y:S01]  /*2f60*/  LEA.HI R18, R15, R14, RZ, 0x2 ;  /* 0x0000000e0f127211 */ /* 0x000fe200078f10ff */
[----:B------:R-:W2:Y:S02]  /*2f70*/  LDG.E.128 R4, desc[UR8][R4.64] ;  /* 0x0000000804047981 */ /* 0x000ea4000c1e1d00 */
[--C-:B------:R-:W-:Y:S01]  /*2f80*/  IMAD.WIDE R16, R17, 0x10, R2.reuse ;  /* 0x0000001011107825 */ /* 0x100fe200078e0202 */
[----:B------:R-:W-:Y:S01]  /*2f90*/  LEA.HI.SX32 R21, R18, R27, 0x1e ;  /* 0x0000001b12157211 */ /* 0x000fe200078ff2ff */
[----:B------:R-:W3:Y:S04]  /*2fa0*/  LDG.E.128 R12, desc[UR8][R12.64] ;  /* 0x000000080c0c7981 */ /* 0x000ee8000c1e1d00 */
[----:B------:R-:W-:Y:S01]  /*2fb0*/  IMAD.WIDE R20, R21, 0x10, R2 ;  /* 0x0000001015147825 */ /* 0x000fe200078e0202 */
[----:B------:R-:W4:Y:S05]  /*2fc0*/  LDG.E.128 R16, desc[UR8][R16.64] ;  /* 0x0000000810107981 */ /* 0x000f2a000c1e1d00 */
[----:B------:R-:W5:Y:S01]  /*2fd0*/  LDG.E.128 R20, desc[UR8][R20.64] ;  /* 0x0000000814147981 */ /* 0x000f62000c1e1d00 */
[----:B------:R-:W-:Y:S01]  /*2fe0*/  IADD3 R0, R0, -0x4, RZ ;  /* 0xfffffffc00007810 */ /* 0x000fe20007ffe0ff */
[----:B------:R-:W-:-:S03]  /*2ff0*/  UIADD3 UR4, UR4, 0x4, URZ ;  /* 0x0000000404047890 */ /* 0x000fc6000fffe03f */
[----:B------:R-:W-:Y:S01]  /*3000*/  ISETP.NE.AND P0, PT, R0, RZ, PT ;  /* 0x000000ff0000720c */ /* 0x000fe20003f05270 */
[----:B--2---:R-:W-:Y:S01]  /*3010*/  FADD.FTZ R25, R4, R25 ;  /* 0x0000001904197221 */ /* 0x004fe20000010000 */
[----:B------:R-:W-:Y:S01]  /*3020*/  FADD.FTZ R31, R5, R31 ;  /* 0x0000001f051f7221 */ /* 0x000fe20000010000 */
[----:B------:R-:W-:Y:S01]  /*3030*/  FADD.FTZ R33, R6, R10 ;  /* 0x0000000a06217221 */ /* 0x000fe20000010000 */
[----:B------:R-:W-:Y:S01]  /*3040*/  FADD.FTZ R7, R7, R11 ;  /* 0x0000000b07077221 */ /* 0x000fe20000010000 */
[----:B---3--:R-:W-:Y:S01]  /*3050*/  FADD.FTZ R25, R25, R12 ;  /* 0x0000000c19197221 */ /* 0x008fe20000010000 */
[----:B------:R-:W-:Y:S01]  /*3060*/  FADD.FTZ R31, R31, R13 ;  /* 0x0000000d1f1f7221 */ /* 0x000fe20000010000 */
[----:B------:R-:W-:Y:S01]  /*3070*/  FADD.FTZ R33, R33, R14 ;  /* 0x0000000e21217221 */ /* 0x000fe20000010000 */
[----:B------:R-:W-:Y:S01]  /*3080*/  FADD.FTZ R7, R7, R15 ;  /* 0x0000000f07077221 */ /* 0x000fe20000010000 */
[----:B----4-:R-:W-:Y:S01]  /*3090*/  FADD.FTZ R25, R25, R16 ;  /* 0x0000001019197221 */ /* 0x010fe20000010000 */
[----:B------:R-:W-:Y:S01]  /*30a0*/  FADD.FTZ R31, R31, R17 ;  /* 0x000000111f1f7221 */ /* 0x000fe20000010000 */
[----:B------:R-:W-:Y:S01]  /*30b0*/  FADD.FTZ R33, R33, R18 ;  /* 0x0000001221217221 */ /* 0x000fe20000010000 */
[----:B------:R-:W-:Y:S01]  /*30c0*/  FADD.FTZ R7, R7, R19 ;  /* 0x0000001307077221 */ /* 0x000fe20000010000 */
[----:B-----5:R-:W-:Y:S01]  /*30d0*/  FADD.FTZ R25, R25, R20 ;  /* 0x0000001419197221 */ /* 0x020fe20000010000 */
[----:B------:R-:W-:Y:S01]  /*30e0*/  FADD.FTZ R31, R31, R21 ;  /* 0x000000151f1f7221 */ /* 0x000fe20000010000 */
[----:B------:R-:W-:Y:S01]  /*30f0*/  FADD.FTZ R10, R33, R22 ;  /* 0x00000016210a7221 */ /* 0x000fe20000010000 */
[----:B------:R-:W-:Y:S01]  /*3100*/  FADD.FTZ R11, R7, R23 ;  /* 0x00000017070b7221 */ /* 0x000fe20000010000 */
[----:B------:R-:W-:Y:S06]  /*3110*/  @P0 BRA `(.L_x_56) ;  /* 0xfffffffc00500947 */ /* 0x000fec000383ffff */
.L_x_55:
[----:B------:R-:W-:Y:S05]  /*3120*/  @!P1 BRA `(.L_x_54) ;  /* 0x0000000000449947 */ /* 0x000fea0003800000 */
[----:B------:R-:W2:Y:S01]  /*3130*/  LDC.64 R2, c[0x0][0x230] ;  /* 0x00008c00ff027b82 */ /* 0x000ea20000000a00 */
[----:B------:R-:W-:Y:S02]  /*3140*/  ULDC UR5, c[0x0][0x220] ;  /* 0x0000880000057ab9 */ /* 0x000fe40000000800 */
[----:B------:R-:W-:-:S06]  /*3150*/  UIMAD UR4, UR4, UR5, URZ ;  /* 0x00000005040472a4 */ /* 0x000fcc000f8e023f */
[----:B------:R-:W-:-:S07]  /*3160*/  MOV R0, UR4 ;  /* 0x0000000400007c02 */ /* 0x000fce0008000f00 */
.L_x_57:
[----:B0-----:R-:W-:-:S04]  /*3170*/  SHF.R.S32.HI R5, RZ, 0x1f, R0 ;  /* 0x0000001fff057819 */ /* 0x001fc80000011400 */
[----:B-1----:R-:W-:-:S04]  /*3180*/  LEA.HI R4, R5, R0, RZ, 0x2 ;  /* 0x0000000005047211 */ /* 0x002fc800078f10ff */
[----:B------:R-:W-:-:S05]  /*3190*/  LEA.HI.SX32 R5, R4, R27, 0x1e ;  /* 0x0000001b04057211 */ /* 0x000fca00078ff2ff */
[----:B--2---:R-:W-:-:S06]  /*31a0*/  IMAD.WIDE R4, R5, 0x10, R2 ;  /* 0x0000001005047825 */ /* 0x004fcc00078e0202 */
[----:B------:R-:W2:Y:S01]  /*31b0*/  LDG.E.128 R4, desc[UR8][R4.64] ;  /* 0x0000000804047981 */ /* 0x000ea2000c1e1d00 */
[----:B------:R-:W-:Y:S02]  /*31c0*/  IADD3 R29, R29, -0x1, RZ ;  /* 0xffffffff1d1d7810 */ /* 0x000fe40007ffe0ff */
[----:B------:R-:W-:Y:S02]  /*31d0*/  IADD3 R0, R0, UR5, RZ ;  /* 0x0000000500007c10 */ /* 0x000fe4000fffe0ff */
[----:B------:R-:W-:Y:S01]  /*31e0*/  ISETP.NE.AND P0, PT, R29, RZ, PT ;  /* 0x000000ff1d00720c */ /* 0x000fe20003f05270 */
[----:B--2---:R-:W-:Y:S01]  /*31f0*/  FADD.FTZ R25, R4, R25 ;  /* 0x0000001904197221 */ /* 0x004fe20000010000 */
[----:B------:R-:W-:Y:S01]  /*3200*/  FADD.FTZ R31, R5, R31 ;  /* 0x0000001f051f7221 */ /* 0x000fe20000010000 */
[----:B------:R-:W-:Y:S01]  /*3210*/  FADD.FTZ R10, R6, R10 ;  /* 0x0000000a060a7221 */ /* 0x000fe20000010000 */
[----:B------:R-:W-:-:S09]  /*3220*/  FADD.FTZ R11, R7, R11 ;  /* 0x0000000b070b7221 */ /* 0x000fd20000010000 */
[----:B------:R-:W-:Y:S05]  /*3230*/  @P0 BRA `(.L_x_57) ;  /* 0xfffffffc00cc0947 */ /* 0x000fea000383ffff */
.L_x_54:
[----:B0-----:R-:W-:Y:S01]  /*3240*/  FMUL.FTZ R6, R31, 1 ;  /* 0x3f8000001f067820 */ /* 0x001fe20000410000 */
[----:B-1----:R-:W-:Y:S01]  /*3250*/  FMUL.FTZ R4, R25, 1 ;  /* 0x3f80000019047820 */ /* 0x002fe20000410000 */
[----:B------:R-:W-:Y:S01]  /*3260*/  FMUL.FTZ R14, R11, 1 ;  /* 0x3f8000000b0e7820 */ /* 0x000fe20000410000 */
[----:B------:R-:W-:-:S03]  /*3270*/  FMUL.FTZ R12, R10, 1 ;  /* 0x3f8000000a0c7820 */ /* 0x000fc60000410000 */
[----:B------:R-:W-:Y:S08]  /*3280*/  F2F.F64.F32 R6, R6 ;  /* 0x0000000600067310 */ /* 0x000ff00000201800 */
[----:B------:R-:W0:Y:S08]  /*3290*/  F2F.F64.F32 R4, R4 ;  /* 0x0000000400047310 */ /* 0x000e300000201800 */
[----:B------:R-:W-:Y:S01]  /*32a0*/  F2F.F64.F32 R14, R14 ;  /* 0x0000000e000e7310 */ /* 0x000fe20000201800 */
[----:B0-----:R-:W-:Y:S07]  /*32b0*/  STG.E.128 desc[UR8][R8.64], R4 ;  /* 0x0000000408007986 */ /* 0x001fee000c101d08 */
[----:B------:R-:W0:Y:S02]  /*32c0*/  F2F.F64.F32 R12, R12 ;  /* 0x0000000c000c7310 */ /* 0x000e240000201800 */
[----:B0-----:R-:W-:Y:S01]  /*32d0*/  STG.E.128 desc[UR8][R8.64+0x10], R12 ;  /* 0x0000100c08007986 */ /* 0x001fe2000c101d08 */
[----:B------:R-:W-:Y:S05]  /*32e0*/  EXIT ;  /* 0x000000000000794d */ /* 0x000fea0003800000 */
.L_x_51:
[----:B------:R-:W-:Y:S01]  /*32f0*/  FMUL.FTZ R14, R5, 1 ;  /* 0x3f800000050e7820 */ /* 0x000fe20000410000 */
[----:B------:R-:W-:Y:S01]  /*3300*/  FMUL.FTZ R12, R4, 1 ;  /* 0x3f800000040c7820 */ /* 0x000fe20000410000 */
        /* <DEDUP_REMOVED lines=9> */
.L_x_58:
        /* <DEDUP_REMOVED lines=14> */
.L_x_320:


//--------------------- .text._Z13biasAdd_bpropIdLi4EEvPT_iiPVfPiS1_ --------------------------
	.section	.text._Z13biasAdd_bpropIdLi4EEvPT_iiPVfPiS1_,"ax",@progbits
	.align	128
        .global         _Z13biasAdd_bpropIdLi4EEvPT_iiPVfPiS1_
        .type           _Z13biasAdd_bpropIdLi4EEvPT_iiPVfPiS1_,@function
        .size           _Z13biasAdd_bpropIdLi4EEvPT_iiPVfPiS1_,(.L_x_321 - _Z13biasAdd_bpropIdLi4EEvPT_iiPVfPiS1_)
        .other          _Z13biasAdd_bpropIdLi4EEvPT_iiPVfPiS1_,@"STO_CUDA_ENTRY STV_DEFAULT"
_Z13biasAdd_bpropIdLi4EEvPT_iiPVfPiS1_:
.text._Z13biasAdd_bpropIdLi4EEvPT_iiPVfPiS1_:
[----:B------:R-:W-:Y:S08]  /*0000*/  LDC R1, c[0x0][0x28] ;  /* 0x00000a00ff017b82 */ /* 0x000ff00000000800 */
[----:B------:R-:W0:Y:S01]  /*0010*/  LDC R0, c[0x0][RZ] ;  /* 0x00000000ff007b82 */ /* 0x000e220000000800 */
[----:B------:R-:W-:Y:S01]  /*0020*/  ULDC.64 UR6, c[0x0][0x208] ;  /* 0x0000820000067ab9 */ /* 0x000fe20000000a00 */
[----:B------:R-:W-:Y:S01]  /*0030*/  ULDC.64 UR10, c[0x0][0x210] ;  /* 0x00008400000a7ab9 */ /* 0x000fe20000000a00 */
[----:B------:R-:W-:Y:S01]  /*0040*/  ULDC.64 UR12, c[0x0][0x210] ;  /* 0x00008400000c7ab9 */ /* 0x000fe20000000a00 */
[----:B------:R-:W-:Y:S01]  /*0050*/  BSSY B1, `(.L_x_59) ;  /* 0x00000f5000017945 */ /* 0x000fe20003800000 */
[----:B------:R-:W-:-:S03]  /*0060*/  IMAD.MOV.U32 R25, RZ, RZ, RZ ;  /* 0x000000ffff197224 */ /* 0x000fc600078e00ff */
        /* <DEDUP_REMOVED lines=15> */
[----:B---3--:R-:W-:-:S03]  /*0160*/  IADD3 R5, R2, -0x1, R13 ;  /* 0xffffffff02057810 */ /* 0x008fc60007ffe00d */
[----:B------:R-:W-:Y:S02]  /*0170*/  VIADD R4, R9, 0xffffffe ;  /* 0x0ffffffe09047836 */ /* 0x000fe40000000000 */
[----:B------:R-:W-:-:S05]  /*0180*/  IMAD.HI.U32 R8, R8, R5, RZ ;  /* 0x0000000508087227 */ /* 0x000fca00078e00ff */
[----:B------:R-:W-:-:S05]  /*0190*/  IADD3 R7, -R8, RZ, RZ ;  /* 0x000000ff08077210 */ /* 0x000fca0007ffe1ff */
[----:B------:R-:W-:Y:S02]  /*01a0*/  IMAD R7, R2, R7, R5 ;  /* 0x0000000702077224 */ /* 0x000fe400078e0205 */
[----:B------:R1:W2:Y:S03]  /*01b0*/  F2I.FTZ.U32.TRUNC.NTZ R5, R4 ;  /* 0x0000000400057305 */ /* 0x0002a6000021f000 */
[----:B------:R-:W-:Y:S01]  /*01c0*/  ISETP.GE.U32.AND P0, PT, R7, R2, PT ;  /* 0x000000020700720c */ /* 0x000fe20003f06070 */
[----:B-1----:R-:W-:Y:S01]  /*01d0*/  IMAD.MOV.U32 R4, RZ, RZ, RZ ;  /* 0x000000ffff047224 */ /* 0x002fe200078e00ff */
[----:B--2---:R-:W-:-:S11]  /*01e0*/  IADD3 R6, RZ, -R5, RZ ;  /* 0x80000005ff067210 */ /* 0x004fd60007ffe0ff */
        /* <DEDUP_REMOVED lines=25> */
[----:B------:R-:W-:-:S04]  /*0380*/  VIADDMNMX R11, R11, R8, R13, PT ;  /* 0x000000080b0b7246 */ /* 0x000fc8000380010d */
[----:B------:R-:W-:Y:S01]  /*0390*/  VIADDMNMX R11, R6, R10, R11, PT ;  /* 0x0000000a060b7246 */ /* 0x000fe2000380010b */
[----:B------:R-:W-:Y:S06]  /*03a0*/  @P1 BRA `(.L_x_60) ;  /* 0x0000000800fc1947 */ /* 0x000fec0003800000 */
[----:B------:R-:W-:Y:S01]  /*03b0*/  IADD3 R13, -R6, R11, RZ ;  /* 0x0000000b060d7210 */ /* 0x000fe20007ffe1ff */
[----:B------:R-:W-:Y:S01]  /*03c0*/  BSSY B0, `(.L_x_61) ;  /* 0x0000088000007945 */ /* 0x000fe20003800000 */
[----:B------:R-:W-:Y:S02]  /*03d0*/  MOV R27, RZ ;  /* 0x000000ff001b7202 */ /* 0x000fe40000000f00 */
[----:B------:R-:W-:Y:S02]  /*03e0*/  SHF.R.S32.HI R8, RZ, 0x1f, R13 ;  /* 0x0000001fff087819 */ /* 0x000fe4000001140d */
[----:B------:R-:W-:Y:S02]  /*03f0*/  MOV R25, RZ ;  /* 0x000000ff00197202 */ /* 0x000fe40000000f00 */
[----:B------:R-:W-:-:S04]  /*0400*/  LEA.HI R8, R8, R13, RZ, 0x2 ;  /* 0x0000000d08087211 */ /* 0x000fc800078f10ff */
[----:B------:R-:W-:-:S04]  /*0410*/  LOP3.LUT R8, R8, 0xfffffffc, RZ, 0xc0, !PT ;  /* 0xfffffffc08087812 */ /* 0x000fc800078ec0ff */
[----:B------:R-:W-:-:S04]  /*0420*/  IADD3 R24, R13, -R8, RZ ;  /* 0x800000080d187210 */ /* 0x000fc80007ffe0ff */
[----:B------:R-:W-:-:S13]  /*0430*/  ISETP.GE.AND P0, PT, R24, 0x1, PT ;  /* 0x000000011800780c */ /* 0x000fda0003f06270 */
[----:B------:R-:W-:Y:S05]  /*0440*/  @!P0 BRA `(.L_x_62) ;  /* 0x0000000400fc8947 */ /* 0x000fea0003800000 */
[----:B------:R-:W-:Y:S01]  /*0450*/  ISETP.GT.AND P2, PT, R24, 0x3, PT ;  /* 0x000000031800780c */ /* 0x000fe20003f44270 */
[----:B------:R-:W-:Y:S01]  /*0460*/  BSSY B2, `(.L_x_63) ;  /* 0x0000043000027945 */ /* 0x000fe20003800000 */
[----:B------:R-:W-:Y:S01]  /*0470*/  HFMA2.MMA R27, -RZ, RZ, 0, 0 ;  /* 0x00000000ff1b7435 */ /* 0x000fe200000001ff */
[----:B------:R-:W-:Y:S01]  /*0480*/  PLOP3.LUT P0, PT, PT, PT, PT, 0x80, 0x0 ;  /* 0x000000000000781c */ /* 0x000fe20003f0f070 */
[----:B------:R-:W-:Y:S01]  /*0490*/  IMAD.MOV.U32 R25, RZ, RZ, RZ ;  /* 0x000000ffff197224 */ /* 0x000fe200078e00ff */
[----:B------:R-:W-:Y:S02]  /*04a0*/  SHF.R.S32.HI R11, RZ, 0x1f, R9 ;  /* 0x0000001fff0b7819 */ /* 0x000fe40000011409 */
[----:B------:R-:W-:-:S06]  /*04b0*/  SHF.R.S32.HI R26, RZ, 0x1f, R12 ;  /* 0x0000001fff1a7819 */ /* 0x000fcc000001140c */
[----:B------:R-:W-:Y:S05]  /*04c0*/  @!P2 BRA `(.L_x_64) ;  /* 0x0000000000f0a947 */ /* 0x000fea0003800000 */
[----:B------:R-:W-:Y:S02]  /*04d0*/  PLOP3.LUT P0, PT, PT, PT, PT, 0x8, 0x0 ;  /* 0x000000000000781c */ /* 0x000fe40003f0e170 */
[----:B------:R-:W-:-:S11]  /*04e0*/  IADD3 R8, R24, -0x3, RZ ;  /* 0xfffffffd18087810 */ /* 0x000fd60007ffe0ff */
.L_x_65:
[C---:B------:R-:W-:Y:S02]  /*04f0*/  IADD3 R17, R6.reuse, R27, RZ ;  /* 0x0000001b06117210 */ /* 0x040fe40007ffe0ff */
[----:B------:R-:W-:Y:S02]  /*0500*/  MOV R10, R9 ;  /* 0x00000009000a7202 */ /* 0x000fe40000000f00 */
[----:B------:R-:W-:Y:S02]  /*0510*/  SHF.R.S32.HI R15, RZ, 0x1f, R17 ;  /* 0x0000001fff0f7819 */ /* 0x000fe40000011411 */
[C-C-:B------:R-:W-:Y:S02]  /*0520*/  IADD3 R19, R6.reuse, 0x1, R27.reuse ;  /* 0x0000000106137810 */ /* 0x140fe40007ffe01b */
[----:B------:R-:W-:Y:S01]  /*0530*/  IADD3 R23, R6, 0x3, R27 ;  /* 0x0000000306177810 */ /* 0x000fe20007ffe01b */
[-C--:B------:R-:W-:Y:S02]  /*0540*/  IMAD R16, R15, R12.reuse, RZ ;  /* 0x0000000c0f107224 */ /* 0x080fe400078e02ff */
[----:B------:R-:W-:-:S04]  /*0550*/  IMAD.WIDE.U32 R14, R17, R12, R10 ;  /* 0x0000000c110e7225 */ /* 0x000fc800078e000a */
[----:B------:R-:W-:Y:S01]  /*0560*/  IMAD R21, R17, R26, R16 ;  /* 0x0000001a11157224 */ /* 0x000fe200078e0210 */
[----:B------:R-:W-:Y:S02]  /*0570*/  SHF.R.S32.HI R17, RZ, 0x1f, R19 ;  /* 0x0000001fff117819 */ /* 0x000fe40000011413 */
[C---:B------:R-:W-:Y:S01]  /*0580*/  LEA R20, P2, R14.reuse, UR10, 0x3 ;  /* 0x0000000a0e147c11 */ /* 0x040fe2000f8418ff */
[----:B------:R-:W-:Y:S02]  /*0590*/  IMAD.IADD R15, R15, 0x1, R21 ;  /* 0x000000010f0f7824 */ /* 0x000fe400078e0215 */
[-C--:B------:R-:W-:Y:S02]  /*05a0*/  IMAD R18, R17, R12.reuse, RZ ;  /* 0x0000000c11127224 */ /* 0x080fe400078e02ff */
[----:B------:R-:W-:Y:S01]  /*05b0*/  IMAD.WIDE.U32 R16, R19, R12, R10 ;  /* 0x0000000c13107225 */ /* 0x000fe200078e000a */
[----:B------:R-:W-:-:S03]  /*05c0*/  LEA.HI.X R21, R14, UR11, R15, 0x3, P2 ;  /* 0x0000000b0e157c11 */ /* 0x000fc600090f1c0f */
[----:B------:R-:W-:Y:S01]  /*05d0*/  IMAD R15, R19, R26, R18 ;  /* 0x0000001a130f7224 */ /* 0x000fe200078e0212 */
[----:B------:R-:W-:Y:S02]  /*05e0*/  IADD3 R19, R6, 0x2, R27 ;  /* 0x0000000206137810 */ /* 0x000fe40007ffe01b */
[C---:B------:R-:W-:Y:S01]  /*05f0*/  LEA R14, P2, R16.reuse, UR10, 0x3 ;  /* 0x0000000a100e7c11 */ /* 0x040fe2000f8418ff */
[----:B------:R-:W2:Y:S01]  /*0600*/  LDG.E.64 R20, desc[UR6][R20.64] ;  /* 0x0000000614147981 */ /* 0x000ea2000c1e1b00 */
[----:B------:R-:W-:Y:S02]  /*0610*/  IADD3 R15, R17, R15, RZ ;  /* 0x0000000f110f7210 */ /* 0x000fe40007ffe0ff */
[----:B------:R-:W-:Y:S02]  /*0620*/  SHF.R.S32.HI R17, RZ, 0x1f, R19 ;  /* 0x0000001fff117819 */ /* 0x000fe40000011413 */
[----:B------:R-:W-:-:S03]  /*0630*/  LEA.HI.X R15, R16, UR11, R15, 0x3, P2 ;  /* 0x0000000b100f7c11 */ /* 0x000fc600090f1c0f */
[----:B------:R-:W-:-:S03]  /*0640*/  IMAD R17, R17, R12, RZ ;  /* 0x0000000c11117224 */ /* 0x000fc600078e02ff */
[----:B------:R-:W3:Y:S01]  /*0650*/  LDG.E.64 R14, desc[UR6][R14.64] ;  /* 0x000000060e0e7981 */ /* 0x000ee2000c1e1b00 */
[C---:B------:R-:W-:Y:S02]  /*0660*/  IMAD R17, R19.reuse, R26, R17 ;  /* 0x0000001a13117224 */ /* 0x040fe400078e0211 */
[----:B------:R-:W-:-:S05]  /*0670*/  IMAD.WIDE.U32 R18, R19, R12, R10 ;  /* 0x0000000c13127225 */ /* 0x000fca00078e000a */
[----:B------:R-:W-:Y:S02]  /*0680*/  IADD3 R17, R19, R17, RZ ;  /* 0x0000001113117210 */ /* 0x000fe40007ffe0ff */
[----:B------:R-:W-:Y:S02]  /*0690*/  SHF.R.S32.HI R19, RZ, 0x1f, R23 ;  /* 0x0000001fff137819 */ /* 0x000fe40000011417 */
[----:B------:R-:W-:-:S03]  /*06a0*/  LEA R16, P2, R18, UR10, 0x3 ;  /* 0x0000000a12107c11 */ /* 0x000fc6000f8418ff */
[-C--:B------:R-:W-:Y:S01]  /*06b0*/  IMAD R22, R19, R12.reuse, RZ ;  /* 0x0000000c13167224 */ /* 0x080fe200078e02ff */
[----:B------:R-:W-:Y:S01]  /*06c0*/  LEA.HI.X R17, R18, UR11, R17, 0x3, P2 ;  /* 0x0000000b12117c11 */ /* 0x000fe200090f1c11 */
[----:B------:R-:W-:-:S04]  /*06d0*/  IMAD.WIDE.U32 R18, R23, R12, R10 ;  /* 0x0000000c17127225 */ /* 0x000fc800078e000a */
[----:B------:R-:W-:Y:S01]  /*06e0*/  IMAD R23, R23, R26, R22 ;  /* 0x0000001a17177224 */ /* 0x000fe200078e0216 */
[----:B------:R-:W-:Y:S01]  /*06f0*/  LEA R22, P2, R18, UR10, 0x3 ;  /* 0x0000000a12167c11 */ /* 0x000fe2000f8418ff */
[----:B------:R-:W4:Y:S03]  /*0700*/  LDG.E.64 R16, desc[UR6][R16.64] ;  /* 0x0000000610107981 */ /* 0x000f26000c1e1b00 */
[----:B------:R-:W-:-:S04]  /*0710*/  IADD3 R19, R19, R23, RZ ;  /* 0x0000001713137210 */ /* 0x000fc80007ffe0ff */
[----:B------:R-:W-:-:S06]  /*0720*/  LEA.HI.X R23, R18, UR11, R19, 0x3, P2 ;  /* 0x0000000b12177c11 */ /* 0x000fcc00090f1c13 */
[----:B------:R-:W5:Y:S01]  /*0730*/  LDG.E.64 R22, desc[UR6][R22.64] ;  /* 0x0000000616167981 */ /* 0x000f62000c1e1b00 */
[----:B------:R-:W-:Y:S01]  /*0740*/  UMOV UR4, 0xf0000000 ;  /* 0xf000000000047882 */ /* 0x000fe20000000000 */
[----:B------:R-:W-:Y:S01]  /*0750*/  UMOV UR5, 0x380fffff ;  /* 0x380fffff00057882 */ /* 0x000fe20000000000 */
[----:B------:R-:W-:Y:S01]  /*0760*/  IADD3 R27, R27, 0x4, RZ ;  /* 0x000000041b1b7810 */ /* 0x000fe20007ffe0ff */
[----:B--2---:R-:W0:Y:S01]  /*0770*/  F2F.F32.F64 R18, R20 ;  /* 0x0000001400127310 */ /* 0x004e220000301000 */
[----:B------:R-:W-:-:S07]  /*0780*/  DSETP.GEU.AND P3, PT, |R20|, UR4, PT ;  /* 0x0000000414007e2a */ /* 0x000fce000bf6e200 */
[----:B---3--:R-:W1:Y:S01]  /*0790*/  F2F.F32.F64 R19, R14 ;  /* 0x0000000e00137310 */ /* 0x008e620000301000 */
[----:B------:R-:W-:-:S06]  /*07a0*/  DSETP.GEU.AND P4, PT, |R14|, UR4, PT ;  /* 0x000000040e007e2a */ /* 0x000fcc000bf8e200 */
[----:B0-----:R-:W-:Y:S01]  /*07b0*/  @!P3 FMUL R18, R18, 1.175494350822287508e-38 ;  /* 0x008000001212b820 */ /* 0x001fe20000400000 */
[----:B------:R-:W-:-:S03]  /*07c0*/  ISETP.GE.AND P3, PT, R27, R8, PT ;  /* 0x000000081b00720c */ /* 0x000fc60003f66270 */
[----:B------:R-:W-:Y:S01]  /*07d0*/  FADD.FTZ R18, R18, R25 ;  /* 0x0000001912127221 */ /* 0x000fe20000010000 */
[----:B----4-:R-:W0:Y:S01]  /*07e0*/  F2F.F32.F64 R29, R16 ;  /* 0x00000010001d7310 */ /* 0x010e220000301000 */
[----:B------:R-:W-:Y:S02]  /*07f0*/  DSETP.GEU.AND P5, PT, |R16|, UR4, PT ;  /* 0x0000000410007e2a */ /* 0x000fe4000bfae200 */
[----:B-1----:R-:W-:-:S05]  /*0800*/  @!P4 FMUL R19, R19, 1.175494350822287508e-38 ;  /* 0x008000001313c820 */ /* 0x002fca0000400000 */
[----:B-----5:R-:W1:Y:S01]  /*0810*/  F2F.F32.F64 R28, R22 ;  /* 0x00000016001c7310 */ /* 0x020e620000301000 */
[----:B------:R-:W-:Y:S01]  /*0820*/  DSETP.GEU.AND P2, PT, |R22|, UR4, PT ;  /* 0x0000000416007e2a */ /* 0x000fe2000bf4e200 */
[----:B------:R-:W-:-:S05]  /*0830*/  FADD.FTZ R18, R18, R19 ;  /* 0x0000001312127221 */ /* 0x000fca0000010000 */
[----:B0-----:R-:W-:-:S04]  /*0840*/  @!P5 FMUL R29, R29, 1.175494350822287508e-38 ;  /* 0x008000001d1dd820 */ /* 0x001fc80000400000 */
[----:B------:R-:W-:-:S04]  /*0850*/  FADD.FTZ R18, R18, R29 ;  /* 0x0000001d12127221 */ /* 0x000fc80000010000 */
[----:B-1----:R-:W-:-:S04]  /*0860*/  @!P2 FMUL R28, R28, 1.175494350822287508e-38 ;  /* 0x008000001c1ca820 */ /* 0x002fc80000400000 */
[----:B------:R-:W-:Y:S01]  /*0870*/  FADD.FTZ R25, R18, R28 ;  /* 0x0000001c12197221 */ /* 0x000fe20000010000 */
[----:B------:R-:W-:Y:S06]  /*0880*/  @!P3 BRA `(.L_x_65) ;  /* 0xfffffffc0018b947 */ /* 0x000fec000383ffff */
.L_x_64:
[----:B------:R-:W-:Y:S05]  /*0890*/  BSYNC B2 ;  /* 0x0000000000027941 */ /* 0x000fea0003800000 */
.L_x_63:
[----:B------:R-:W-:Y:S01]  /*08a0*/  IMAD.IADD R8, R24, 0x1, -R27 ;  /* 0x0000000118087824 */ /* 0x000fe200078e0a1b */
[----:B------:R-:W-:Y:S04]  /*08b0*/  BSSY B2, `(.L_x_66) ;  /* 0x0000024000027945 */ /* 0x000fe80003800000 */
[----:B------:R-:W-:-:S13]  /*08c0*/  ISETP.GT.AND P2, PT, R8, 0x1, PT ;  /* 0x000000010800780c */ /* 0x000fda0003f44270 */
[----:B------:R-:W-:Y:S05]  /*08d0*/  @!P2 BRA `(.L_x_67) ;  /* 0x000000000084a947 */ /* 0x000fea0003800000 */
[C---:B------:R-:W-:Y:S01]  /*08e0*/  IADD3 R17, R6.reuse, R27, RZ ;  /* 0x0000001b06117210 */ /* 0x040fe20007ffe0ff */
[----:B------:R-:W-:Y:S01]  /*08f0*/  ULDC.64 UR4, c[0x0][0x210] ;  /* 0x0000840000047ab9 */ /* 0x000fe20000000a00 */
[----:B------:R-:W-:Y:S02]  /*0900*/  IADD3 R19, R6, 0x1, R27 ;  /* 0x0000000106137810 */ /* 0x000fe40007ffe01b */
[----:B------:R-:W-:Y:S02]  /*0910*/  SHF.R.S32.HI R15, RZ, 0x1f, R17 ;  /* 0x0000001fff0f7819 */ /* 0x000fe40000011411 */
[----:B------:R-:W-:Y:S02]  /*0920*/  SHF.R.S32.HI R23, RZ, 0x1f, R19 ;  /* 0x0000001fff177819 */ /* 0x000fe40000011413 */
[----:B------:R-:W-:Y:S01]  /*0930*/  MOV R14, R9 ;  /* 0x00000009000e7202 */ /* 0x000fe20000000f00 */
[-C--:B------:R-:W-:Y:S01]  /*0940*/  IMAD R8, R15, R12.reuse, RZ ;  /* 0x0000000c0f087224 */ /* 0x080fe200078e02ff */
[----:B------:R-:W-:Y:S01]  /*0950*/  MOV R15, R11 ;  /* 0x0000000b000f7202 */ /* 0x000fe20000000f00 */
[----:B------:R-:W-:-:S02]  /*0960*/  IMAD R18, R23, R12, RZ ;  /* 0x0000000c17127224 */ /* 0x000fc400078e02ff */
[C---:B------:R-:W-:Y:S02]  /*0970*/  IMAD R23, R17.reuse, R26, R8 ;  /* 0x0000001a11177224 */ /* 0x040fe400078e0208 */
[----:B------:R-:W-:-:S04]  /*0980*/  IMAD.WIDE.U32 R20, R17, R12, R14 ;  /* 0x0000000c11147225 */ /* 0x000fc800078e000e */
[----:B------:R-:W-:-:S04]  /*0990*/  IMAD.WIDE.U32 R16, R19, R12, R14 ;  /* 0x0000000c13107225 */ /* 0x000fc800078e000e */
[----:B------:R-:W-:Y:S01]  /*09a0*/  IMAD R15, R19, R26, R18 ;  /* 0x0000001a130f7224 */ /* 0x000fe200078e0212 */
[----:B------:R-:W-:Y:S02]  /*09b0*/  LEA R18, P0, R20, UR4, 0x3 ;  /* 0x0000000414127c11 */ /* 0x000fe4000f8018ff */
[----:B------:R-:W-:Y:S01]  /*09c0*/  IADD3 R19, R21, R23, RZ ;  /* 0x0000001715137210 */ /* 0x000fe20007ffe0ff */
[----:B------:R-:W-:Y:S01]  /*09d0*/  IMAD.IADD R15, R17, 0x1, R15 ;  /* 0x00000001110f7824 */ /* 0x000fe200078e020f */
[----:B------:R-:W-:Y:S02]  /*09e0*/  LEA R14, P2, R16, UR4, 0x3 ;  /* 0x00000004100e7c11 */ /* 0x000fe4000f8418ff */
[----:B------:R-:W-:Y:S02]  /*09f0*/  LEA.HI.X R19, R20, UR5, R19, 0x3, P0 ;  /* 0x0000000514137c11 */ /* 0x000fe400080f1c13 */
[----:B------:R-:W-:-:S04]  /*0a00*/  LEA.HI.X R15, R16, UR5, R15, 0x3, P2 ;  /* 0x00000005100f7c11 */ /* 0x000fc800090f1c0f */
[----:B------:R-:W2:Y:S04]  /*0a10*/  LDG.E.64 R18, desc[UR6][R18.64] ;  /* 0x0000000612127981 */ /* 0x000ea8000c1e1b00 */
[----:B------:R-:W3:Y:S01]  /*0a20*/  LDG.E.64 R14, desc[UR6][R14.64] ;  /* 0x000000060e0e7981 */ /* 0x000ee2000c1e1b00 */
[----:B------:R-:W-:Y:S01]  /*0a30*/  UMOV UR4, 0xf0000000 ;  /* 0xf000000000047882 */ /* 0x000fe20000000000 */
[----:B------:R-:W-:Y:S01]  /*0a40*/  UMOV UR5, 0x380fffff ;  /* 0x380fffff00057882 */ /* 0x000fe20000000000 */
[----:B------:R-:W-:Y:S01]  /*0a50*/  IADD3 R27, R27, 0x2, RZ ;  /* 0x000000021b1b7810 */ /* 0x000fe20007ffe0ff */
[----:B--2---:R-:W0:Y:S01]  /*0a60*/  F2F.F32.F64 R8, R18 ;  /* 0x0000001200087310 */ /* 0x004e220000301000 */
[----:B------:R-:W-:Y:S02]  /*0a70*/  DSETP.GEU.AND P0, PT, |R18|, UR4, PT ;  /* 0x0000000412007e2a */ /* 0x000fe4000bf0e200 */
[----:B---3--:R-:W-:-:S05]  /*0a80*/  DSETP.GEU.AND P2, PT, |R14|, UR4, PT ;  /* 0x000000040e007e2a */ /* 0x008fca000bf4e200 */
[----:B------:R-:W1:Y:S07]  /*0a90*/  F2F.F32.F64 R16, R14 ;  /* 0x0000000e00107310 */ /* 0x000e6e0000301000 */
[----:B0-----:R-:W-:Y:S01]  /*0aa0*/  @!P0 FMUL R8, R8, 1.175494350822287508e-38 ;  /* 0x0080000008088820 */ /* 0x001fe20000400000 */
[----:B------:R-:W-:-:S03]  /*0ab0*/  PLOP3.LUT P0, PT, PT, PT, PT, 0x8, 0x0 ;  /* 0x000000000000781c */ /* 0x000fc60003f0e170 */
[----:B------:R-:W-:Y:S01]  /*0ac0*/  FADD.FTZ R25, R25, R8 ;  /* 0x0000000819197221 */ /* 0x000fe20000010000 */
[----:B-1----:R-:W-:-:S04]  /*0ad0*/  @!P2 FMUL R16, R16, 1.175494350822287508e-38 ;  /* 0x008000001010a820 */ /* 0x002fc80000400000 */
[----:B------:R-:W-:-:S07]  /*0ae0*/  FADD.FTZ R25, R25, R16 ;  /* 0x0000001019197221 */ /* 0x000fce0000010000 */
.L_x_67:
[----:B------:R-:W-:Y:S05]  /*0af0*/  BSYNC B2 ;  /* 0x0000000000027941 */ /* 0x000fea0003800000 */
.L_x_66:
[----:B------:R-:W-:-:S13]  /*0b00*/  ISETP.LT.OR P0, PT, R27, R24, P0 ;  /* 0x000000181b00720c */ /* 0x000fda0000701670 */
[----:B------:R-:W-:Y:S05]  /*0b10*/  @!P0 BRA `(.L_x_62) ;  /* 0x0000000000488947 */ /* 0x000fea0003800000 */
[----:B------:R-:W-:Y:S01]  /*0b20*/  IADD3 R15, R6, R27, RZ ;  /* 0x0000001b060f7210 */ /* 0x000fe20007ffe0ff */
[----:B------:R-:W-:Y:S01]  /*0b30*/  ULDC.64 UR4, c[0x0][0x210] ;  /* 0x0000840000047ab9 */ /* 0x000fe20000000a00 */
[----:B------:R-:W-:Y:S02]  /*0b40*/  MOV R10, R9 ;  /* 0x00000009000a7202 */ /* 0x000fe40000000f00 */
[----:B------:R-:W-:-:S03]  /*0b50*/  SHF.R.S32.HI R17, RZ, 0x1f, R15 ;  /* 0x0000001fff117819 */ /* 0x000fc6000001140f */
[----:B------:R-:W-:-:S04]  /*0b60*/  IMAD.WIDE.U32 R10, R15, R12, R10 ;  /* 0x0000000c0f0a7225 */ /* 0x000fc800078e000a */
[----:B------:R-:W-:Y:S01]  /*0b70*/  IMAD R17, R17, R12, RZ ;  /* 0x0000000c11117224 */ /* 0x000fe200078e02ff */
[----:B------:R-:W-:-:S03]  /*0b80*/  LEA R14, P0, R10, UR4, 0x3 ;  /* 0x000000040a0e7c11 */ /* 0x000fc6000f8018ff */
[----:B------:R-:W-:-:S05]  /*0b90*/  IMAD R17, R15, R26, R17 ;  /* 0x0000001a0f117224 */ /* 0x000fca00078e0211 */
[----:B------:R-:W-:-:S04]  /*0ba0*/  IADD3 R17, R11, R17, RZ ;  /* 0x000000110b117210 */ /* 0x000fc80007ffe0ff */
[----:B------:R-:W-:-:S06]  /*0bb0*/  LEA.HI.X R15, R10, UR5, R17, 0x3, P0 ;  /* 0x000000050a0f7c11 */ /* 0x000fcc00080f1c11 */
[----:B------:R-:W2:Y:S01]  /*0bc0*/  LDG.E.64 R14, desc[UR6][R14.64] ;  /* 0x000000060e0e7981 */ /* 0x000ea2000c1e1b00 */
[----:B------:R-:W-:Y:S01]  /*0bd0*/  UMOV UR4, 0xf0000000 ;  /* 0xf000000000047882 */ /* 0x000fe20000000000 */
[----:B------:R-:W-:Y:S01]  /*0be0*/  UMOV UR5, 0x380fffff ;  /* 0x380fffff00057882 */ /* 0x000fe20000000000 */
[----:B------:R-:W-:Y:S01]  /*0bf0*/  VIADD R27, R27, 0x1 ;  /* 0x000000011b1b7836 */ /* 0x000fe20000000000 */
[----:B--2---:R-:W0:Y:S01]  /*0c00*/  F2F.F32.F64 R8, R14 ;  /* 0x0000000e00087310 */ /* 0x004e220000301000 */
[----:B------:R-:W-:-:S14]  /*0c10*/  DSETP.GEU.AND P0, PT, |R14|, UR4, PT ;  /* 0x000000040e007e2a */ /* 0x000fdc000bf0e200 */
[----:B0-----:R-:W-:-:S04]  /*0c20*/  @!P0 FMUL R8, R8, 1.175494350822287508e-38 ;  /* 0x0080000008088820 */ /* 0x001fc80000400000 */
[----:B------:R-:W-:-:S07]  /*0c30*/  FADD.FTZ R25, R25, R8 ;  /* 0x0000000819197221 */ /* 0x000fce0000010000 */
.L_x_62:
[----:B------:R-:W-:Y:S05]  /*0c40*/  BSYNC B0 ;  /* 0x0000000000007941 */ /* 0x000fea0003800000 */
.L_x_61:
[----:B------:R-:W-:Y:S01]  /*0c50*/  IADD3 R8, R27, 0x3, RZ ;  /* 0x000000031b087810 */ /* 0x000fe20007ffe0ff */
[----:B------:R-:W-:Y:S03]  /*0c60*/  BSSY B0, `(.L_x_68) ;  /* 0x000002c000007945 */ /* 0x000fe60003800000 */
[----:B------:R-:W-:-:S13]  /*0c70*/  ISETP.GE.AND P0, PT, R8, R13, PT ;  /* 0x0000000d0800720c */ /* 0x000fda0003f06270 */
[----:B------:R-:W-:Y:S05]  /*0c80*/  @P0 BRA `(.L_x_69) ;  /* 0x0000000000a40947 */ /* 0x000fea0003800000 */
[----:B------:R-:W-:Y:S02]  /*0c90*/  SHF.R.S32.HI R24, RZ, 0x1f, R9 ;  /* 0x0000001fff187819 */ /* 0x000fe40000011409 */
[----:B------:R-:W-:-:S07]  /*0ca0*/  SHF.R.S32.HI R8, RZ, 0x1f, R12 ;  /* 0x0000001fff087819 */ /* 0x000fce000001140c */
.L_x_70:
[----:B------:R-:W-:Y:S02]  /*0cb0*/  IADD3 R15, R6, R27, RZ ;  /* 0x0000001b060f7210 */ /* 0x000fe40007ffe0ff */
[----:B------:R-:W-:Y:S02]  /*0cc0*/  MOV R10, R9 ;  /* 0x00000009000a7202 */ /* 0x000fe40000000f00 */
[----:B------:R-:W-:-:S05]  /*0cd0*/  SHF.R.S32.HI R11, RZ, 0x1f, R15 ;  /* 0x0000001fff0b7819 */ /* 0x000fca000001140f */
[----:B------:R-:W-:Y:S01]  /*0ce0*/  IMAD R14, R11, R12, RZ ;  /* 0x0000000c0b0e7224 */ /* 0x000fe200078e02ff */
[----:B------:R-:W-:-:S03]  /*0cf0*/  MOV R11, R24 ;  /* 0x00000018000b7202 */ /* 0x000fc60000000f00 */
[----:B------:R-:W-:-:S04]  /*0d00*/  IMAD.WIDE.U32 R10, R15, R12, R10 ;  /* 0x0000000c0f0a7225 */ /* 0x000fc800078e000a */
[----:B------:R-:W-:Y:S01]  /*0d10*/  IMAD R15, R15, R8, R14 ;  /* 0x000000080f0f7224 */ /* 0x000fe200078e020e */
[----:B------:R-:W-:-:S03]  /*0d20*/  LEA R28, P0, R10, UR12, 0x3 ;  /* 0x0000000c0a1c7c11 */ /* 0x000fc6000f8018ff */
[----:B------:R-:W-:-:S05]  /*0d30*/  IMAD.IADD R15, R11, 0x1, R15 ;  /* 0x000000010b0f7824 */ /* 0x000fca00078e020f */
[----:B------:R-:W-:-:S03]  /*0d40*/  LEA.HI.X R29, R10, UR13, R15, 0x3, P0 ;  /* 0x0000000d0a1d7c11 */ /* 0x000fc600080f1c0f */
[C---:B------:R-:W-:Y:S02]  /*0d50*/  IMAD.WIDE R22, R12.reuse, 0x8, R28 ;  /* 0x000000080c167825 */ /* 0x040fe400078e021c */
[----:B------:R-:W2:Y:S04]  /*0d60*/  LDG.E.64 R18, desc[UR6][R28.64] ;  /* 0x000000061c127981 */ /* 0x000ea8000c1e1b00 */
[----:B------:R-:W3:Y:S01]  /*0d70*/  LDG.E.64 R16, desc[UR6][R22.64] ;  /* 0x0000000616107981 */ /* 0x000ee2000c1e1b00 */
[----:B------:R-:W-:-:S05]  /*0d80*/  IMAD.WIDE R20, R12, 0x8, R22 ;  /* 0x000000080c147825 */ /* 0x000fca00078e0216 */
[----:B------:R-:W4:Y:S01]  /*0d90*/  LDG.E.64 R10, desc[UR6][R20.64] ;  /* 0x00000006140a7981 */ /* 0x000f22000c1e1b00 */
[----:B------:R-:W-:-:S06]  /*0da0*/  IMAD.WIDE R14, R12, 0x8, R20 ;  /* 0x000000080c0e7825 */ /* 0x000fcc00078e0214 */
[----:B------:R-:W5:Y:S01]  /*0db0*/  LDG.E.64 R14, desc[UR6][R14.64] ;  /* 0x000000060e0e7981 */ /* 0x000f62000c1e1b00 */
[----:B------:R-:W-:Y:S01]  /*0dc0*/  UMOV UR4, 0xf0000000 ;  /* 0xf000000000047882 */ /* 0x000fe20000000000 */
[----:B------:R-:W-:Y:S01]  /*0dd0*/  UMOV UR5, 0x380fffff ;  /* 0x380fffff00057882 */ /* 0x000fe20000000000 */
[----:B--2---:R-:W0:Y:S01]  /*0de0*/  F2F.F32.F64 R26, R18 ;  /* 0x00000012001a7310 */ /* 0x004e220000301000 */
[----:B------:R-:W-:Y:S02]  /*0df0*/  DSETP.GEU.AND P0, PT, |R18|, UR4, PT ;  /* 0x0000000412007e2a */ /* 0x000fe4000bf0e200 */
[----:B---3--:R-:W-:-:S05]  /*0e00*/  DSETP.GEU.AND P2, PT, |R16|, UR4, PT ;  /* 0x0000000410007e2a */ /* 0x008fca000bf4e200 */
[----:B------:R-:W1:Y:S01]  /*0e10*/  F2F.F32.F64 R18, R16 ;  /* 0x0000001000127310 */ /* 0x000e620000301000 */
[----:B----4-:R-:W-:-:S06]  /*0e20*/  DSETP.GEU.AND P3, PT, |R10|, UR4, PT ;  /* 0x000000040a007e2a */ /* 0x010fcc000bf6e200 */
[----:B0-----:R-:W-:Y:S01]  /*0e30*/  @!P0 FMUL R26, R26, 1.175494350822287508e-38 ;  /* 0x008000001a1a8820 */ /* 0x001fe20000400000 */
[----:B------:R-:W0:Y:S01]  /*0e40*/  F2F.F32.F64 R28, R10 ;  /* 0x0000000a001c7310 */ /* 0x000e220000301000 */
[----:B-----5:R-:W-:Y:S02]  /*0e50*/  DSETP.GEU.AND P0, PT, |R14|, UR4, PT ;  /* 0x000000040e007e2a */ /* 0x020fe4000bf0e200 */
[----:B------:R-:W-:Y:S01]  /*0e60*/  FADD.FTZ R25, R26, R25 ;  /* 0x000000191a197221 */ /* 0x000fe20000010000 */
[----:B-1----:R-:W-:-:S04]  /*0e70*/  @!P2 FMUL R18, R18, 1.175494350822287508e-38 ;  /* 0x008000001212a820 */ /* 0x002fc80000400000 */
[----:B------:R-:W1:Y:S01]  /*0e80*/  F2F.F32.F64 R20, R14 ;  /* 0x0000000e00147310 */ /* 0x000e620000301000 */
[----:B------:R-:W-:Y:S01]  /*0e90*/  FADD.FTZ R25, R25, R18 ;  /* 0x0000001219197221 */ /* 0x000fe20000010000 */
[C---:B------:R-:W-:Y:S02]  /*0ea0*/  IADD3 R18, R27.reuse, 0x7, RZ ;  /* 0x000000071b127810 */ /* 0x040fe40007ffe0ff */
[----:B------:R-:W-:Y:S01]  /*0eb0*/  IADD3 R27, R27, 0x4, RZ ;  /* 0x000000041b1b7810 */ /* 0x000fe20007ffe0ff */
[----:B0-----:R-:W-:Y:S01]  /*0ec0*/  @!P3 FMUL R28, R28, 1.175494350822287508e-38 ;  /* 0x008000001c1cb820 */ /* 0x001fe20000400000 */
[----:B------:R-:W-:-:S03]  /*0ed0*/  ISETP.GE.AND P2, PT, R18, R13, PT ;  /* 0x0000000d1200720c */ /* 0x000fc60003f46270 */
[----:B------:R-:W-:Y:S01]  /*0ee0*/  FADD.FTZ R25, R25, R28 ;  /* 0x0000001c19197221 */ /* 0x000fe20000010000 */
[----:B-1----:R-:W-:-:S04]  /*0ef0*/  @!P0 FMUL R20, R20, 1.175494350822287508e-38 ;  /* 0x0080000014148820 */ /* 0x002fc80000400000 */
[----:B------:R-:W-:-:S05]  /*0f00*/  FADD.FTZ R25, R25, R20 ;  /* 0x0000001419197221 */ /* 0x000fca0000010000 */
[----:B------:R-:W-:Y:S05]  /*0f10*/  @!P2 BRA `(.L_x_70) ;  /* 0xfffffffc0064a947 */ /* 0x000fea000383ffff */
.L_x_69:
[----:B------:R-:W-:Y:S05]  /*0f20*/  BSYNC B0 ;  /* 0x0000000000007941 */ /* 0x000fea0003800000 */
.L_x_68:
[----:B------:R-:W0:Y:S01]  /*0f30*/  S2UR UR5, SR_CgaCtaId ;  /* 0x00000000000579c3 */ /* 0x000e220000008800 */
[----:B------:R-:W-:Y:S01]  /*0f40*/  UMOV UR4, 0x400 ;  /* 0x0000040000047882 */ /* 0x000fe20000000000 */
[----:B------:R-:W-:Y:S01]  /*0f50*/  IMAD R6, R0, R4, R7 ;  /* 0x0000000400067224 */ /* 0x000fe200078e0207 */
[----:B------:R-:W-:-:S04]  /*0f60*/  UIADD3 UR4, UR4, 0x4, URZ ;  /* 0x0000000404047890 */ /* 0x000fc8000fffe03f */
[----:B0-----:R-:W-:-:S06]  /*0f70*/  ULEA UR4, UR5, UR4, 0x18 ;  /* 0x0000000405047291 */ /* 0x001fcc000f8ec03f */
[----:B------:R-:W-:-:S05]  /*0f80*/  LEA R6, R6, UR4, 0x2 ;  /* 0x0000000406067c11 */ /* 0x000fca000f8e10ff */
[----:B------:R0:W-:Y:S02]  /*0f90*/  STS [R6], R25 ;  /* 0x0000001906007388 */ /* 0x0001e40000000800 */
.L_x_60:
[----:B------:R-:W-:Y:S05]  /*0fa0*/  BSYNC B1 ;  /* 0x0000000000017941 */ /* 0x000fea0003800000 */
.L_x_59:
[----:B------:R-:W-:Y:S01]  /*0fb0*/  BAR.SYNC.DEFER_BLOCKING 0x0 ;  /* 0x0000000000007b1d */ /* 0x000fe20000010000 */
[----:B------:R-:W-:-:S05]  /*0fc0*/  ISETP.NE.OR P0, PT, R4, RZ, P1 ;  /* 0x000000ff0400720c */ /* 0x000fca0000f05670 */
[----:B------:R-:W-:Y:S08]  /*0fd0*/  BSSY B0, `(.L_x_71) ;  /* 0x0000090000007945 */ /* 0x000ff00003800000 */
[----:B------:R-:W-:Y:S05]  /*0fe0*/  @P0 BRA `(.L_x_72) ;  /* 0x0000000800380947 */ /* 0x000fea0003800000 */
[----:B------:R-:W-:-:S13]  /*0ff0*/  ISETP.GE.U32.AND P0, PT, R3, 0x2, PT ;  /* 0x000000020300780c */ /* 0x000fda0003f06070 */
[----:B------:R-:W-:Y:S05]  /*1000*/  @!P0 BRA `(.L_x_73) ;  /* 0x0000000800148947 */ /* 0x000fea0003800000 */
[----:B0-----:R-:W-:Y:S01]  /*1010*/  IADD3 R6, R3, -0x2, RZ ;  /* 0xfffffffe03067810 */ /* 0x001fe20007ffe0ff */
[----:B------:R-:W-:-:S03]  /*1020*/  UMOV UR8, 0x1 ;  /* 0x0000000100087882 */ /* 0x000fc60000000000 */
[----:B------:R-:W-:Y:S02]  /*1030*/  ISETP.GE.U32.AND P0, PT, R6, 0x3, PT ;  /* 0x000000030600780c */ /* 0x000fe40003f06070 */
[----:B------:R-:W-:-:S04]  /*1040*/  IADD3 R6, R3, -0x1, RZ ;  /* 0xffffffff03067810 */ /* 0x000fc80007ffe0ff */
[----:B------:R-:W-:-:S07]  /*1050*/  LOP3.LUT R3, R6, 0x3, RZ, 0xc0, !PT ;  /* 0x0000000306037812 */ /* 0x000fce00078ec0ff */
[----:B------:R-:W-:Y:S05]  /*1060*/  @!P0 BRA `(.L_x_74) ;  /* 0x0000000400c48947 */ /* 0x000fea0003800000 */
[----:B------:R-:W0:Y:S01]  /*1070*/  S2UR UR5, SR_CgaCtaId ;  /* 0x00000000000579c3 */ /* 0x000e220000008800 */
[----:B------:R-:W-:Y:S01]  /*1080*/  IMAD.IADD R6, R6, 0x1, -R3 ;  /* 0x0000000106067824 */ /* 0x000fe200078e0a03 */
[----:B------:R-:W-:Y:S01]  /*1090*/  UMOV UR4, 0x400 ;  /* 0x0000040000047882 */ /* 0x000fe20000000000 */
[----:B------:R-:W-:Y:S01]  /*10a0*/  IADD3 R8, R0, R7, RZ ;  /* 0x0000000700087210 */ /* 0x000fe20007ffe0ff */
[----:B------:R-:W-:Y:S02]  /*10b0*/  UIADD3 UR4, UR4, 0x4, URZ ;  /* 0x0000000404047890 */ /* 0x000fe4000fffe03f */
[----:B------:R-:W-:Y:S01]  /*10c0*/  ISETP.GT.AND P0, PT, R6, RZ, PT ;  /* 0x000000ff0600720c */ /* 0x000fe20003f04270 */
[----:B------:R-:W-:Y:S01]  /*10d0*/  UMOV UR8, 0x1 ;  /* 0x0000000100087882 */ /* 0x000fe20000000000 */
[----:B0-----:R-:W-:-:S06]  /*10e0*/  ULEA UR4, UR5, UR4, 0x18 ;  /* 0x0000000405047291 */ /* 0x001fcc000f8ec03f */
[----:B------:R-:W-:-:S05]  /*10f0*/  LEA R21, R8, UR4, 0x2 ;  /* 0x0000000408157c11 */ /* 0x000fca000f8e10ff */
[----:B------:R-:W-:Y:S05]  /*1100*/  @!P0 BRA `(.L_x_75) ;  /* 0x00000004005c8947 */ /* 0x000fea0003800000 */
[----:B------:R-:W-:Y:S02]  /*1110*/  ISETP.GT.AND P2, PT, R6, 0xc, PT ;  /* 0x0000000c0600780c */ /* 0x000fe40003f44270 */
[----:B------:R-:W-:-:S11]  /*1120*/  PLOP3.LUT P0, PT, PT, PT, PT, 0x80, 0x0 ;  /* 0x000000000000781c */ /* 0x000fd60003f0f070 */
[----:B------:R-:W-:Y:S05]  /*1130*/  @!P2 BRA `(.L_x_76) ;  /* 0x0000000000d4a947 */ /* 0x000fea0003800000 */
[----:B------:R-:W-:-:S13]  /*1140*/  PLOP3.LUT P0, PT, PT, PT, PT, 0x8, 0x0 ;  /* 0x000000000000781c */ /* 0x000fda0003f0e170 */
.L_x_77:
[----:B------:R-:W-:Y:S01]  /*1150*/  LEA R17, R0, R21, 0x2 ;  /* 0x0000001500117211 */ /* 0x000fe200078e10ff */
[----:B------:R-:W0:Y:S01]  /*1160*/  LDS R20, [R21] ;  /* 0x0000000015147984 */ /* 0x000e220000000800 */
[----:B------:R-:W-:Y:S01]  /*1170*/  IADD3 R6, R6, -0x10, RZ ;  /* 0xfffffff006067810 */ /* 0x000fe20007ffe0ff */
[----:B------:R-:W-:Y:S01]  /*1180*/  UIADD3 UR8, UR8, 0x10, URZ ;  /* 0x0000001008087890 */ /* 0x000fe2000fffe03f */
[----:B------:R-:W-:Y:S02]  /*1190*/  LEA R19, R0, R17, 0x2 ;  /* 0x0000001100137211 */ /* 0x000fe400078e10ff */
[----:B------:R-:W1:Y:S01]  /*11a0*/  LDS R17, [R17] ;  /* 0x0000000011117984 */ /* 0x000e620000000800 */
[----:B------:R-:W-:Y:S02]  /*11b0*/  ISETP.GT.AND P2, PT, R6, 0xc, PT ;  /* 0x0000000c0600780c */ /* 0x000fe40003f44270 */
[C---:B------:R-:W-:Y:S02]  /*11c0*/  LEA R15, R0.reuse, R19, 0x2 ;  /* 0x00000013000f7211 */ /* 0x040fe400078e10ff */
[----:B------:R-:W2:Y:S03]  /*11d0*/  LDS R19, [R19] ;  /* 0x0000000013137984 */ /* 0x000ea60000000800 */
[C---:B------:R-:W-:Y:S01]  /*11e0*/  IMAD R23, R0.reuse, 0x4, R15 ;  /* 0x0000000400177824 */ /* 0x040fe200078e020f */
[----:B------:R3:W4:Y:S04]  /*11f0*/  LDS R18, [R15] ;  /* 0x000000000f127984 */ /* 0x0007280000000800 */
[C---:B------:R-:W-:Y:S01]  /*1200*/  LEA R27, R0.reuse, R23, 0x2 ;  /* 0x00000017001b7211 */ /* 0x040fe200078e10ff */
[----:B------:R-:W5:Y:S03]  /*1210*/  LDS R16, [R23] ;  /* 0x0000000017107984 */ /* 0x000f660000000800 */
[C---:B------:R-:W-:Y:S01]  /*1220*/  LEA R29, R0.reuse, R27, 0x2 ;  /* 0x0000001b001d7211 */ /* 0x040fe200078e10ff */
[----:B------:R1:W5:Y:S03]  /*1230*/  LDS R14, [R27] ;  /* 0x000000001b0e7984 */ /* 0x0003660000000800 */
[C---:B------:R-:W-:Y:S01]  /*1240*/  LEA R13, R0.reuse, R29, 0x2 ;  /* 0x0000001d000d7211 */ /* 0x040fe200078e10ff */
[----:B------:R2:W5:Y:S03]  /*1250*/  LDS R8, [R29] ;  /* 0x000000001d087984 */ /* 0x0005660000000800 */
[----:B------:R-:W-:-:S02]  /*1260*/  LEA R11, R0, R13, 0x2 ;  /* 0x0000000d000b7211 */ /* 0x000fc400078e10ff */
[----:B------:R-:W5:Y:S03]  /*1270*/  LDS R13, [R13] ;  /* 0x000000000d0d7984 */ /* 0x000f660000000800 */
[C---:B------:R-:W-:Y:S02]  /*1280*/  IMAD R10, R0.reuse, 0x4, R11 ;  /* 0x00000004000a7824 */ /* 0x040fe400078e020b */
[----:B------:R-:W5:Y:S03]  /*1290*/  LDS R11, [R11] ;  /* 0x000000000b0b7984 */ /* 0x000f660000000800 */
[----:B---3--:R-:W-:Y:S01]  /*12a0*/  LEA R15, R0, R10, 0x2 ;  /* 0x0000000a000f7211 */ /* 0x008fe200078e10ff */
[----:B0-----:R-:W-:Y:S01]  /*12b0*/  FADD.FTZ R20, R20, R25 ;  /* 0x0000001914147221 */ /* 0x001fe20000010000 */
[----:B------:R-:W0:Y:S02]  /*12c0*/  LDS R10, [R10] ;  /* 0x000000000a0a7984 */ /* 0x000e240000000800 */
[----:B------:R-:W-:Y:S01]  /*12d0*/  LEA R25, R0, R15, 0x2 ;  /* 0x0000000f00197211 */ /* 0x000fe200078e10ff */
[----:B-1----:R-:W-:Y:S01]  /*12e0*/  FADD.FTZ R20, R20, R17 ;  /* 0x0000001114147221 */ /* 0x002fe20000010000 */
[----:B------:R-:W1:Y:S02]  /*12f0*/  LDS R15, [R15] ;  /* 0x000000000f0f7984 */ /* 0x000e640000000800 */
[----:B------:R-:W-:-:S02]  /*1300*/  LEA R27, R0, R25, 0x2 ;  /* 0x00000019001b7211 */ /* 0x000fc400078e10ff */
[----:B------:R-:W3:Y:S01]  /*1310*/  LDS R17, [R25] ;  /* 0x0000000019117984 */ /* 0x000ee20000000800 */
[----:B--2---:R-:W-:Y:S01]  /*1320*/  FADD.FTZ R21, R20, R19 ;  /* 0x0000001314157221 */ /* 0x004fe20000010000 */
[C---:B------:R-:W-:Y:S02]  /*1330*/  LEA R29, R0.reuse, R27, 0x2 ;  /* 0x0000001b001d7211 */ /* 0x040fe400078e10ff */
[----:B------:R-:W2:Y:S01]  /*1340*/  LDS R19, [R27] ;  /* 0x000000001b137984 */ /* 0x000ea20000000800 */
[----:B----4-:R-:W-:Y:S02]  /*1350*/  FADD.FTZ R21, R21, R18 ;  /* 0x0000001215157221 */ /* 0x010fe40000010000 */
[----:B------:R-:W-:Y:S01]  /*1360*/  IMAD R20, R0, 0x4, R29 ;  /* 0x0000000400147824 */ /* 0x000fe200078e021d */
[----:B------:R-:W4:Y:S01]  /*1370*/  LDS R18, [R29] ;  /* 0x000000001d127984 */ /* 0x000f220000000800 */
[----:B-----5:R-:W-:-:S03]  /*1380*/  FADD.FTZ R23, R21, R16 ;  /* 0x0000001015177221 */ /* 0x020fc60000010000 */
[----:B------:R-:W-:Y:S01]  /*1390*/  LEA R21, R0, R20, 0x2 ;  /* 0x0000001400157211 */ /* 0x000fe200078e10ff */
[----:B------:R-:W5:Y:S01]  /*13a0*/  LDS R16, [R20] ;  /* 0x0000000014107984 */ /* 0x000f620000000800 */
[----:B------:R-:W-:-:S03]  /*13b0*/  FADD.FTZ R23, R23, R14 ;  /* 0x0000000e17177221 */ /* 0x000fc60000010000 */
[----:B------:R0:W5:Y:S01]  /*13c0*/  LDS R25, [R21] ;  /* 0x0000000015197984 */ /* 0x0001620000000800 */
[----:B------:R-:W-:-:S04]  /*13d0*/  FADD.FTZ R8, R23, R8 ;  /* 0x0000000817087221 */ /* 0x000fc80000010000 */
[----:B------:R-:W-:Y:S01]  /*13e0*/  FADD.FTZ R8, R8, R13 ;  /* 0x0000000d08087221 */ /* 0x000fe20000010000 */
[----:B0-----:R-:W-:-:S03]  /*13f0*/  LEA R21, R0, R21, 0x2 ;  /* 0x0000001500157211 */ /* 0x001fc600078e10ff */
[----:B------:R-:W-:-:S04]  /*1400*/  FADD.FTZ R11, R8, R11 ;  /* 0x0000000b080b7221 */ /* 0x000fc80000010000 */
[----:B------:R-:W-:-:S04]  /*1410*/  FADD.FTZ R10, R11, R10 ;  /* 0x0000000a0b0a7221 */ /* 0x000fc80000010000 */
[----:B-1----:R-:W-:-:S04]  /*1420*/  FADD.FTZ R10, R10, R15 ;  /* 0x0000000f0a0a7221 */ /* 0x002fc80000010000 */
[----:B---3--:R-:W-:-:S04]  /*1430*/  FADD.FTZ R10, R10, R17 ;  /* 0x000000110a0a7221 */ /* 0x008fc80000010000 */
[----:B--2---:R-:W-:-:S04]  /*1440*/  FADD.FTZ R19, R10, R19 ;  /* 0x000000130a137221 */ /* 0x004fc80000010000 */
[----:B----4-:R-:W-:-:S04]  /*1450*/  FADD.FTZ R19, R19, R18 ;  /* 0x0000001213137221 */ /* 0x010fc80000010000 */
[----:B-----5:R-:W-:-:S04]  /*1460*/  FADD.FTZ R16, R19, R16 ;  /* 0x0000001013107221 */ /* 0x020fc80000010000 */
[----:B------:R-:W-:Y:S01]  /*1470*/  FADD.FTZ R25, R16, R25 ;  /* 0x0000001910197221 */ /* 0x000fe20000010000 */
[----:B------:R-:W-:Y:S06]  /*1480*/  @P2 BRA `(.L_x_77) ;  /* 0xfffffffc00302947 */ /* 0x000fec000383ffff */
.L_x_76:
        /* <DEDUP_REMOVED lines=9> */
[C---:B------:R-:W-:Y:S02]  /*1520*/  IMAD R15, R0.reuse, 0x4, R13 ;  /* 0x00000004000f7824 */ /* 0x040fe400078e020d */
[----:B------:R-:W3:Y:S03]  /*1530*/  LDS R13, [R13] ;  /* 0x000000000d0d7984 */ /* 0x000ee60000000800 */
        /* <DEDUP_REMOVED lines=9> */
[----:B-1----:R-:W-:Y:S02]  /*15d0*/  IMAD R21, R0, 0x4, R21 ;  /* 0x0000000400157824 */ /* 0x002fe400078e0215 */
        /* <DEDUP_REMOVED lines=8> */
.L_x_78:
[----:B------:R-:W-:-:S13]  /*1660*/  ISETP.NE.OR P0, PT, R6, RZ, P0 ;  /* 0x000000ff0600720c */ /* 0x000fda0000705670 */
[----:B------:R-:W-:Y:S05]  /*1670*/  @!P0 BRA `(.L_x_74) ;  /* 0x0000000000408947 */ /* 0x000fea0003800000 */
.L_x_75:
[----:B------:R-:W-:Y:S01]  /*1680*/  LEA R11, R0, R21, 0x2 ;  /* 0x00000015000b7211 */ /* 0x000fe200078e10ff */
[----:B------:R0:W1:Y:S01]  /*1690*/  LDS R8, [R21] ;  /* 0x0000000015087984 */ /* 0x0000620000000800 */
[----:B------:R-:W-:Y:S01]  /*16a0*/  IADD3 R6, R6, -0x4, RZ ;  /* 0xfffffffc06067810 */ /* 0x000fe20007ffe0ff */
[----:B------:R-:W-:Y:S01]  /*16b0*/  UIADD3 UR8, UR8, 0x4, URZ ;  /* 0x0000000408087890 */ /* 0x000fe2000fffe03f */
[----:B------:R-:W-:Y:S02]  /*16c0*/  LEA R17, R0, R11, 0x2 ;  /* 0x0000000b00117211 */ /* 0x000fe400078e10ff */
[----:B------:R-:W2:Y:S01]  /*16d0*/  LDS R11, [R11] ;  /* 0x000000000b0b7984 */ /* 0x000ea20000000800 */
[----:B------:R-:W-:Y:S02]  /*16e0*/  ISETP.NE.AND P0, PT, R6, RZ, PT ;  /* 0x000000ff0600720c */ /* 0x000fe40003f05270 */
[C---:B------:R-:W-:Y:S01]  /*16f0*/  LEA R19, R0.reuse, R17, 0x2 ;  /* 0x0000001100137211 */ /* 0x040fe200078e10ff */
[----:B------:R-:W3:Y:S03]  /*1700*/  LDS R13, [R17] ;  /* 0x00000000110d7984 */ /* 0x000ee60000000800 */
[----:B0-----:R-:W-:Y:S01]  /*1710*/  LEA R21, R0, R19, 0x2 ;  /* 0x0000001300157211 */ /* 0x001fe200078e10ff */
[----:B------:R-:W0:Y:S01]  /*1720*/  LDS R15, [R19] ;  /* 0x00000000130f7984 */ /* 0x000e220000000800 */
[----:B-1----:R-:W-:-:S04]  /*1730*/  FADD.FTZ R8, R8, R25 ;  /* 0x0000001908087221 */ /* 0x002fc80000010000 */
[----:B--2---:R-:W-:-:S04]  /*1740*/  FADD.FTZ R8, R8, R11 ;  /* 0x0000000b08087221 */ /* 0x004fc80000010000 */
[----:B---3--:R-:W-:-:S04]  /*1750*/  FADD.FTZ R8, R8, R13 ;  /* 0x0000000d08087221 */ /* 0x008fc80000010000 */
[----:B0-----:R-:W-:Y:S01]  /*1760*/  FADD.FTZ R25, R8, R15 ;  /* 0x0000000f08197221 */ /* 0x001fe20000010000 */
[----:B------:R-:W-:Y:S06]  /*1770*/  @P0 BRA `(.L_x_75) ;  /* 0xfffffffc00c00947 */ /* 0x000fec000383ffff */
.L_x_74:
[----:B------:R-:W-:-:S13]  /*1780*/  ISETP.NE.AND P0, PT, R3, RZ, PT ;  /* 0x000000ff0300720c */ /* 0x000fda0003f05270 */
[----:B------:R-:W-:Y:S05]  /*1790*/  @!P0 BRA `(.L_x_73) ;  /* 0x0000000000308947 */ /* 0x000fea0003800000 */
[----:B------:R-:W0:Y:S01]  /*17a0*/  S2UR UR5, SR_CgaCtaId ;  /* 0x00000000000579c3 */ /* 0x000e220000008800 */
[----:B------:R-:W-:Y:S01]  /*17b0*/  UMOV UR4, 0x400 ;  /* 0x0000040000047882 */ /* 0x000fe20000000000 */
[----:B------:R-:W-:Y:S01]  /*17c0*/  IMAD R6, R0, UR8, R7 ;  /* 0x0000000800067c24 */ /* 0x000fe2000f8e0207 */
[----:B------:R-:W-:-:S04]  /*17d0*/  UIADD3 UR4, UR4, 0x4, URZ ;  /* 0x0000000404047890 */ /* 0x000fc8000fffe03f */
[----:B0-----:R-:W-:-:S06]  /*17e0*/  ULEA UR4, UR5, UR4, 0x18 ;  /* 0x0000000405047291 */ /* 0x001fcc000f8ec03f */
[----:B------:R-:W-:-:S07]  /*17f0*/  LEA R11, R6, UR4, 0x2 ;  /* 0x00000004060b7c11 */ /* 0x000fce000f8e10ff */
.L_x_79:
[----:B------:R0:W1:Y:S01]  /*1800*/  LDS R6, [R11] ;  /* 0x000000000b067984 */ /* 0x0000620000000800 */
[----:B------:R-:W-:-:S05]  /*1810*/  VIADD R3, R3, 0xffffffff ;  /* 0xffffffff03037836 */ /* 0x000fca0000000000 */
[----:B------:R-:W-:Y:S02]  /*1820*/  ISETP.NE.AND P0, PT, R3, RZ, PT ;  /* 0x000000ff0300720c */ /* 0x000fe40003f05270 */
[----:B0-----:R-:W-:Y:S01]  /*1830*/  LEA R11, R0, R11, 0x2 ;  /* 0x0000000b000b7211 */ /* 0x001fe200078e10ff */
[----:B-1----:R-:W-:-:S10]  /*1840*/  FADD.FTZ R25, R6, R25 ;  /* 0x0000001906197221 */ /* 0x002fd40000010000 */
[----:B------:R-:W-:Y:S05]  /*1850*/  @P0 BRA `(.L_x_79) ;  /* 0xfffffffc00e80947 */ /* 0x000fea000383ffff */
.L_x_73:
[----:B------:R-:W-:Y:S01]  /*1860*/  IMAD R0, R12, UR9, RZ ;  /* 0x000000090c007c24 */ /* 0x000fe2000f8e02ff */
[----:B------:R-:W-:-:S04]  /*1870*/  ULDC.64 UR4, c[0x0][0x220] ;  /* 0x0000880000047ab9 */ /* 0x000fc80000000a00 */
[----:B------:R-:W-:-:S04]  /*1880*/  IADD3 R0, P0, R0, R9, RZ ;  /* 0x0000000900007210 */ /* 0x000fc80007f1e0ff */
[----:B------:R-:W-:Y:S02]  /*1890*/  LEA.HI.X.SX32 R3, R9, RZ, 0x1, P0 ;  /* 0x000000ff09037211 */ /* 0x000fe400000f0eff */
[----:B------:R-:W-:-:S04]  /*18a0*/  LEA R10, P0, R0, UR4, 0x2 ;  /* 0x00000004000a7c11 */ /* 0x000fc8000f8010ff */
[----:B------:R-:W-:-:S05]  /*18b0*/  LEA.HI.X R11, R0, UR5, R3, 0x2, P0 ;  /* 0x00000005000b7c11 */ /* 0x000fca00080f1403 */
[----:B------:R1:W-:Y:S04]  /*18c0*/  STG.E.STRONG.SYS desc[UR6][R10.64], R25 ;  /* 0x000000190a007986 */ /* 0x0003e8000c115906 */
.L_x_72:
[----:B------:R-:W-:Y:S05]  /*18d0*/  BSYNC B0 ;  /* 0x0000000000007941 */ /* 0x000fea0003800000 */
.L_x_71:
        /* <DEDUP_REMOVED lines=9> */
[----:B------:R-:W2:Y:S01]  /*1970*/  S2R R3, SR_LANEID ;  /* 0x0000000000037919 */ /* 0x000ea20000000000 */
[----:B------:R-:W-:Y:S01]  /*1980*/  VOTEU.ANY UR4, UPT, PT ;  /* 0x0000000000047886 */ /* 0x000fe200038e0100 */
[----:B0-----:R-:W0:Y:S01]  /*1990*/  LDC.64 R6, c[0x0][0x228] ;  /* 0x00008a00ff067b82 */ /* 0x001e220000000a00 */
[----:B------:R-:W2:Y:S08]  /*19a0*/  FLO.U32 R8, UR4 ;  /* 0x0000000400087d00 */ /* 0x000eb000080e0000 */
[----:B-1----:R-:W1:Y:S01]  /*19b0*/  POPC R11, UR4 ;  /* 0x00000004000b7d09 */ /* 0x002e620008000000 */
[----:B0-----:R-:W-:Y:S01]  /*19c0*/  IMAD.WIDE.U32 R6, R5, 0x4, R6 ;  /* 0x0000000405067825 */ /* 0x001fe200078e0006 */
[----:B--2---:R-:W-:-:S13]  /*19d0*/  ISETP.EQ.U32.AND P0, PT, R8, R3, PT ;  /* 0x000000030800720c */ /* 0x004fda0003f02070 */
[----:B-1----:R-:W2:Y:S01]  /*19e0*/  @P0 ATOMG.E.ADD.STRONG.GPU PT, R7, desc[UR6][R6.64], R11 ;  /* 0x0000000b060709a8 */ /* 0x002ea200081ee1c6 */
        /* <DEDUP_REMOVED lines=12> */
.L_x_81:
[----:B------:R-:W-:Y:S05]  /*1ab0*/  BSYNC B0 ;  /* 0x0000000000007941 */ /* 0x000fea0003800000 */
.L_x_80:
[----:B------:R-:W3:Y:S08]  /*1ac0*/  S2UR UR5, SR_CgaCtaId ;  /* 0x00000000000579c3 */ /* 0x000ef00000008800 */
[----:B------:R-:W-:Y:S06]  /*1ad0*/  BAR.SYNC.DEFER_BLOCKING 0x0 ;  /* 0x0000000000007b1d */ /* 0x000fec0000010000 */
[----:B------:R-:W-:-:S02]  /*1ae0*/  UMOV UR4, 0x400 ;  /* 0x0000040000047882 */ /* 0x000fc40000000000 */
[----:B---3--:R-:W-:-:S09]  /*1af0*/  ULEA UR4, UR5, UR4, 0x18 ;  /* 0x0000000405047291 */ /* 0x008fd2000f8ec03f */
[----:B--2---:R-:W2:Y:S02]  /*1b00*/  LDS.U8 R0, [UR4] ;  /* 0x00000004ff007984 */ /* 0x004ea40008000000 */
[----:B--2---:R-:W-:-:S04]  /*1b10*/  ISETP.EQ.OR P1, PT, R0, RZ, P1 ;  /* 0x000000ff0000720c */ /* 0x004fc80000f22670 */
        /* <DEDUP_REMOVED lines=11> */
[----:B------:R-:W2:Y:S01]  /*1bd0*/  LDC.64 R4, c[0x0][0x220] ;  /* 0x00008800ff047b82 */ /* 0x000ea20000000a00 */
[----:B------:R-:W-:Y:S01]  /*1be0*/  IMAD.IADD R2, R2, 0x1, -R3 ;  /* 0x0000000102027824 */ /* 0x000fe200078e0a03 */
[----:B------:R-:W-:Y:S01]  /*1bf0*/  UMOV UR4, URZ ;  /* 0x0000003f00047c82 */ /* 0x000fe20008000000 */
[----:B------:R-:W-:-:S03]  /*1c00*/  MOV R0, RZ ;  /* 0x000000ff00007202 */ /* 0x000fc60000000f00 */
[----:B------:R-:W-:-:S13]  /*1c10*/  ISETP.GT.AND P0, PT, R2, RZ, PT ;  /* 0x000000ff0200720c */ /* 0x000fda0003f04270 */
[----:B------:R-:W-:Y:S05]  /*1c20*/  @!P0 BRA `(.L_x_84) ;  /* 0x00000004008c8947 */ /* 0x000fea0003800000 */
[----:B------:R-:W-:Y:S02]  /*1c30*/  ISETP.GT.AND P1, PT, R2, 0xc, PT ;  /* 0x0000000c0200780c */ /* 0x000fe40003f24270 */
[----:B------:R-:W-:-:S11]  /*1c40*/  PLOP3.LUT P0, PT, PT, PT, PT, 0x80, 0x0 ;  /* 0x000000000000781c */ /* 0x000fd60003f0f070 */
[----:B------:R-:W-:Y:S05]  /*1c50*/  @!P1 BRA `(.L_x_85) ;  /* 0x0000000000f49947 */ /* 0x000fea0003800000 */
[----:B------:R-:W-:-:S13]  /*1c60*/  PLOP3.LUT P0, PT, PT, PT, PT, 0x8, 0x0 ;  /* 0x000000000000781c */ /* 0x000fda0003f0e170 */
.L_x_86:
[----:B------:R-:W0:Y:S01]  /*1c70*/  LDC.64 R16, c[0x0][0x220] ;  /* 0x00008800ff107b82 */ /* 0x000e220000000a00 */
[----:B------:R-:W-:Y:S01]  /*1c80*/  IMAD R7, R12, UR4, R9 ;  /* 0x000000040c077c24 */ /* 0x000fe2000f8e0209 */
[----:B------:R-:W-:-:S06]  /*1c90*/  UIADD3 UR5, UR4, 0x4, URZ ;  /* 0x0000000404057890 */ /* 0x000fcc000fffe03f */
[----:B------:R-:W-:Y:S02]  /*1ca0*/  IMAD R15, R12, UR5, R9 ;  /* 0x000000050c0f7c24 */ /* 0x000fe4000f8e0209 */
[----:B0-----:R-:W-:-:S04]  /*1cb0*/  IMAD.WIDE R6, R7, 0x4, R16 ;  /* 0x0000000407067825 */ /* 0x001fc800078e0210 */
[C---:B------:R-:W-:Y:S02]  /*1cc0*/  IMAD.WIDE R26, R12.reuse, 0x4, R6 ;  /* 0x000000040c1a7825 */ /* 0x040fe400078e0206 */
[----:B------:R-:W3:Y:S02]  /*1cd0*/  LDG.E.STRONG.SYS R7, desc[UR6][R6.64] ;  /* 0x0000000606077981 */ /* 0x000ee4000c1f5900 */
[C---:B------:R-:W-:Y:S02]  /*1ce0*/  IMAD.WIDE R20, R12.reuse, 0x4, R26 ;  /* 0x000000040c147825 */ /* 0x040fe400078e021a */
[----:B------:R-:W4:Y:S02]  /*1cf0*/  LDG.E.STRONG.SYS R26, desc[UR6][R26.64] ;  /* 0x000000061a1a7981 */ /* 0x000f24000c1f5900 */
[----:B------:R-:W-:Y:S02]  /*1d00*/  IMAD.WIDE R14, R15, 0x4, R16 ;  /* 0x000000040f0e7825 */ /* 0x000fe400078e0210 */
[----:B-1----:R-:W5:Y:S02]  /*1d10*/  LDG.E.STRONG.SYS R25, desc[UR6][R20.64] ;  /* 0x0000000614197981 */ /* 0x002f64000c1f5900 */
[----:B------:R-:W-:Y:S01]  /*1d20*/  IMAD.WIDE R22, R12, 0x4, R20 ;  /* 0x000000040c167825 */ /* 0x000fe200078e0214 */
[----:B------:R-:W-:-:S03]  /*1d30*/  UIADD3 UR5, UR4, 0x8, URZ ;  /* 0x0000000804057890 */ /* 0x000fc6000fffe03f */
[C---:B------:R-:W-:Y:S01]  /*1d40*/  IMAD.WIDE R18, R12.reuse, 0x4, R14 ;  /* 0x000000040c127825 */ /* 0x040fe200078e020e */
[----:B------:R0:W2:Y:S03]  /*1d50*/  LDG.E.STRONG.SYS R24, desc[UR6][R22.64] ;  /* 0x0000000616187981 */ /* 0x0000a6000c1f5900 */
[C---:B------:R-:W-:Y:S01]  /*1d60*/  IMAD R29, R12.reuse, UR5, R9 ;  /* 0x000000050c1d7c24 */ /* 0x040fe2000f8e0209 */
[----:B------:R1:W2:Y:S04]  /*1d70*/  LDG.E.STRONG.SYS R13, desc[UR6][R14.64] ;  /* 0x000000060e0d7981 */ /* 0x0002a8000c1f5900 */
[----:B------:R-:W2:Y:S01]  /*1d80*/  LDG.E.STRONG.SYS R11, desc[UR6][R18.64] ;  /* 0x00000006120b7981 */ /* 0x000ea2000c1f5900 */
[----:B0-----:R-:W-:-:S04]  /*1d90*/  IMAD.WIDE R22, R12, 0x4, R18 ;  /* 0x000000040c167825 */ /* 0x001fc800078e0212 */
[----:B-1----:R-:W-:Y:S01]  /*1da0*/  IMAD.WIDE R14, R29, 0x4, R16 ;  /* 0x000000041d0e7825 */ /* 0x002fe200078e0210 */
[----:B------:R-:W2:Y:S03]  /*1db0*/  LDG.E.STRONG.SYS R10, desc[UR6][R22.64] ;  /* 0x00000006160a7981 */ /* 0x000ea6000c1f5900 */
        /* <DEDUP_REMOVED lines=22> */
[----:B---3--:R-:W-:-:S04]  /*1f20*/  FADD.FTZ R7, R7, R0 ;  /* 0x0000000007077221 */ /* 0x008fc80000010000 */
[----:B----4-:R-:W-:-:S04]  /*1f30*/  FADD.FTZ R26, R7, R26 ;  /* 0x0000001a071a7221 */ /* 0x010fc80000010000 */
[----:B-----5:R-:W-:-:S04]  /*1f40*/  FADD.FTZ R25, R26, R25 ;  /* 0x000000191a197221 */ /* 0x020fc80000010000 */
        /* <DEDUP_REMOVED lines=14> */
.L_x_85:
[----:B------:R-:W-:-:S13]  /*2030*/  ISETP.GT.AND P1, PT, R2, 0x4, PT ;  /* 0x000000040200780c */ /* 0x000fda0003f24270 */
[----:B------:R-:W-:Y:S05]  /*2040*/  @!P1 BRA `(.L_x_87) ;  /* 0x00000000007c9947 */ /* 0x000fea0003800000 */
[----:B01----:R-:W0:Y:S01]  /*2050*/  LDC.64 R24, c[0x0][0x220] ;  /* 0x00008800ff187b82 */ /* 0x003e220000000a00 */
[----:B------:R-:W-:Y:S01]  /*2060*/  IMAD R11, R12, UR4, R9 ;  /* 0x000000040c0b7c24 */ /* 0x000fe2000f8e0209 */
[----:B------:R-:W-:-:S06]  /*2070*/  UIADD3 UR5, UR4, 0x4, URZ ;  /* 0x0000000404057890 */ /* 0x000fcc000fffe03f */
[----:B------:R-:W-:Y:S02]  /*2080*/  IMAD R7, R12, UR5, R9 ;  /* 0x000000050c077c24 */ /* 0x000fe4000f8e0209 */
[----:B0-----:R-:W-:-:S04]  /*2090*/  IMAD.WIDE R10, R11, 0x4, R24 ;  /* 0x000000040b0a7825 */ /* 0x001fc800078e0218 */
[C---:B------:R-:W-:Y:S02]  /*20a0*/  IMAD.WIDE R18, R12.reuse, 0x4, R10 ;  /* 0x000000040c127825 */ /* 0x040fe400078e020a */
[----:B------:R-:W3:Y:S02]  /*20b0*/  LDG.E.STRONG.SYS R11, desc[UR6][R10.64] ;  /* 0x000000060a0b7981 */ /* 0x000ee4000c1f5900 */
[----:B------:R-:W-:Y:S02]  /*20c0*/  IMAD.WIDE R20, R12, 0x4, R18 ;  /* 0x000000040c147825 */ /* 0x000fe400078e0212 */
[----:B------:R-:W4:Y:S02]  /*20d0*/  LDG.E.STRONG.SYS R8, desc[UR6][R18.64] ;  /* 0x0000000612087981 */ /* 0x000f24000c1f5900 */
[----:B------:R-:W-:-:S04]  /*20e0*/  IMAD.WIDE R24, R7, 0x4, R24 ;  /* 0x0000000407187825 */ /* 0x000fc800078e0218 */
[C---:B------:R-:W-:Y:S02]  /*20f0*/  IMAD.WIDE R22, R12.reuse, 0x4, R20 ;  /* 0x000000040c167825 */ /* 0x040fe400078e0214 */
[----:B------:R-:W5:Y:S02]  /*2100*/  LDG.E.STRONG.SYS R21, desc[UR6][R20.64] ;  /* 0x0000000614157981 */ /* 0x000f64000c1f5900 */
[C---:B------:R-:W-:Y:S02]  /*2110*/  IMAD.WIDE R6, R12.reuse, 0x4, R24 ;  /* 0x000000040c067825 */ /* 0x040fe400078e0218 */
[----:B------:R-:W2:Y:S04]  /*2120*/  LDG.E.STRONG.SYS R23, desc[UR6][R22.64] ;  /* 0x0000000616177981 */ /* 0x000ea8000c1f5900 */
[----:B------:R-:W2:Y:S01]  /*2130*/  LDG.E.STRONG.SYS R25, desc[UR6][R24.64] ;  /* 0x0000000618197981 */ /* 0x000ea2000c1f5900 */
[----:B------:R-:W-:-:S03]  /*2140*/  IMAD.WIDE R14, R12, 0x4, R6 ;  /* 0x000000040c0e7825 */ /* 0x000fc600078e0206 */
[----:B------:R-:W2:Y:S01]  /*2150*/  LDG.E.STRONG.SYS R7, desc[UR6][R6.64] ;  /* 0x0000000606077981 */ /* 0x000ea2000c1f5900 */
[----:B------:R-:W-:-:S03]  /*2160*/  IMAD.WIDE R16, R12, 0x4, R14 ;  /* 0x000000040c107825 */ /* 0x000fc600078e020e */
[----:B------:R-:W2:Y:S04]  /*2170*/  LDG.E.STRONG.SYS R15, desc[UR6][R14.64] ;  /* 0x000000060e0f7981 */ /* 0x000ea8000c1f5900 */
[----:B------:R-:W2:Y:S01]  /*2180*/  LDG.E.STRONG.SYS R17, desc[UR6][R16.64] ;  /* 0x0000000610117981 */ /* 0x000ea2000c1f5900 */
[----:B------:R-:W-:Y:S01]  /*2190*/  PLOP3.LUT P0, PT, PT, PT, PT, 0x8, 0x0 ;  /* 0x000000000000781c */ /* 0x000fe20003f0e170 */
[----:B------:R-:W-:Y:S01]  /*21a0*/  UIADD3 UR4, UR4, 0x8, URZ ;  /* 0x0000000804047890 */ /* 0x000fe2000fffe03f */
[----:B------:R-:W-:Y:S01]  /*21b0*/  IADD3 R2, R2, -0x8, RZ ;  /* 0xfffffff802027810 */ /* 0x000fe20007ffe0ff */
[----:B---3--:R-:W-:-:S04]  /*21c0*/  FADD.FTZ R11, R0, R11 ;  /* 0x0000000b000b7221 */ /* 0x008fc80000010000 */
[----:B----4-:R-:W-:-:S04]  /*21d0*/  FADD.FTZ R8, R11, R8 ;  /* 0x000000080b087221 */ /* 0x010fc80000010000 */
[----:B-----5:R-:W-:-:S04]  /*21e0*/  FADD.FTZ R8, R8, R21 ;  /* 0x0000001508087221 */ /* 0x020fc80000010000 */
[----:B--2---:R-:W-:-:S04]  /*21f0*/  FADD.FTZ R8, R8, R23 ;  /* 0x0000001708087221 */ /* 0x004fc80000010000 */
[----:B------:R-:W-:-:S04]  /*2200*/  FADD.FTZ R8, R8, R25 ;  /* 0x0000001908087221 */ /* 0x000fc80000010000 */
[----:B------:R-:W-:-:S04]  /*2210*/  FADD.FTZ R8, R8, R7 ;  /* 0x0000000708087221 */ /* 0x000fc80000010000 */
[----:B------:R-:W-:-:S04]  /*2220*/  FADD.FTZ R8, R8, R15 ;  /* 0x0000000f08087221 */ /* 0x000fc80000010000 */
[----:B------:R-:W-:-:S07]  /*2230*/  FADD.FTZ R0, R8, R17 ;  /* 0x0000001108007221 */ /* 0x000fce0000010000 */
.L_x_87:
[----:B------:R-:W-:-:S13]  /*2240*/  ISETP.NE.OR P0, PT, R2, RZ, P0 ;  /* 0x000000ff0200720c */ /* 0x000fda0000705670 */
[----:B------:R-:W-:Y:S05]  /*2250*/  @!P0 BRA `(.L_x_83) ;  /* 0x0000000000448947 */ /* 0x000fea0003800000 */
.L_x_84:
[----:B------:R-:W-:-:S04]  /*2260*/  IMAD R7, R12, UR4, R9 ;  /* 0x000000040c077c24 */ /* 0x000fc8000f8e0209 */
[----:B0-2---:R-:W-:-:S04]  /*2270*/  IMAD.WIDE R6, R7, 0x4, R4 ;  /* 0x0000000407067825 */ /* 0x005fc800078e0204 */
[C---:B-1----:R-:W-:Y:S02]  /*2280*/  IMAD.WIDE R10, R12.reuse, 0x4, R6 ;  /* 0x000000040c0a7825 */ /* 0x042fe400078e0206 */
        /* <DEDUP_REMOVED lines=14> */
.L_x_83:
[----:B------:R-:W-:-:S13]  /*2370*/  ISETP.NE.AND P0, PT, R3, RZ, PT ;  /* 0x000000ff0300720c */ /* 0x000fda0003f05270 */
[----:B------:R-:W-:Y:S05]  /*2380*/  @!P0 BRA `(.L_x_88) ;  /* 0x0000000000248947 */ /* 0x000fea0003800000 */
[----:B--2---:R-:W2:Y:S01]  /*2390*/  LDC.64 R4, c[0x0][0x220] ;  /* 0x00008800ff047b82 */ /* 0x004ea20000000a00 */
[----:B------:R-:W-:-:S04]  /*23a0*/  IMAD R7, R12, UR4, R9 ;  /* 0x000000040c077c24 */ /* 0x000fc8000f8e0209 */
[----:B--2---:R-:W-:-:S07]  /*23b0*/  IMAD.WIDE R4, R7, 0x4, R4 ;  /* 0x0000000407047825 */ /* 0x004fce00078e0204 */
.L_x_89:
[----:B------:R2:W3:Y:S01]  /*23c0*/  LDG.E.STRONG.SYS R7, desc[UR6][R4.64] ;  /* 0x0000000604077981 */ /* 0x0004e2000c1f5900 */
[----:B------:R-:W-:-:S04]  /*23d0*/  IADD3 R3, R3, -0x1, RZ ;  /* 0xffffffff03037810 */ /* 0x000fc80007ffe0ff */
[----:B------:R-:W-:Y:S01]  /*23e0*/  ISETP.NE.AND P0, PT, R3, RZ, PT ;  /* 0x000000ff0300720c */ /* 0x000fe20003f05270 */
[----:B--2---:R-:W-:-:S04]  /*23f0*/  IMAD.WIDE R4, R12, 0x4, R4 ;  /* 0x000000040c047825 */ /* 0x004fc800078e0204 */
[----:B---3--:R-:W-:-:S08]  /*2400*/  FADD.FTZ R0, R7, R0 ;  /* 0x0000000007007221 */ /* 0x008fd00000010000 */
[----:B------:R-:W-:Y:S05]  /*2410*/  @P0 BRA `(.L_x_89) ;  /* 0xfffffffc00e80947 */ /* 0x000fea000383ffff */
.L_x_88:
[----:B------:R-:W-:-:S04]  /*2420*/  FMUL.FTZ R0, R0, 1 ;  /* 0x3f80000000007820 */ /* 0x000fc80000410000 */
[----:B--2---:R2:W3:Y:S03]  /*2430*/  F2F.F64.F32 R4, R0 ;  /* 0x0000000000047310 */ /* 0x0044e60000201800 */
.L_x_82:
[----:B------:R-:W4:Y:S02]  /*2440*/  LDC.64 R2, c[0x0][0x230] ;  /* 0x00008c00ff027b82 */ /* 0x000f240000000a00 */
[----:B----4-:R-:W-:-:S05]  /*2450*/  IMAD.WIDE R2, R9, 0x8, R2 ;  /* 0x0000000809027825 */ /* 0x010fca00078e0202 */
[----:B---3--:R-:W-:Y:S01]  /*2460*/  STG.E.64 desc[UR6][R2.64], R4 ;  /* 0x0000000402007986 */ /* 0x008fe2000c101b06 */
[----:B------:R-:W-:Y:S05]  /*2470*/  EXIT ;  /* 0x000000000000794d */ /* 0x000fea0003800000 */
.L_x_90:
        /* <DEDUP_REMOVED lines=16> */
.L_x_321:


//--------------------- .text._Z10Relu_fpropIdEvPT_jj --------------------------
	.section	.text._Z10Relu_fpropIdEvPT_jj,"ax",@progbits
	.align	128
        .global         _Z10Relu_fpropIdEvPT_jj
        .type           _Z10Relu_fpropIdEvPT_jj,@function
        .size           _Z10Relu_fpropIdEvPT_jj,(.L_x_322 - _Z10Relu_fpropIdEvPT_jj)
        .other          _Z10Relu_fpropIdEvPT_jj,@"STO_CUDA_ENTRY STV_DEFAULT"
_Z10Relu_fpropIdEvPT_jj:
.text._Z10Relu_fpropIdEvPT_jj:
[----:B------:R-:W-:Y:S08]  /*0000*/  LDC R1, c[0x0][0x28] ;  /* 0x00000a00ff017b82 */ /* 0x000ff00000000800 */
[----:B------:R-:W0:Y:S01]  /*0010*/  LDC R14, c[0x0][0x21c] ;  /* 0x00008700ff0e7b82 */ /* 0x000e220000000800 */
[----:B------:R-:W1:Y:S01]  /*0020*/  S2R R0, SR_CTAID.X ;  /* 0x0000000000007919 */ /* 0x000e620000002500 */
[----:B------:R-:W-:Y:S01]  /*0030*/  ULDC UR4, c[0x0][0x0] ;  /* 0x0000000000047ab9 */ /* 0x000fe20000000800 */
[----:B------:R-:W-:Y:S01]  /*0040*/  ULDC.64 UR6, c[0x0][0x208] ;  /* 0x0000820000067ab9 */ /* 0x000fe20000000a00 */
[----:B------:R-:W1:Y:S04]  /*0050*/  S2R R3, SR_TID.X ;  /* 0x0000000000037919 */ /* 0x000e680000002100 */
[----:B------:R-:W2:Y:S01]  /*0060*/  LDC R2, c[0x0][0x210] ;  /* 0x00008400ff027b82 */ /* 0x000ea20000000800 */
[----:B0-----:R-:W-:-:S04]  /*0070*/  LOP3.LUT R4, R14, 0x3, RZ, 0xc0, !PT ;  /* 0x000000030e047812 */ /* 0x001fc800078ec0ff */
[----:B------:R-:W-:Y:S02]  /*0080*/  ISETP.NE.AND P1, PT, R4, RZ, PT ;  /* 0x000000ff0400720c */ /* 0x000fe40003f25270 */
[----:B--2---:R-:W-:Y:S01]  /*0090*/  LOP3.LUT P0, RZ, R2, 0x1f, RZ, 0xc0, !PT ;  /* 0x0000001f02ff7812 */ /* 0x004fe2000780c0ff */
[----:B-1----:R-:W-:-:S12]  /*00a0*/  IMAD R0, R0, UR4, R3 ;  /* 0x0000000400007c24 */ /* 0x002fd8000f8e0203 */
[----:B------:R-:W-:Y:S05]  /*00b0*/  @!P0 BRA !P1, `(.L_x_91) ;  /* 0x0000000000e08947 */ /* 0x000fea0004800000 */
[----:B------:R-:W-:Y:S02]  /*00c0*/  ULDC UR5, c[0x0][0x218] ;  /* 0x0000860000057ab9 */ /* 0x000fe40000000800 */
[----:B------:R-:W-:-:S05]  /*00d0*/  IMAD R21, R14, UR5, RZ ;  /* 0x000000050e157c24 */ /* 0x000fca000f8e02ff */
[----:B------:R-:W-:-:S13]  /*00e0*/  ISETP.GE.U32.AND P0, PT, R0, R21, PT ;  /* 0x000000150000720c */ /* 0x000fda0003f06070 */
[----:B------:R-:W-:Y:S05]  /*00f0*/  @P0 EXIT ;  /* 0x000000000000094d */ /* 0x000fea0003800000 */
[----:B------:R-:W0:Y:S08]  /*0100*/  LDC R23, c[0x0][0xc] ;  /* 0x00000300ff177b82 */ /* 0x000e300000000800 */
[----:B------:R-:W1:Y:S01]  /*0110*/  LDC.64 R4, c[0x0][0x210] ;  /* 0x00008400ff047b82 */ /* 0x000e620000000a00 */
[----:B0-----:R-:W-:-:S07]  /*0120*/  IMAD R23, R23, UR4, RZ ;  /* 0x0000000417177c24 */ /* 0x001fce000f8e02ff */
.L_x_92:
[C---:B------:R-:W-:Y:S01]  /*0130*/  ISETP.GE.U32.AND P3, PT, R0.reuse, R21, PT ;  /* 0x000000150000720c */ /* 0x040fe20003f66070 */
[----:B-1----:R-:W-:Y:S01]  /*0140*/  IMAD.WIDE R2, R0, 0x8, R4 ;  /* 0x0000000800027825 */ /* 0x002fe200078e0204 */
[----:B------:R-:W-:-:S04]  /*0150*/  IADD3 R8, R23, R0, RZ ;  /* 0x0000000017087210 */ /* 0x000fc80007ffe0ff */
[C---:B------:R-:W-:Y:S02]  /*0160*/  IADD3 R6, R23.reuse, R8, RZ ;  /* 0x0000000817067210 */ /* 0x040fe40007ffe0ff */
[-C--:B------:R-:W-:Y:S02]  /*0170*/  ISETP.GE.U32.AND P2, PT, R8, R21.reuse, PT ;  /* 0x000000150800720c */ /* 0x080fe40003f46070 */
[----:B------:R-:W-:Y:S02]  /*0180*/  IADD3 R10, R23, R6, RZ ;  /* 0x00000006170a7210 */ /* 0x000fe40007ffe0ff */
[-C--:B------:R-:W-:Y:S01]  /*0190*/  ISETP.GE.U32.AND P1, PT, R6, R21.reuse, PT ;  /* 0x000000150600720c */ /* 0x080fe20003f26070 */
[----:B------:R-:W2:Y:S01]  /*01a0*/  @!P3 LDG.E.64 R18, desc[UR6][R2.64] ;  /* 0x000000060212b981 */ /* 0x000ea2000c1e1b00 */
[----:B------:R-:W-:Y:S01]  /*01b0*/  ISETP.GE.U32.AND P0, PT, R10, R21, PT ;  /* 0x000000150a00720c */ /* 0x000fe20003f06070 */
[----:B------:R-:W-:-:S04]  /*01c0*/  IMAD.WIDE R8, R8, 0x8, R4 ;  /* 0x0000000808087825 */ /* 0x000fc800078e0204 */
[--C-:B------:R-:W-:Y:S02]  /*01d0*/  IMAD.WIDE R6, R6, 0x8, R4.reuse ;  /* 0x0000000806067825 */ /* 0x100fe400078e0204 */
[----:B------:R-:W3:Y:S02]  /*01e0*/  @!P2 LDG.E.64 R16, desc[UR6][R8.64] ;  /* 0x000000060810a981 */ /* 0x000ee4000c1e1b00 */
[----:B------:R-:W-:Y:S02]  /*01f0*/  IMAD.WIDE R10, R10, 0x8, R4 ;  /* 0x000000080a0a7825 */ /* 0x000fe400078e0204 */
[----:B------:R-:W4:Y:S04]  /*0200*/  @!P1 LDG.E.64 R12, desc[UR6][R6.64] ;  /* 0x00000006060c9981 */ /* 0x000f28000c1e1b00 */
[----:B------:R-:W5:Y:S01]  /*0210*/  @!P0 LDG.E.64 R14, desc[UR6][R10.64] ;  /* 0x000000060a0e8981 */ /* 0x000f62000c1e1b00 */
[----:B------:R-:W-:Y:S01]  /*0220*/  UMOV UR4, 0xf0000000 ;  /* 0xf000000000047882 */ /* 0x000fe20000000000 */
[----:B------:R-:W-:Y:S01]  /*0230*/  UMOV UR5, 0x380fffff ;  /* 0x380fffff00057882 */ /* 0x000fe20000000000 */
[----:B------:R-:W-:Y:S01]  /*0240*/  LEA R0, R23, R0, 0x2 ;  /* 0x0000000017007211 */ /* 0x000fe200078e10ff */
[----:B--2---:R-:W0:Y:S01]  /*0250*/  F2F.F32.F64 R20, R18 ;  /* 0x0000001200147310 */ /* 0x004e220000301000 */
[----:B------:R-:W-:-:S07]  /*0260*/  DSETP.GEU.AND P6, PT, |R18|, UR4, PT ;  /* 0x0000000412007e2a */ /* 0x000fce000bfce200 */
[----:B---3--:R-:W1:Y:S01]  /*0270*/  F2F.F32.F64 R22, R16 ;  /* 0x0000001000167310 */ /* 0x008e620000301000 */
[----:B------:R-:W-:Y:S02]  /*0280*/  DSETP.GEU.AND P5, PT, |R16|, UR4, PT ;  /* 0x0000000410007e2a */ /* 0x000fe4000bfae200 */
[----:B----4-:R-:W-:-:S04]  /*0290*/  DSETP.GEU.AND P4, PT, |R12|, UR4, PT ;  /* 0x000000040c007e2a */ /* 0x010fc8000bf8e200 */
[----:B0-----:R-:W-:Y:S01]  /*02a0*/  @!P6 FMUL R20, R20, 1.175494350822287508e-38 ;  /* 0x008000001414e820 */ /* 0x001fe20000400000 */
[----:B------:R-:W0:Y:S01]  /*02b0*/  F2F.F32.F64 R24, R12 ;  /* 0x0000000c00187310 */ /* 0x000e220000301000 */
[----:B-----5:R-:W-:-:S03]  /*02c0*/  DSETP.GEU.AND P6, PT, |R14|, UR4, PT ;  /* 0x000000040e007e2a */ /* 0x020fc6000bfce200 */
[----:B------:R-:W-:-:S03]  /*02d0*/  FMNMX.FTZ R20, RZ, R20, !PT ;  /* 0x00000014ff147209 */ /* 0x000fc60007810000 */
[----:B-1----:R-:W-:Y:S01]  /*02e0*/  @!P5 FMUL R22, R22, 1.175494350822287508e-38 ;  /* 0x008000001616d820 */ /* 0x002fe20000400000 */
[----:B------:R-:W1:Y:S01]  /*02f0*/  F2F.F32.F64 R25, R14 ;  /* 0x0000000e00197310 */ /* 0x000e620000301000 */
[----:B------:R-:W-:-:S03]  /*0300*/  FMUL.FTZ R20, R20, 1 ;  /* 0x3f80000014147820 */ /* 0x000fc60000410000 */
[----:B------:R-:W-:Y:S01]  /*0310*/  FMNMX.FTZ R22, RZ, R22, !PT ;  /* 0x00000016ff167209 */ /* 0x000fe20007810000 */
[----:B0-----:R-:W-:-:S03]  /*0320*/  @!P4 FMUL R24, R24, 1.175494350822287508e-38 ;  /* 0x008000001818c820 */ /* 0x001fc60000400000 */
[----:B------:R-:W0:Y:S01]  /*0330*/  F2F.F64.F32 R18, R20 ;  /* 0x0000001400127310 */ /* 0x000e220000201800 */
[----:B------:R-:W-:Y:S01]  /*0340*/  FMUL.FTZ R22, R22, 1 ;  /* 0x3f80000016167820 */ /* 0x000fe20000410000 */
[----:B------:R-:W-:Y:S01]  /*0350*/  FMNMX.FTZ R24, RZ, R24, !PT ;  /* 0x00000018ff187209 */ /* 0x000fe20007810000 */
[----:B-1----:R-:W-:-:S05]  /*0360*/  @!P6 FMUL R25, R25, 1.175494350822287508e-38 ;  /* 0x008000001919e820 */ /* 0x002fca0000400000 */
[----:B------:R-:W1:Y:S01]  /*0370*/  F2F.F64.F32 R16, R22 ;  /* 0x0000001600107310 */ /* 0x000e620000201800 */
[----:B------:R-:W-:Y:S01]  /*0380*/  FMUL.FTZ R24, R24, 1 ;  /* 0x3f80000018187820 */ /* 0x000fe20000410000 */
[----:B------:R-:W-:Y:S01]  /*0390*/  FMNMX.FTZ R25, RZ, R25, !PT ;  /* 0x00000019ff197209 */ /* 0x000fe20007810000 */
[----:B0-----:R0:W-:Y:S05]  /*03a0*/  @!P3 STG.E.64 desc[UR6][R2.64], R18 ;  /* 0x000000120200b986 */ /* 0x0011ea000c101b06 */
[----:B------:R-:W2:Y:S01]  /*03b0*/  F2F.F64.F32 R12, R24 ;  /* 0x00000018000c7310 */ /* 0x000ea20000201800 */
[----:B------:R-:W-:Y:S01]  /*03c0*/  FMUL.FTZ R25, R25, 1 ;  /* 0x3f80000019197820 */ /* 0x000fe20000410000 */
[----:B-1----:R0:W-:Y:S06]  /*03d0*/  @!P2 STG.E.64 desc[UR6][R8.64], R16 ;  /* 0x000000100800a986 */ /* 0x0021ec000c101b06 */
[----:B------:R-:W1:Y:S01]  /*03e0*/  F2F.F64.F32 R14, R25 ;  /* 0x00000019000e7310 */ /* 0x000e620000201800 */
[----:B--2---:R0:W-:Y:S04]  /*03f0*/  @!P1 STG.E.64 desc[UR6][R6.64], R12 ;  /* 0x0000000c06009986 */ /* 0x0041e8000c101b06 */
[----:B-1----:R0:W-:Y:S01]  /*0400*/  @!P0 STG.E.64 desc[UR6][R10.64], R14 ;  /* 0x0000000e0a008986 */ /* 0x0021e2000c101b06 */
[----:B------:R-:W-:-:S13]  /*0410*/  ISETP.GE.U32.AND P0, PT, R0, R21, PT ;  /* 0x000000150000720c */ /* 0x000fda0003f06070 */
[----:B0-----:R-:W-:Y:S05]  /*0420*/  @!P0 BRA `(.L_x_92) ;  /* 0xfffffffc00408947 */ /* 0x001fea000383ffff */
[----:B------:R-:W-:Y:S05]  /*0430*/  EXIT ;  /* 0x000000000000794d */ /* 0x000fea0003800000 */
.L_x_91:
[----:B------:R-:W-:Y:S01]  /*0440*/  ULDC UR5, c[0x0][0x218] ;  /* 0x0000860000057ab9 */ /* 0x000fe20000000800 */
[----:B------:R-:W-:Y:S01]  /*0450*/  SHF.L.U32 R3, R0, 0x2, RZ ;  /* 0x0000000200037819 */ /* 0x000fe200000006ff */
[----:B------:R-:W-:-:S05]  /*0460*/  IMAD R14, R14, UR5, RZ ;  /* 0x000000050e0e7c24 */ /* 0x000fca000f8e02ff */
[----:B------:R-:W-:-:S13]  /*0470*/  ISETP.GE.U32.AND P0, PT, R3, R14, PT ;  /* 0x0000000e0300720c */ /* 0x000fda0003f06070 */
[----:B------:R-:W-:Y:S05]  /*0480*/  @P0 EXIT ;  /* 0x000000000000094d */ /* 0x000fea0003800000 */
[----:B------:R-:W0:Y:S01]  /*0490*/  LDC.64 R2, c[0x0][0x210] ;  /* 0x00008400ff027b82 */ /* 0x000e220000000a00 */
[----:B------:R-:W-:Y:S02]  /*04a0*/  ULDC UR5, c[0x0][0xc] ;  /* 0x0000030000057ab9 */ /* 0x000fe40000000800 */
[----:B------:R-:W-:-:S12]  /*04b0*/  UIMAD UR4, UR4, UR5, URZ ;  /* 0x00000005040472a4 */ /* 0x000fd8000f8e023f */
.L_x_93:
[----:B01----:R-:W-:-:S05]  /*04c0*/  IMAD.WIDE R12, R0, 0x20, R2 ;  /* 0x00000020000c7825 */ /* 0x003fca00078e0202 */
[----:B------:R-:W2:Y:S04]  /*04d0*/  LDG.E.128 R4, desc[UR6][R12.64] ;  /* 0x000000060c047981 */ /* 0x000ea8000c1e1d00 */
[----:B------:R-:W3:Y:S01]  /*04e0*/  LDG.E.128 R8, desc[UR6][R12.64+0x10] ;  /* 0x000010060c087981 */ /* 0x000ee2000c1e1d00 */
[----:B------:R-:W-:Y:S01]  /*04f0*/  UMOV UR8, 0xf0000000 ;  /* 0xf000000000087882 */ /* 0x000fe20000000000 */
[----:B------:R-:W-:Y:S01]  /*0500*/  UMOV UR9, 0x380fffff ;  /* 0x380fffff00097882 */ /* 0x000fe20000000000 */
[----:B------:R-:W-:Y:S01]  /*0510*/  IADD3 R0, R0, UR4, RZ ;  /* 0x0000000400007c10 */ /* 0x000fe2000fffe0ff */
[----:B--2---:R-:W0:Y:S01]  /*0520*/  F2F.F32.F64 R15, R4 ;  /* 0x00000004000f7310 */ /* 0x004e220000301000 */
[----:B------:R-:W-:Y:S02]  /*0530*/  DSETP.GEU.AND P0, PT, |R4|, UR8, PT ;  /* 0x0000000804007e2a */ /* 0x000fe4000bf0e200 */
[----:B------:R-:W-:-:S02]  /*0540*/  DSETP.GEU.AND P1, PT, |R6|, UR8, PT ;  /* 0x0000000806007e2a */ /* 0x000fc4000bf2e200 */
[----:B---3--:R-:W-:-:S03]  /*0550*/  DSETP.GEU.AND P2, PT, |R8|, UR8, PT ;  /* 0x0000000808007e2a */ /* 0x008fc6000bf4e200 */
[----:B------:R-:W1:Y:S07]  /*0560*/  F2F.F32.F64 R16, R6 ;  /* 0x0000000600107310 */ /* 0x000e6e0000301000 */
[----:B0-----:R-:W-:Y:S01]  /*0570*/  @!P0 FMUL R15, R15, 1.175494350822287508e-38 ;  /* 0x008000000f0f8820 */ /* 0x001fe20000400000 */
[----:B------:R-:W0:Y:S01]  /*0580*/  F2F.F32.F64 R17, R8 ;  /* 0x0000000800117310 */ /* 0x000e220000301000 */
[----:B------:R-:W-:-:S03]  /*0590*/  DSETP.GEU.AND P0, PT, |R10|, UR8, PT ;  /* 0x000000080a007e2a */ /* 0x000fc6000bf0e200 */
[----:B------:R-:W-:Y:S01]  /*05a0*/  FMNMX.FTZ R15, RZ, R15, !PT ;  /* 0x0000000fff0f7209 */ /* 0x000fe20007810000 */
[----:B-1----:R-:W-:-:S03]  /*05b0*/  @!P1 FMUL R16, R16, 1.175494350822287508e-38 ;  /* 0x0080000010109820 */ /* 0x002fc60000400000 */
[----:B------:R-:W1:Y:S01]  /*05c0*/  F2F.F32.F64 R18, R10 ;  /* 0x0000000a00127310 */ /* 0x000e620000301000 */
[----:B------:R-:W-:Y:S01]  /*05d0*/  FMUL.FTZ R4, R15, 1 ;  /* 0x3f8000000f047820 */ /* 0x000fe20000410000 */
[----:B------:R-:W-:Y:S02]  /*05e0*/  SHF.L.U32 R15, R0, 0x2, RZ ;  /* 0x00000002000f7819 */ /* 0x000fe400000006ff */
[----:B------:R-:W-:Y:S01]  /*05f0*/  FMNMX.FTZ R16, RZ, R16, !PT ;  /* 0x00000010ff107209 */ /* 0x000fe20007810000 */
[----:B0-----:R-:W-:-:S03]  /*0600*/  @!P2 FMUL R17, R17, 1.175494350822287508e-38 ;  /* 0x008000001111a820 */ /* 0x001fc60000400000 */
[----:B------:R-:W-:Y:S01]  /*0610*/  F2F.F64.F32 R4, R4 ;  /* 0x0000000400047310 */ /* 0x000fe20000201800 */
[----:B------:R-:W-:Y:S01]  /*0620*/  FMUL.FTZ R6, R16, 1 ;  /* 0x3f80000010067820 */ /* 0x000fe20000410000 */
[----:B------:R-:W-:Y:S01]  /*0630*/  FMNMX.FTZ R17, RZ, R17, !PT ;  /* 0x00000011ff117209 */ /* 0x000fe20007810000 */
[----:B-1----:R-:W-:-:S05]  /*0640*/  @!P0 FMUL R18, R18, 1.175494350822287508e-38 ;  /* 0x0080000012128820 */ /* 0x002fca0000400000 */
[----:B------:R-:W0:Y:S01]  /*0650*/  F2F.F64.F32 R6, R6 ;  /* 0x0000000600067310 */ /* 0x000e220000201800 */
[----:B------:R-:W-:Y:S01]  /*0660*/  FMUL.FTZ R8, R17, 1 ;  /* 0x3f80000011087820 */ /* 0x000fe20000410000 */
[----:B------:R-:W-:Y:S02]  /*0670*/  ISETP.GE.U32.AND P0, PT, R15, R14, PT ;  /* 0x0000000e0f00720c */ /* 0x000fe40003f06070 */
[----:B------:R-:W-:-:S04]  /*0680*/  FMNMX.FTZ R18, RZ, R18, !PT ;  /* 0x00000012ff127209 */ /* 0x000fc80007810000 */
[----:B------:R-:W-:Y:S01]  /*0690*/  F2F.F64.F32 R8, R8 ;  /* 0x0000000800087310 */ /* 0x000fe20000201800 */
[----:B------:R-:W-:Y:S01]  /*06a0*/  FMUL.FTZ R10, R18, 1 ;  /* 0x3f800000120a7820 */ /* 0x000fe20000410000 */
[----:B0-----:R1:W-:Y:S06]  /*06b0*/  STG.E.128 desc[UR6][R12.64], R4 ;  /* 0x000000040c007986 */ /* 0x0013ec000c101d06 */
[----:B------:R-:W0:Y:S02]  /*06c0*/  F2F.F64.F32 R10, R10 ;  /* 0x0000000a000a7310 */ /* 0x000e240000201800 */
[----:B0-----:R1:W-:Y:S01]  /*06d0*/  STG.E.128 desc[UR6][R12.64+0x10], R8 ;  /* 0x000010080c007986 */ /* 0x0013e2000c101d06 */
[----:B------:R-:W-:Y:S05]  /*06e0*/  @!P0 BRA `(.L_x_93) ;  /* 0xfffffffc00748947 */ /* 0x000fea000383ffff */
[----:B------:R-:W-:Y:S05]  /*06f0*/  EXIT ;  /* 0x000000000000794d */ /* 0x000fea0003800000 */
.L_x_94:
        /* <DEDUP_REMOVED lines=16> */
.L_x_322:


//--------------------- .text._Z13Sigmoid_fpropIdEvPT_jj --------------------------
	.section	.text._Z13Sigmoid_fpropIdEvPT_jj,"ax",@progbits
	.align	128
        .global         _Z13Sigmoid_fpropIdEvPT_jj
        .type           _Z13Sigmoid_fpropIdEvPT_jj,@function
        .size           _Z13Sigmoid_fpropIdEvPT_jj,(.L_x_323 - _Z13Sigmoid_fpropIdEvPT_jj)
        .other          _Z13Sigmoid_fpropIdEvPT_jj,@"STO_CUDA_ENTRY STV_DEFAULT"
_Z13Sigmoid_fpropIdEvPT_jj:
.text._Z13Sigmoid_fpropIdEvPT_jj:
        /* <DEDUP_REMOVED lines=19> */
.L_x_96:
        /* <DEDUP_REMOVED lines=25> */
[----:B-----5:R-:W-:Y:S02]  /*02c0*/  DSETP.GEU.AND P6, PT, |R12|, UR4, PT ;  /* 0x000000040c007e2a */ /* 0x020fe4000bfce200 */
[----:B------:R-:W-:-:S04]  /*02d0*/  FMUL.FTZ R18, R18, -1.4426950216293334961 ;  /* 0xbfb8aa3b12127820 */ /* 0x000fc80000410000 */
[----:B-1----:R-:W-:Y:S01]  /*02e0*/  @!P5 FMUL R20, R20, 1.175494350822287508e-38 ;  /* 0x008000001414d820 */ /* 0x002fe20000400000 */
[----:B------:R-:W1:Y:S03]  /*02f0*/  F2F.F32.F64 R25, R12 ;  /* 0x0000000c00197310 */ /* 0x000e660000301000 */
[----:B------:R-:W-:Y:S01]  /*0300*/  FMUL.FTZ R20, R20, -1.4426950216293334961 ;  /* 0xbfb8aa3b14147820 */ /* 0x000fe20000410000 */
[----:B0-----:R-:W-:-:S04]  /*0310*/  @!P4 FMUL R24, R24, 1.175494350822287508e-38 ;  /* 0x008000001818c820 */ /* 0x001fc80000400000 */
[----:B------:R-:W0:Y:S01]  /*0320*/  MUFU.EX2 R18, R18 ;  /* 0x0000001200127308 */ /* 0x000e220000000800 */
[----:B------:R-:W-:Y:S01]  /*0330*/  FMUL.FTZ R24, R24, -1.4426950216293334961 ;  /* 0xbfb8aa3b18187820 */ /* 0x000fe20000410000 */
[----:B-1----:R-:W-:-:S06]  /*0340*/  @!P6 FMUL R25, R25, 1.175494350822287508e-38 ;  /* 0x008000001919e820 */ /* 0x002fcc0000400000 */
[----:B------:R-:W1:Y:S01]  /*0350*/  MUFU.EX2 R20, R20 ;  /* 0x0000001400147308 */ /* 0x000e620000000800 */
[----:B------:R-:W-:-:S07]  /*0360*/  FMUL.FTZ R25, R25, -1.4426950216293334961 ;  /* 0xbfb8aa3b19197820 */ /* 0x000fce0000410000 */
[----:B------:R-:W2:Y:S01]  /*0370*/  MUFU.EX2 R24, R24 ;  /* 0x0000001800187308 */ /* 0x000ea20000000800 */
[----:B0-----:R-:W-:-:S07]  /*0380*/  FADD.FTZ R12, R18, 1 ;  /* 0x3f800000120c7421 */ /* 0x001fce0000010000 */
[----:B------:R-:W0:Y:S01]  /*0390*/  MUFU.EX2 R25, R25 ;  /* 0x0000001900197308 */ /* 0x000e220000000800 */
[----:B-1----:R-:W-:-:S07]  /*03a0*/  FADD.FTZ R13, R20, 1 ;  /* 0x3f800000140d7421 */ /* 0x002fce0000010000 */
[----:B------:R-:W1:Y:S01]  /*03b0*/  MUFU.RCP R12, R12 ;  /* 0x0000000c000c7308 */ /* 0x000e620000001000 */
[----:B--2---:R-:W-:-:S07]  /*03c0*/  FADD.FTZ R18, R24, 1 ;  /* 0x3f80000018127421 */ /* 0x004fce0000010000 */
[----:B------:R-:W2:Y:S01]  /*03d0*/  MUFU.RCP R13, R13 ;  /* 0x0000000d000d7308 */ /* 0x000ea20000001000 */
[----:B0-----:R-:W-:-:S07]  /*03e0*/  FADD.FTZ R20, R25, 1 ;  /* 0x3f80000019147421 */ /* 0x001fce0000010000 */
[----:B------:R-:W0:Y:S01]  /*03f0*/  MUFU.RCP R18, R18 ;  /* 0x0000001200127308 */ /* 0x000e220000001000 */
[----:B-1----:R-:W-:-:S07]  /*0400*/  FMUL.FTZ R22, R12, 1 ;  /* 0x3f8000000c167820 */ /* 0x002fce0000410000 */
[----:B------:R-:W1:Y:S01]  /*0410*/  MUFU.RCP R20, R20 ;  /* 0x0000001400147308 */ /* 0x000e620000001000 */
[----:B--2---:R-:W-:-:S07]  /*0420*/  FMUL.FTZ R16, R13, 1 ;  /* 0x3f8000000d107820 */ /* 0x004fce0000410000 */
[----:B------:R-:W2:Y:S01]  /*0430*/  F2F.F64.F32 R22, R22 ;  /* 0x0000001600167310 */ /* 0x000ea20000201800 */
[----:B0-----:R-:W-:-:S07]  /*0440*/  FMUL.FTZ R14, R18, 1 ;  /* 0x3f800000120e7820 */ /* 0x001fce0000410000 */
[----:B------:R-:W0:Y:S01]  /*0450*/  F2F.F64.F32 R16, R16 ;  /* 0x0000001000107310 */ /* 0x000e220000201800 */
[----:B-1----:R-:W-:Y:S01]  /*0460*/  FMUL.FTZ R12, R20, 1 ;  /* 0x3f800000140c7820 */ /* 0x002fe20000410000 */
[----:B--2---:R2:W-:Y:S06]  /*0470*/  @!P3 STG.E.64 desc[UR6][R2.64], R22 ;  /* 0x000000160200b986 */ /* 0x0045ec000c101b06 */
[----:B------:R-:W1:Y:S01]  /*0480*/  F2F.F64.F32 R14, R14 ;  /* 0x0000000e000e7310 */ /* 0x000e620000201800 */
[----:B0-----:R2:W-:Y:S07]  /*0490*/  @!P2 STG.E.64 desc[UR6][R8.64], R16 ;  /* 0x000000100800a986 */ /* 0x0015ee000c101b06 */
[----:B------:R-:W0:Y:S01]  /*04a0*/  F2F.F64.F32 R12, R12 ;  /* 0x0000000c000c7310 */ /* 0x000e220000201800 */
[----:B-1----:R2:W-:Y:S04]  /*04b0*/  @!P1 STG.E.64 desc[UR6][R6.64], R14 ;  /* 0x0000000e06009986 */ /* 0x0025e8000c101b06 */
[----:B0-----:R2:W-:Y:S01]  /*04c0*/  @!P0 STG.E.64 desc[UR6][R10.64], R12 ;  /* 0x0000000c0a008986 */ /* 0x0015e2000c101b06 */
[----:B------:R-:W-:-:S13]  /*04d0*/  ISETP.GE.U32.AND P0, PT, R0, R19, PT ;  /* 0x000000130000720c */ /* 0x000fda0003f06070 */
[----:B--2---:R-:W-:Y:S05]  /*04e0*/  @!P0 BRA `(.L_x_96) ;  /* 0xfffffffc00108947 */ /* 0x004fea000383ffff */
[----:B------:R-:W-:Y:S05]  /*04f0*/  EXIT ;  /* 0x000000000000794d */ /* 0x000fea0003800000 */
.L_x_95:
        /* <DEDUP_REMOVED lines=8> */
.L_x_97:
        /* <DEDUP_REMOVED lines=13> */
[----:B------:R-:W-:Y:S02]  /*0650*/  DSETP.GEU.AND P0, PT, |R6|, UR8, PT ;  /* 0x0000000806007e2a */ /* 0x000fe4000bf0e200 */
[----:B------:R-:W-:Y:S01]  /*0660*/  FMUL.FTZ R15, R15, -1.4426950216293334961 ;  /* 0xbfb8aa3b0f0f7820 */ /* 0x000fe20000410000 */
[----:B-1----:R-:W-:-:S04]  /*0670*/  @!P1 FMUL R16, R16, 1.175494350822287508e-38 ;  /* 0x0080000010109820 */ /* 0x002fc80000400000 */
[----:B------:R-:W1:Y:S01]  /*0680*/  F2F.F32.F64 R18, R6 ;  /* 0x0000000600127310 */ /* 0x000e620000301000 */
[----:B------:R-:W-:Y:S01]  /*0690*/  FMUL.FTZ R16, R16, -1.4426950216293334961 ;  /* 0xbfb8aa3b10107820 */ /* 0x000fe20000410000 */
[----:B0-----:R-:W-:-:S06]  /*06a0*/  @!P2 FMUL R17, R17, 1.175494350822287508e-38 ;  /* 0x008000001111a820 */ /* 0x001fcc0000400000 */
        /* <DEDUP_REMOVED lines=17> */
[----:B------:R-:W-:Y:S01]  /*07c0*/  F2F.F64.F32 R4, R4 ;  /* 0x0000000400047310 */ /* 0x000fe20000201800 */
[----:B0-----:R-:W-:Y:S01]  /*07d0*/  FMUL.FTZ R8, R15, 1 ;  /* 0x3f8000000f087820 */ /* 0x001fe20000410000 */
[----:B------:R-:W-:-:S04]  /*07e0*/  SHF.L.U32 R15, R0, 0x2, RZ ;  /* 0x00000002000f7819 */ /* 0x000fc800000006ff */
[----:B------:R-:W-:Y:S02]  /*07f0*/  ISETP.GE.U32.AND P0, PT, R15, R14, PT ;  /* 0x0000000e0f00720c */ /* 0x000fe40003f06070 */
[----:B------:R-:W0:Y:S01]  /*0800*/  F2F.F64.F32 R6, R6 ;  /* 0x0000000600067310 */ /* 0x000e220000201800 */
[----:B-1----:R-:W-:-:S07]  /*0810*/  FMUL.FTZ R10, R16, 1 ;  /* 0x3f800000100a7820 */ /* 0x002fce0000410000 */
[----:B------:R-:W-:Y:S01]  /*0820*/  F2F.F64.F32 R8, R8 ;  /* 0x0000000800087310 */ /* 0x000fe20000201800 */
[----:B0-----:R1:W-:Y:S07]  /*0830*/  STG.E.128 desc[UR6][R12.64], R4 ;  /* 0x000000040c007986 */ /* 0x0013ee000c101d06 */
[----:B------:R-:W0:Y:S02]  /*0840*/  F2F.F64.F32 R10, R10 ;  /* 0x0000000a000a7310 */ /* 0x000e240000201800 */
[----:B0-----:R1:W-:Y:S01]  /*0850*/  STG.E.128 desc[UR6][R12.64+0x10], R8 ;  /* 0x000010080c007986 */ /* 0x0013e2000c101d06 */
[----:B------:R-:W-:Y:S05]  /*0860*/  @!P0 BRA `(.L_x_97) ;  /* 0xfffffffc00448947 */ /* 0x000fea000383ffff */
[----:B------:R-:W-:Y:S05]  /*0870*/  EXIT ;  /* 0x000000000000794d */ /* 0x000fea0003800000 */
.L_x_98:
        /* <DEDUP_REMOVED lines=16> */
.L_x_323:


//--------------------- .text._Z17biasAddRelu_fpropIdEvPT_S1_jj --------------------------
	.section	.text._Z17biasAddRelu_fpropIdEvPT_S1_jj,"ax",@progbits
	.align	128
        .global         _Z17biasAddRelu_fpropIdEvPT_S1_jj
        .type           _Z17biasAddRelu_fpropIdEvPT_S1_jj,@function
        .size           _Z17biasAddRelu_fpropIdEvPT_S1_jj,(.L_x_324 - _Z17biasAddRelu_fpropIdEvPT_S1_jj)
        .other          _Z17biasAddRelu_fpropIdEvPT_S1_jj,@"STO_CUDA_ENTRY STV_DEFAULT"
_Z17biasAddRelu_fpropIdEvPT_S1_jj:
.text._Z17biasAddRelu_fpropIdEvPT_S1_jj:
[----:B------:R-:W-:Y:S08]  /*0000*/  LDC R1, c[0x0][0x28] ;  /* 0x00000a00ff017b82 */ /* 0x000ff00000000800 */
[----:B------:R-:W0:Y:S01]  /*0010*/  LDC R0, c[0x0][0x218] ;  /* 0x00008600ff007b82 */ /* 0x000e220000000800 */
[----:B------:R-:W-:Y:S01]  /*0020*/  ULDC UR4, c[0x0][0x210] ;  /* 0x0000840000047ab9 */ /* 0x000fe20000000800 */
[----:B------:R-:W1:Y:S01]  /*0030*/  S2R R3, SR_TID.X ;  /* 0x0000000000037919 */ /* 0x000e620000002100 */
[----:B------:R-:W-:Y:S01]  /*0040*/  ULOP3.LUT UP0, URZ, UR4, 0x1f, URZ, 0xc0, !UPT ;  /* 0x0000001f043f7892 */ /* 0x000fe2000f80c03f */
[----:B------:R-:W-:Y:S01]  /*0050*/  PLOP3.LUT P1, PT, PT, PT, PT, 0x8, 0x0 ;  /* 0x000000000000781c */ /* 0x000fe20003f2e170 */
[----:B------:R-:W-:Y:S01]  /*0060*/  ULDC UR5, c[0x0][0x0] ;  /* 0x0000000000057ab9 */ /* 0x000fe20000000800 */
[----:B------:R-:W-:Y:S01]  /*0070*/  ULDC.64 UR10, c[0x0][0x208] ;  /* 0x00008200000a7ab9 */ /* 0x000fe20000000a00 */
[----:B0-----:R-:W-:-:S02]  /*0080*/  LOP3.LUT P0, RZ, R0, 0x1f, RZ, 0xc0, !PT ;  /* 0x0000001f00ff7812 */ /* 0x001fc4000780c0ff */
[----:B------:R-:W1:Y:S02]  /*0090*/  S2R R0, SR_CTAID.X ;  /* 0x0000000000007919 */ /* 0x000e640000002500 */
[----:B------:R-:W-:-:S13]  /*00a0*/  PLOP3.LUT P0, PT, P0, PT, UP0, 0xea, 0x0 ;  /* 0x000000000000781c */ /* 0x000fda000070fd0a */
        /* <DEDUP_REMOVED lines=9> */
[----:B------:R-:W0:Y:S01]  /*0140*/  I2F.U32.RP R4, UR7 ;  /* 0x0000000700047d06 */ /* 0x000e220008209000 */
[----:B------:R-:W1:Y:S01]  /*0150*/  LDC R29, c[0x0][0xc] ;  /* 0x00000300ff1d7b82 */ /* 0x000e620000000800 */
[----:B------:R-:W-:Y:S01]  /*0160*/  HFMA2.MMA R2, -RZ, RZ, 0, 0 ;  /* 0x00000000ff027435 */ /* 0x000fe200000001ff */
[----:B------:R-:W-:-:S05]  /*0170*/  ISETP.NE.U32.AND P0, PT, RZ, UR7, PT ;  /* 0x00000007ff007c0c */ /* 0x000fca000bf05070 */
[----:B0-----:R-:W0:Y:S01]  /*0180*/  MUFU.RCP R4, R4 ;  /* 0x0000000400047308 */ /* 0x001e220000001000 */
[----:B-1----:R-:W-:Y:S01]  /*0190*/  IMAD R29, R29, UR5, RZ ;  /* 0x000000051d1d7c24 */ /* 0x002fe2000f8e02ff */
[----:B------:R-:W-:Y:S01]  /*01a0*/  ULDC UR5, c[0x0][0x224] ;  /* 0x0000890000057ab9 */ /* 0x000fe20000000800 */
[----:B0-----:R-:W-:-:S05]  /*01b0*/  IADD3 R5, R4, 0xffffffe, RZ ;  /* 0x0ffffffe04057810 */ /* 0x001fca0007ffe0ff */
[----:B------:R-:W0:Y:S02]  /*01c0*/  F2I.FTZ.U32.TRUNC.NTZ R3, R5 ;  /* 0x0000000500037305 */ /* 0x000e24000021f000 */
[----:B0-----:R-:W-:-:S05]  /*01d0*/  IADD3 R7, RZ, -R3, RZ ;  /* 0x80000003ff077210 */ /* 0x001fca0007ffe0ff */
[----:B------:R-:W-:-:S04]  /*01e0*/  IMAD R7, R7, UR7, RZ ;  /* 0x0000000707077c24 */ /* 0x000fc8000f8e02ff */
[----:B------:R-:W-:Y:S01]  /*01f0*/  IMAD.HI.U32 R3, R3, R7, R2 ;  /* 0x0000000703037227 */ /* 0x000fe200078e0002 */
[----:B------:R-:W-:-:S07]  /*0200*/  LOP3.LUT R2, RZ, UR7, RZ, 0x33, !PT ;  /* 0x00000007ff027c12 */ /* 0x000fce000f8e33ff */
.L_x_100:
[-C--:B------:R-:W-:Y:S01]  /*0210*/  IMAD.HI.U32 R20, R3, R0.reuse, RZ ;  /* 0x0000000003147227 */ /* 0x080fe200078e00ff */
[C---:B------:R-:W-:Y:S01]  /*0220*/  IADD3 R22, R29.reuse, R0, RZ ;  /* 0x000000001d167210 */ /* 0x040fe20007ffe0ff */
[----:B------:R-:W0:Y:S01]  /*0230*/  LDC.64 R26, c[0x0][0x210] ;  /* 0x00008400ff1a7b82 */ /* 0x000e220000000a00 */
[----:B------:R-:W-:Y:S02]  /*0240*/  ISETP.GE.U32.AND P4, PT, R0, UR4, PT ;  /* 0x0000000400007c0c */ /* 0x000fe4000bf86070 */
[----:B------:R-:W-:Y:S02]  /*0250*/  IADD3 R23, -R20, RZ, RZ ;  /* 0x000000ff14177210 */ /* 0x000fe40007ffe1ff */
[----:B------:R-:W-:Y:S02]  /*0260*/  IADD3 R24, R29, R22, RZ ;  /* 0x000000161d187210 */ /* 0x000fe40007ffe0ff */
[----:B------:R-:W-:Y:S01]  /*0270*/  ISETP.GE.U32.AND P3, PT, R22, UR4, PT ;  /* 0x0000000416007c0c */ /* 0x000fe2000bf66070 */
[----:B------:R-:W-:Y:S01]  /*0280*/  IMAD R23, R23, UR5, R0 ;  /* 0x0000000517177c24 */ /* 0x000fe2000f8e0200 */
[----:B------:R-:W1:Y:S01]  /*0290*/  LDC.64 R20, c[0x0][0x218] ;  /* 0x00008600ff147b82 */ /* 0x000e620000000a00 */
[----:B------:R-:W-:-:S02]  /*02a0*/  IADD3 R28, R29, R24, RZ ;  /* 0x000000181d1c7210 */ /* 0x000fc40007ffe0ff */
[----:B------:R-:W-:Y:S02]  /*02b0*/  ISETP.GE.U32.AND P2, PT, R24, UR4, PT ;  /* 0x0000000418007c0c */ /* 0x000fe4000bf46070 */
[----:B------:R-:W-:-:S13]  /*02c0*/  ISETP.GE.U32.AND P1, PT, R23, UR5, PT ;  /* 0x0000000517007c0c */ /* 0x000fda000bf26070 */
[----:B------:R-:W-:-:S04]  /*02d0*/  @P1 IADD3 R23, R23, -UR5, RZ ;  /* 0x8000000517171c10 */ /* 0x000fc8000fffe0ff */
[----:B------:R-:W-:-:S13]  /*02e0*/  ISETP.GE.U32.AND P1, PT, R23, UR5, PT ;  /* 0x0000000517007c0c */ /* 0x000fda000bf26070 */
[----:B------:R-:W-:Y:S02]  /*02f0*/  @P1 IADD3 R23, R23, -UR5, RZ ;  /* 0x8000000517171c10 */ /* 0x000fe4000fffe0ff */
[----:B------:R-:W-:Y:S02]  /*0300*/  ISETP.GE.U32.AND P1, PT, R28, UR4, PT ;  /* 0x000000041c007c0c */ /* 0x000fe4000bf26070 */
[----:B------:R-:W-:-:S05]  /*0310*/  SEL R23, R2, R23, !P0 ;  /* 0x0000001702177207 */ /* 0x000fca0004000000 */
[----:B-1----:R-:W-:-:S05]  /*0320*/  IMAD.WIDE R20, R23, 0x8, R20 ;  /* 0x0000000817147825 */ /* 0x002fca00078e0214 */
[----:B------:R-:W2:Y:S04]  /*0330*/  @!P4 LDG.E.64 R4, desc[UR10][R20.64] ;  /* 0x0000000a1404c981 */ /* 0x000ea8000c1e1b00 */
[----:B------:R-:W3:Y:S04]  /*0340*/  @!P3 LDG.E.64 R6, desc[UR10][R20.64] ;  /* 0x0000000a1406b981 */ /* 0x000ee8000c1e1b00 */
[----:B------:R-:W4:Y:S04]  /*0350*/  @!P2 LDG.E.64 R8, desc[UR10][R20.64] ;  /* 0x0000000a1408a981 */ /* 0x000f28000c1e1b00 */
[----:B------:R1:W5:Y:S01]  /*0360*/  @!P1 LDG.E.64 R10, desc[UR10][R20.64] ;  /* 0x0000000a140a9981 */ /* 0x000362000c1e1b00 */
[----:B0-----:R-:W-:-:S04]  /*0370*/  IMAD.WIDE R22, R22, 0x8, R26 ;  /* 0x0000000816167825 */ /* 0x001fc800078e021a */
[--C-:B------:R-:W-:Y:S01]  /*0380*/  IMAD.WIDE R24, R24, 0x8, R26.reuse ;  /* 0x0000000818187825 */ /* 0x100fe200078e021a */
[----:B------:R-:W3:Y:S03]  /*0390*/  @!P3 LDG.E.64 R14, desc[UR10][R22.64] ;  /* 0x0000000a160eb981 */ /* 0x000ee6000c1e1b00 */
[--C-:B-1----:R-:W-:Y:S01]  /*03a0*/  IMAD.WIDE R20, R0, 0x8, R26.reuse ;  /* 0x0000000800147825 */ /* 0x102fe200078e021a */
[----:B------:R-:W4:Y:S03]  /*03b0*/  @!P2 LDG.E.64 R16, desc[UR10][R24.64] ;  /* 0x0000000a1810a981 */ /* 0x000f26000c1e1b00 */
[----:B------:R-:W-:Y:S01]  /*03c0*/  IMAD.WIDE R26, R28, 0x8, R26 ;  /* 0x000000081c1a7825 */ /* 0x000fe200078e021a */
[----:B------:R-:W5:Y:S04]  /*03d0*/  @!P4 LDG.E.64 R12, desc[UR10][R20.64] ;  /* 0x0000000a140cc981 */ /* 0x000f68000c1e1b00 */
[----:B------:R-:W4:Y:S01]  /*03e0*/  @!P1 LDG.E.64 R18, desc[UR10][R26.64] ;  /* 0x0000000a1a129981 */ /* 0x000f22000c1e1b00 */
[----:B------:R-:W-:Y:S01]  /*03f0*/  UMOV UR6, 0xf0000000 ;  /* 0xf000000000067882 */ /* 0x000fe20000000000 */
[----:B------:R-:W-:Y:S01]  /*0400*/  UMOV UR7, 0x380fffff ;  /* 0x380fffff00077882 */ /* 0x000fe20000000000 */
[----:B------:R-:W-:Y:S01]  /*0410*/  LEA R0, R29, R0, 0x2 ;  /* 0x000000001d007211 */ /* 0x000fe200078e10ff */
[----:B--2---:R-:W0:Y:S01]  /*0420*/  F2F.F32.F64 R28, R4 ;  /* 0x00000004001c7310 */ /* 0x004e220000301000 */
[----:B------:R-:W-:-:S02]  /*0430*/  DSETP.GEU.AND P5, PT, |R4|, UR6, PT ;  /* 0x0000000604007e2a */ /* 0x000fc4000bfae200 */
[----:B-----5:R-:W-:-:S05]  /*0440*/  DSETP.GEU.AND P6, PT, |R12|, UR6, PT ;  /* 0x000000060c007e2a */ /* 0x020fca000bfce200 */
[----:B------:R-:W1:Y:S07]  /*0450*/  F2F.F32.F64 R13, R12 ;  /* 0x0000000c000d7310 */ /* 0x000e6e0000301000 */
[----:B0-----:R-:W-:Y:S02]  /*0460*/  @!P5 FMUL R28, R28, 1.175494350822287508e-38 ;  /* 0x008000001c1cd820 */ /* 0x001fe40000400000 */
[----:B-1----:R-:W-:-:S04]  /*0470*/  @!P6 FMUL R13, R13, 1.175494350822287508e-38 ;  /* 0x008000000d0de820 */ /* 0x002fc80000400000 */
[----:B------:R-:W-:-:S05]  /*0480*/  FADD.FTZ R28, R28, R13 ;  /* 0x0000000d1c1c7221 */ /* 0x000fca0000010000 */
[----:B------:R-:W-:-:S05]  /*0490*/  FMNMX.FTZ R28, RZ, R28, !PT ;  /* 0x0000001cff1c7209 */ /* 0x000fca0007810000 */
[----:B------:R-:W-:-:S04]  /*04a0*/  FMUL.FTZ R28, R28, 1 ;  /* 0x3f8000001c1c7820 */ /* 0x000fc80000410000 */
[----:B------:R-:W0:Y:S01]  /*04b0*/  F2F.F64.F32 R12, R28 ;  /* 0x0000001c000c7310 */ /* 0x000e220000201800 */
[----:B---3--:R-:W-:-:S07]  /*04c0*/  DSETP.GEU.AND P5, PT, |R14|, UR6, PT ;  /* 0x000000060e007e2a */ /* 0x008fce000bfae200 */
[----:B------:R-:W1:Y:S01]  /*04d0*/  F2F.F32.F64 R15, R14 ;  /* 0x0000000e000f7310 */ /* 0x000e620000301000 */
[----:B0-----:R0:W-:Y:S07]  /*04e0*/  @!P4 STG.E.64 desc[UR10][R20.64], R12 ;  /* 0x0000000c1400c986 */ /* 0x0011ee000c101b0a */
[----:B------:R-:W2:Y:S01]  /*04f0*/  F2F.F32.F64 R14, R6 ;  /* 0x00000006000e7310 */ /* 0x000ea20000301000 */
[----:B------:R-:W-:Y:S01]  /*0500*/  DSETP.GEU.AND P4, PT, |R6|, UR6, PT ;  /* 0x0000000606007e2a */ /* 0x000fe2000bf8e200 */
[----:B-1----:R-:W-:-:S13]  /*0510*/  @!P5 FMUL R15, R15, 1.175494350822287508e-38 ;  /* 0x008000000f0fd820 */ /* 0x002fda0000400000 */
[----:B--2---:R-:W-:-:S04]  /*0520*/  @!P4 FMUL R14, R14, 1.175494350822287508e-38 ;  /* 0x008000000e0ec820 */ /* 0x004fc80000400000 */
[----:B------:R-:W-:-:S05]  /*0530*/  FADD.FTZ R14, R14, R15 ;  /* 0x0000000f0e0e7221 */ /* 0x000fca0000010000 */
[----:B------:R-:W-:-:S05]  /*0540*/  FMNMX.FTZ R14, RZ, R14, !PT ;  /* 0x0000000eff0e7209 */ /* 0x000fca0007810000 */
[----:B------:R-:W-:-:S06]  /*0550*/  FMUL.FTZ R14, R14, 1 ;  /* 0x3f8000000e0e7820 */ /* 0x000fcc0000410000 */
[----:B------:R-:W1:Y:S01]  /*0560*/  F2F.F64.F32 R14, R14 ;  /* 0x0000000e000e7310 */ /* 0x000e620000201800 */
[----:B----4-:R-:W-:Y:S02]  /*0570*/  DSETP.GEU.AND P4, PT, |R16|, UR6, PT ;  /* 0x0000000610007e2a */ /* 0x010fe4000bf8e200 */
[----:B------:R-:W-:Y:S02]  /*0580*/  DSETP.GEU.AND P6, PT, |R18|, UR6, PT ;  /* 0x0000000612007e2a */ /* 0x000fe4000bfce200 */
[----:B------:R-:W-:-:S03]  /*0590*/  DSETP.GEU.AND P5, PT, |R10|, UR6, PT ;  /* 0x000000060a007e2a */ /* 0x000fc6000bfae200 */
[----:B0-----:R-:W-:Y:S01]  /*05a0*/  F2F.F32.F64 R21, R16 ;  /* 0x0000001000157310 */ /* 0x001fe20000301000 */
[----:B-1----:R0:W-:Y:S07]  /*05b0*/  @!P3 STG.E.64 desc[UR10][R22.64], R14 ;  /* 0x0000000e1600b986 */ /* 0x0021ee000c101b0a */
[----:B------:R-:W1:Y:S01]  /*05c0*/  F2F.F32.F64 R17, R18 ;  /* 0x0000001200117310 */ /* 0x000e620000301000 */
[----:B------:R-:W-:-:S07]  /*05d0*/  DSETP.GEU.AND P3, PT, |R8|, UR6, PT ;  /* 0x0000000608007e2a */ /* 0x000fce000bf6e200 */
[----:B------:R-:W2:Y:S08]  /*05e0*/  F2F.F32.F64 R28, R10 ;  /* 0x0000000a001c7310 */ /* 0x000eb00000301000 */
[----:B------:R-:W3:Y:S01]  /*05f0*/  F2F.F32.F64 R20, R8 ;  /* 0x0000000800147310 */ /* 0x000ee20000301000 */
[----:B-1----:R-:W-:Y:S01]  /*0600*/  @!P6 FMUL R17, R17, 1.175494350822287508e-38 ;  /* 0x008000001111e820 */ /* 0x002fe20000400000 */
[----:B------:R-:W-:Y:S01]  /*0610*/  @!P4 FMUL R21, R21, 1.175494350822287508e-38 ;  /* 0x008000001515c820 */ /* 0x000fe20000400000 */
[----:B--2---:R-:W-:-:S04]  /*0620*/  @!P5 FMUL R28, R28, 1.175494350822287508e-38 ;  /* 0x008000001c1cd820 */ /* 0x004fc80000400000 */
[----:B------:R-:W-:Y:S01]  /*0630*/  FADD.FTZ R17, R28, R17 ;  /* 0x000000111c117221 */ /* 0x000fe20000010000 */
[----:B---3--:R-:W-:-:S04]  /*0640*/  @!P3 FMUL R20, R20, 1.175494350822287508e-38 ;  /* 0x008000001414b820 */ /* 0x008fc80000400000 */
[----:B------:R-:W-:Y:S01]  /*0650*/  FADD.FTZ R20, R20, R21 ;  /* 0x0000001514147221 */ /* 0x000fe20000010000 */
[----:B------:R-:W-:-:S04]  /*0660*/  FMNMX.FTZ R18, RZ, R17, !PT ;  /* 0x00000011ff127209 */ /* 0x000fc80007810000 */
[----:B------:R-:W-:Y:S01]  /*0670*/  FMNMX.FTZ R20, RZ, R20, !PT ;  /* 0x00000014ff147209 */ /* 0x000fe20007810000 */
[----:B------:R-:W-:-:S04]  /*0680*/  FMUL.FTZ R18, R18, 1 ;  /* 0x3f80000012127820 */ /* 0x000fc80000410000 */
[----:B------:R-:W-:Y:S02]  /*0690*/  FMUL.FTZ R20, R20, 1 ;  /* 0x3f80000014147820 */ /* 0x000fe40000410000 */
[----:B------:R-:W-:Y:S08]  /*06a0*/  F2F.F64.F32 R18, R18 ;  /* 0x0000001200127310 */ /* 0x000ff00000201800 */
[----:B------:R-:W1:Y:S02]  /*06b0*/  F2F.F64.F32 R16, R20 ;  /* 0x0000001400107310 */ /* 0x000e640000201800 */
[----:B-1----:R0:W-:Y:S04]  /*06c0*/  @!P2 STG.E.64 desc[UR10][R24.64], R16 ;  /* 0x000000101800a986 */ /* 0x0021e8000c101b0a */
[----:B------:R0:W-:Y:S01]  /*06d0*/  @!P1 STG.E.64 desc[UR10][R26.64], R18 ;  /* 0x000000121a009986 */ /* 0x0001e2000c101b0a */
[----:B------:R-:W-:-:S13]  /*06e0*/  ISETP.GE.U32.AND P1, PT, R0, UR4, PT ;  /* 0x0000000400007c0c */ /* 0x000fda000bf26070 */
[----:B0-----:R-:W-:Y:S05]  /*06f0*/  @!P1 BRA `(.L_x_100) ;  /* 0xfffffff800c49947 */ /* 0x001fea000383ffff */
[----:B------:R-:W-:Y:S05]  /*0700*/  EXIT ;  /* 0x000000000000794d */ /* 0x000fea0003800000 */
.L_x_99:
[----:B------:R-:W-:Y:S01]  /*0710*/  ULDC.64 UR6, c[0x0][0x220] ;  /* 0x0000880000067ab9 */ /* 0x000fe20000000a00 */
[----:B------:R-:W-:Y:S01]  /*0720*/  SHF.L.U32 R2, R0, 0x2, RZ ;  /* 0x0000000200027819 */ /* 0x000fe200000006ff */
[----:B------:R-:W-:-:S06]  /*0730*/  UIMAD UR8, UR7, UR6, URZ ;  /* 0x00000006070872a4 */ /* 0x000fcc000f8e023f */
[----:B------:R-:W-:-:S13]  /*0740*/  ISETP.GE.U32.AND P0, PT, R2, UR8, PT ;  /* 0x0000000802007c0c */ /* 0x000fda000bf06070 */
[----:B------:R-:W-:Y:S05]  /*0750*/  @P0 EXIT ;  /* 0x000000000000094d */ /* 0x000fea0003800000 */
[----:B------:R-:W-:Y:S01]  /*0760*/  USHF.R.U32.HI UR4, URZ, 0x2, UR7 ;  /* 0x000000023f047899 */ /* 0x000fe20008011607 */
[----:B------:R-:W0:Y:S01]  /*0770*/  LDC.64 R22, c[0x0][0x210] ;  /* 0x00008400ff167b82 */ /* 0x000e220000000a00 */
[----:B------:R-:W-:Y:S02]  /*0780*/  ULDC UR6, c[0x0][0xc] ;  /* 0x0000030000067ab9 */ /* 0x000fe40000000800 */
[----:B------:R-:W-:Y:S02]  /*0790*/  UIMAD UR5, UR5, UR6, URZ ;  /* 0x00000006050572a4 */ /* 0x000fe4000f8e023f */
[----:B------:R-:W-:Y:S02]  /*07a0*/  IADD3 R5, RZ, -UR4, RZ ;  /* 0x80000004ff057c10 */ /* 0x000fe4000fffe0ff */
[----:B------:R-:W-:Y:S01]  /*07b0*/  ISETP.NE.U32.AND P0, PT, RZ, UR4, PT ;  /* 0x00000004ff007c0c */ /* 0x000fe2000bf05070 */
[----:B------:R-:W1:Y:S01]  /*07c0*/  I2F.U32.RP R4, UR4 ;  /* 0x0000000400047d06 */ /* 0x000e620008209000 */
[----:B------:R-:W2:Y:S07]  /*07d0*/  LDC.64 R20, c[0x0][0x218] ;  /* 0x00008600ff147b82 */ /* 0x000eae0000000a00 */
[----:B-1----:R-:W1:Y:S02]  /*07e0*/  MUFU.RCP R4, R4 ;  /* 0x0000000400047308 */ /* 0x002e640000001000 */
[----:B-1----:R-:W-:-:S06]  /*07f0*/  IADD3 R2, R4, 0xffffffe, RZ ;  /* 0x0ffffffe04027810 */ /* 0x002fcc0007ffe0ff */
[----:B------:R1:W3:Y:S02]  /*0800*/  F2I.FTZ.U32.TRUNC.NTZ R3, R2 ;  /* 0x0000000200037305 */ /* 0x0002e4000021f000 */
[----:B-1----:R-:W-:Y:S01]  /*0810*/  MOV R2, RZ ;  /* 0x000000ff00027202 */ /* 0x002fe20000000f00 */
[----:B---3--:R-:W-:-:S04]  /*0820*/  IMAD R5, R5, R3, RZ ;  /* 0x0000000305057224 */ /* 0x008fc800078e02ff */
[----:B------:R-:W-:Y:S01]  /*0830*/  IMAD.HI.U32 R3, R3, R5, R2 ;  /* 0x0000000503037227 */ /* 0x000fe200078e0002 */
[----:B0-2---:R-:W-:-:S07]  /*0840*/  LOP3.LUT R2, RZ, UR4, RZ, 0x33, !PT ;  /* 0x00000004ff027c12 */ /* 0x005fce000f8e33ff */
.L_x_101:
[----:B0-----:R-:W-:-:S04]  /*0850*/  IMAD.HI.U32 R4, R3, R0, RZ ;  /* 0x0000000003047227 */ /* 0x001fc800078e00ff */
[----:B------:R-:W-:Y:S01]  /*0860*/  IMAD.WIDE R24, R0, 0x20, R22 ;  /* 0x0000002000187825 */ /* 0x000fe200078e0216 */
[----:B------:R-:W-:-:S04]  /*0870*/  IADD3 R5, -R4, RZ, RZ ;  /* 0x000000ff04057210 */ /* 0x000fc80007ffe1ff */
[----:B------:R-:W2:Y:S01]  /*0880*/  LDG.E.128 R12, desc[UR10][R24.64+0x10] ;  /* 0x0000100a180c7981 */ /* 0x000ea2000c1e1d00 */
[----:B------:R-:W-:-:S05]  /*0890*/  IMAD R5, R5, UR4, R0 ;  /* 0x0000000405057c24 */ /* 0x000fca000f8e0200 */
[----:B------:R-:W-:-:S13]  /*08a0*/  ISETP.GE.U32.AND P1, PT, R5, UR4, PT ;  /* 0x0000000405007c0c */ /* 0x000fda000bf26070 */
[----:B------:R-:W-:-:S04]  /*08b0*/  @P1 IADD3 R5, R5, -UR4, RZ ;  /* 0x8000000405051c10 */ /* 0x000fc8000fffe0ff */
[----:B------:R-:W-:-:S13]  /*08c0*/  ISETP.GE.U32.AND P1, PT, R5, UR4, PT ;  /* 0x0000000405007c0c */ /* 0x000fda000bf26070 */
[----:B------:R-:W-:-:S04]  /*08d0*/  @P1 IADD3 R5, R5, -UR4, RZ ;  /* 0x8000000405051c10 */ /* 0x000fc8000fffe0ff */
[----:B------:R-:W-:Y:S02]  /*08e0*/  SEL R17, R2, R5, !P0 ;  /* 0x0000000502117207 */ /* 0x000fe40004000000 */
[----:B------:R-:W3:Y:S03]  /*08f0*/  LDG.E.128 R4, desc[UR10][R24.64] ;  /* 0x0000000a18047981 */ /* 0x000ee6000c1e1d00 */
[----:B------:R-:W-:-:S05]  /*0900*/  IMAD.WIDE.U32 R16, R17, 0x20, R20 ;  /* 0x0000002011107825 */ /* 0x000fca00078e0014 */
[----:B------:R-:W4:Y:S04]  /*0910*/  LDG.E.128 R8, desc[UR10][R16.64] ;  /* 0x0000000a10087981 */ /* 0x000f28000c1e1d00 */
[----:B------:R-:W5:Y:S01]  /*0920*/  LDG.E.128 R16, desc[UR10][R16.64+0x10] ;  /* 0x0000100a10107981 */ /* 0x000f62000c1e1d00 */
[----:B------:R-:W-:Y:S01]  /*0930*/  UMOV UR6, 0xf0000000 ;  /* 0xf000000000067882 */ /* 0x000fe20000000000 */
[----:B------:R-:W-:Y:S01]  /*0940*/  UMOV UR7, 0x380fffff ;  /* 0x380fffff00077882 */ /* 0x000fe20000000000 */
[----:B------:R-:W-:Y:S01]  /*0950*/  IADD3 R0, R0, UR5, RZ ;  /* 0x0000000500007c10 */ /* 0x000fe2000fffe0ff */
[----:B--2---:R-:W-:Y:S01]  /*0960*/  F2F.F32.F64 R29, R12 ;  /* 0x0000000c001d7310 */ /* 0x004fe20000301000 */
[----:B------:R-:W-:Y:S02]  /*0970*/  DSETP.GEU.AND P4, PT, |R12|, UR6, PT ;  /* 0x000000060c007e2a */ /* 0x000fe4000bf8e200 */
[----:B------:R-:W-:-:S05]  /*0980*/  DSETP.GEU.AND P5, PT, |R14|, UR6, PT ;  /* 0x000000060e007e2a */ /* 0x000fca000bfae200 */
[----:B------:R-:W-:Y:S08]  /*0990*/  F2F.F32.F64 R28, R14 ;  /* 0x0000000e001c7310 */ /* 0x000ff00000301000 */
[----:B---3--:R-:W0:Y:S01]  /*09a0*/  F2F.F32.F64 R26, R4 ;  /* 0x00000004001a7310 */ /* 0x008e220000301000 */
[----:B------:R-:W-:-:S07]  /*09b0*/  DSETP.GEU.AND P6, PT, |R4|, UR6, PT ;  /* 0x0000000604007e2a */ /* 0x000fce000bfce200 */
[----:B----4-:R-:W1:Y:S01]  /*09c0*/  F2F.F32.F64 R5, R8 ;  /* 0x0000000800057310 */ /* 0x010e620000301000 */
[----:B------:R-:W-:Y:S02]  /*09d0*/  DSETP.GEU.AND P1, PT, |R8|, UR6, PT ;  /* 0x0000000608007e2a */ /* 0x000fe4000bf2e200 */
[----:B------:R-:W-:Y:S02]  /*09e0*/  DSETP.GEU.AND P2, PT, |R6|, UR6, PT ;  /* 0x0000000606007e2a */ /* 0x000fe4000bf4e200 */
[----:B------:R-:W-:Y:S02]  /*09f0*/  DSETP.GEU.AND P3, PT, |R10|, UR6, PT ;  /* 0x000000060a007e2a */ /* 0x000fe4000bf6e200 */
[----:B0-----:R-:W-:Y:S01]  /*0a00*/  @!P6 FMUL R26, R26, 1.175494350822287508e-38 ;  /* 0x008000001a1ae820 */ /* 0x001fe20000400000 */
[----:B------:R-:W0:Y:S01]  /*0a10*/  F2F.F32.F64 R27, R6 ;  /* 0x00000006001b7310 */ /* 0x000e220000301000 */
[----:B-----5:R-:W-:-:S06]  /*0a20*/  DSETP.GEU.AND P6, PT, |R16|, UR6, PT ;  /* 0x0000000610007e2a */ /* 0x020fcc000bfce200 */
[----:B-1----:R-:W-:Y:S01]  /*0a30*/  @!P1 FMUL R5, R5, 1.175494350822287508e-38 ;  /* 0x0080000005059820 */ /* 0x002fe20000400000 */
[----:B------:R-:W1:Y:S01]  /*0a40*/  F2F.F32.F64 R6, R10 ;  /* 0x0000000a00067310 */ /* 0x000e620000301000 */
[----:B------:R-:W-:-:S07]  /*0a50*/  DSETP.GEU.AND P1, PT, |R18|, UR6, PT ;  /* 0x0000000612007e2a */ /* 0x000fce000bf2e200 */
[----:B------:R-:W2:Y:S08]  /*0a60*/  F2F.F32.F64 R4, R16 ;  /* 0x0000001000047310 */ /* 0x000eb00000301000 */
[----:B------:R-:W3:Y:S01]  /*0a70*/  F2F.F32.F64 R7, R18 ;  /* 0x0000001200077310 */ /* 0x000ee20000301000 */
[----:B0-----:R-:W-:Y:S01]  /*0a80*/  @!P2 FMUL R27, R27, 1.175494350822287508e-38 ;  /* 0x008000001b1ba820 */ /* 0x001fe20000400000 */
[----:B-1----:R-:W-:Y:S01]  /*0a90*/  @!P3 FMUL R6, R6, 1.175494350822287508e-38 ;  /* 0x008000000606b820 */ /* 0x002fe20000400000 */
[----:B------:R-:W-:Y:S01]  /*0aa0*/  @!P4 FMUL R29, R29, 1.175494350822287508e-38 ;  /* 0x008000001d1dc820 */ /* 0x000fe20000400000 */
[----:B------:R-:W-:Y:S01]  /*0ab0*/  @!P5 FMUL R28, R28, 1.175494350822287508e-38 ;  /* 0x008000001c1cd820 */ /* 0x000fe20000400000 */
[----:B--2---:R-:W-:Y:S01]  /*0ac0*/  @!P6 FMUL R4, R4, 1.175494350822287508e-38 ;  /* 0x008000000404e820 */ /* 0x004fe20000400000 */
[----:B------:R-:W-:Y:S01]  /*0ad0*/  FADD.FTZ R5, R26, R5 ;  /* 0x000000051a057221 */ /* 0x000fe20000010000 */
[----:B------:R-:W-:-:S02]  /*0ae0*/  FADD.FTZ R6, R27, R6 ;  /* 0x000000061b067221 */ /* 0x000fc40000010000 */
[----:B------:R-:W-:Y:S01]  /*0af0*/  FADD.FTZ R29, R29, R4 ;  /* 0x000000041d1d7221 */ /* 0x000fe20000010000 */
[----:B---3--:R-:W-:-:S04]  /*0b00*/  @!P1 FMUL R7, R7, 1.175494350822287508e-38 ;  /* 0x0080000007079820 */ /* 0x008fc80000400000 */
[----:B------:R-:W-:Y:S01]  /*0b10*/  FADD.FTZ R28, R28, R7 ;  /* 0x000000071c1c7221 */ /* 0x000fe20000010000 */
[----:B------:R-:W-:Y:S02]  /*0b20*/  FMNMX.FTZ R5, RZ, R5, !PT ;  /* 0x00000005ff057209 */ /* 0x000fe40007810000 */
[----:B------:R-:W-:Y:S02]  /*0b30*/  FMNMX.FTZ R6, RZ, R6, !PT ;  /* 0x00000006ff067209 */ /* 0x000fe40007810000 */
[----:B------:R-:W-:Y:S02]  /*0b40*/  FMNMX.FTZ R29, RZ, R29, !PT ;  /* 0x0000001dff1d7209 */ /* 0x000fe40007810000 */
[----:B------:R-:W-:Y:S01]  /*0b50*/  FMNMX.FTZ R28, RZ, R28, !PT ;  /* 0x0000001cff1c7209 */ /* 0x000fe20007810000 */
[----:B------:R-:W-:Y:S01]  /*0b60*/  FMUL.FTZ R5, R5, 1 ;  /* 0x3f80000005057820 */ /* 0x000fe20000410000 */
[----:B------:R-:W-:Y:S01]  /*0b70*/  FMUL.FTZ R6, R6, 1 ;  /* 0x3f80000006067820 */ /* 0x000fe20000410000 */
[----:B------:R-:W-:-:S02]  /*0b80*/  FMUL.FTZ R8, R29, 1 ;  /* 0x3f8000001d087820 */ /* 0x000fc40000410000 */
[----:B------:R-:W-:Y:S02]  /*0b90*/  FMUL.FTZ R10, R28, 1 ;  /* 0x3f8000001c0a7820 */ /* 0x000fe40000410000 */
[----:B------:R-:W-:Y:S08]  /*0ba0*/  F2F.F64.F32 R4, R5 ;  /* 0x0000000500047310 */ /* 0x000ff00000201800 */
[----:B------:R-:W0:Y:S08]  /*0bb0*/  F2F.F64.F32 R6, R6 ;  /* 0x0000000600067310 */ /* 0x000e300000201800 */
[----:B------:R-:W-:Y:S08]  /*0bc0*/  F2F.F64.F32 R8, R8 ;  /* 0x0000000800087310 */ /* 0x000ff00000201800 */
[----:B------:R-:W1:Y:S01]  /*0bd0*/  F2F.F64.F32 R10, R10 ;  /* 0x0000000a000a7310 */ /* 0x000e620000201800 */
[----:B0-----:R0:W-:Y:S01]  /*0be0*/  STG.E.128 desc[UR10][R24.64], R4 ;  /* 0x0000000418007986 */ /* 0x0011e2000c101d0a */
[----:B------:R-:W-:-:S04]  /*0bf0*/  SHF.L.U32 R12, R0, 0x2, RZ ;  /* 0x00000002000c7819 */ /* 0x000fc800000006ff */
[----:B------:R-:W-:Y:S01]  /*0c00*/  ISETP.GE.U32.AND P1, PT, R12, UR8, PT ;  /* 0x000000080c007c0c */ /* 0x000fe2000bf26070 */
[----:B-1----:R0:W-:-:S12]  /*0c10*/  STG.E.128 desc[UR10][R24.64+0x10], R8 ;  /* 0x0000100818007986 */ /* 0x0021d8000c101d0a */
[----:B------:R-:W-:Y:S05]  /*0c20*/  @!P1 BRA `(.L_x_101) ;  /* 0xfffffffc00089947 */ /* 0x000fea000383ffff */
[----:B------:R-:W-:Y:S05]  /*0c30*/  EXIT ;  /* 0x000000000000794d */ /* 0x000fea0003800000 */
.L_x_102:
        /* <DEDUP_REMOVED lines=12> */
.L_x_324:


//--------------------- .text._Z13biasAdd_fpropIdEvPT_S1_jj --------------------------
	.section	.text._Z13biasAdd_fpropIdEvPT_S1_jj,"ax",@progbits
	.align	128
        .global         _Z13biasAdd_fpropIdEvPT_S1_jj
        .type           _Z13biasAdd_fpropIdEvPT_S1_jj,@function
        .size           _Z13biasAdd_fpropIdEvPT_S1_jj,(.L_x_325 - _Z13biasAdd_fpropIdEvPT_S1_jj)
        .other          _Z13biasAdd_fpropIdEvPT_S1_jj,@"STO_CUDA_ENTRY STV_DEFAULT"
_Z13biasAdd_fpropIdEvPT_S1_jj:
.text._Z13biasAdd_fpropIdEvPT_S1_jj:
        /* <DEDUP_REMOVED lines=33> */
.L_x_104:
        /* <DEDUP_REMOVED lines=39> */
[----:B------:R-:W-:-:S04]  /*0480*/  FADD.FTZ R28, R28, R13 ;  /* 0x0000000d1c1c7221 */ /* 0x000fc80000010000 */
        /* <DEDUP_REMOVED lines=9> */
[----:B------:R-:W-:-:S04]  /*0520*/  FADD.FTZ R14, R14, R15 ;  /* 0x0000000f0e0e7221 */ /* 0x000fc80000010000 */
[----:B------:R-:W-:-:S06]  /*0530*/  FMUL.FTZ R14, R14, 1 ;  /* 0x3f8000000e0e7820 */ /* 0x000fcc0000410000 */
[----:B------:R-:W1:Y:S01]  /*0540*/  F2F.F64.F32 R14, R14 ;  /* 0x0000000e000e7310 */ /* 0x000e620000201800 */
[----:B----4-:R-:W-:Y:S02]  /*0550*/  DSETP.GEU.AND P4, PT, |R16|, UR6, PT ;  /* 0x0000000610007e2a */ /* 0x010fe4000bf8e200 */
[----:B------:R-:W-:Y:S02]  /*0560*/  DSETP.GEU.AND P6, PT, |R18|, UR6, PT ;  /* 0x0000000612007e2a */ /* 0x000fe4000bfce200 */
[----:B------:R-:W-:-:S03]  /*0570*/  DSETP.GEU.AND P5, PT, |R10|, UR6, PT ;  /* 0x000000060a007e2a */ /* 0x000fc6000bfae200 */
[----:B------:R-:W2:Y:S01]  /*0580*/  F2F.F32.F64 R28, R16 ;  /* 0x00000010001c7310 */ /* 0x000ea20000301000 */
[----:B-1----:R1:W-:Y:S07]  /*0590*/  @!P3 STG.E.64 desc[UR10][R22.64], R14 ;  /* 0x0000000e1600b986 */ /* 0x0023ee000c101b0a */
[----:B0-----:R-:W0:Y:S01]  /*05a0*/  F2F.F32.F64 R21, R8 ;  /* 0x0000000800157310 */ /* 0x001e220000301000 */
[----:B------:R-:W-:-:S07]  /*05b0*/  DSETP.GEU.AND P3, PT, |R8|, UR6, PT ;  /* 0x0000000608007e2a */ /* 0x000fce000bf6e200 */
[----:B------:R-:W3:Y:S08]  /*05c0*/  F2F.F32.F64 R20, R18 ;  /* 0x0000001200147310 */ /* 0x000ef00000301000 */
[----:B------:R-:W4:Y:S01]  /*05d0*/  F2F.F32.F64 R17, R10 ;  /* 0x0000000a00117310 */ /* 0x000f220000301000 */
[----:B--2---:R-:W-:Y:S01]  /*05e0*/  @!P4 FMUL R28, R28, 1.175494350822287508e-38 ;  /* 0x008000001c1cc820 */ /* 0x004fe20000400000 */
[----:B0-----:R-:W-:Y:S01]  /*05f0*/  @!P3 FMUL R21, R21, 1.175494350822287508e-38 ;  /* 0x008000001515b820 */ /* 0x001fe20000400000 */
[----:B---3--:R-:W-:-:S03]  /*0600*/  @!P6 FMUL R20, R20, 1.175494350822287508e-38 ;  /* 0x008000001414e820 */ /* 0x008fc60000400000 */
[----:B------:R-:W-:Y:S01]  /*0610*/  FADD.FTZ R21, R21, R28 ;  /* 0x0000001c15157221 */ /* 0x000fe20000010000 */
[----:B----4-:R-:W-:-:S03]  /*0620*/  @!P5 FMUL R17, R17, 1.175494350822287508e-38 ;  /* 0x008000001111d820 */ /* 0x010fc60000400000 */
[----:B------:R-:W-:Y:S01]  /*0630*/  FMUL.FTZ R21, R21, 1 ;  /* 0x3f80000015157820 */ /* 0x000fe20000410000 */
[----:B------:R-:W-:-:S04]  /*0640*/  FADD.FTZ R20, R17, R20 ;  /* 0x0000001411147221 */ /* 0x000fc80000010000 */
[----:B------:R-:W-:Y:S01]  /*0650*/  FMUL.FTZ R20, R20, 1 ;  /* 0x3f80000014147820 */ /* 0x000fe20000410000 */
[----:B------:R-:W0:Y:S08]  /*0660*/  F2F.F64.F32 R16, R21 ;  /* 0x0000001500107310 */ /* 0x000e300000201800 */
[----:B------:R-:W2:Y:S01]  /*0670*/  F2F.F64.F32 R18, R20 ;  /* 0x0000001400127310 */ /* 0x000ea20000201800 */
[----:B0-----:R1:W-:Y:S04]  /*0680*/  @!P2 STG.E.64 desc[UR10][R24.64], R16 ;  /* 0x000000101800a986 */ /* 0x0013e8000c101b0a */
[----:B--2---:R1:W-:Y:S01]  /*0690*/  @!P1 STG.E.64 desc[UR10][R26.64], R18 ;  /* 0x000000121a009986 */ /* 0x0043e2000c101b0a */
[----:B------:R-:W-:-:S13]  /*06a0*/  ISETP.GE.U32.AND P1, PT, R0, UR4, PT ;  /* 0x0000000400007c0c */ /* 0x000fda000bf26070 */
[----:B-1----:R-:W-:Y:S05]  /*06b0*/  @!P1 BRA `(.L_x_104) ;  /* 0xfffffff800d49947 */ /* 0x002fea000383ffff */
[----:B------:R-:W-:Y:S05]  /*06c0*/  EXIT ;  /* 0x000000000000794d */ /* 0x000fea0003800000 */
.L_x_103:
        /* <DEDUP_REMOVED lines=20> */
.L_x_105:
        /* <DEDUP_REMOVED lines=18> */
[----:B------:R-:W-:-:S07]  /*0930*/  DSETP.GEU.AND P2, PT, |R12|, UR6, PT ;  /* 0x000000060c007e2a */ /* 0x000fce000bf4e200 */
        /* <DEDUP_REMOVED lines=9> */
[----:B-----5:R-:W-:Y:S02]  /*09d0*/  DSETP.GEU.AND P4, PT, |R16|, UR6, PT ;  /* 0x0000000610007e2a */ /* 0x020fe4000bf8e200 */
[----:B------:R-:W-:-:S04]  /*09e0*/  DSETP.GEU.AND P6, PT, |R18|, UR6, PT ;  /* 0x0000000612007e2a */ /* 0x000fc8000bfce200 */
        /* <DEDUP_REMOVED lines=15> */
[----:B------:R-:W-:Y:S01]  /*0ae0*/  FMUL.FTZ R5, R5, 1 ;  /* 0x3f80000005057820 */ /* 0x000fe20000410000 */
[----:B------:R-:W-:Y:S01]  /*0af0*/  FMUL.FTZ R6, R29, 1 ;  /* 0x3f8000001d067820 */ /* 0x000fe20000410000 */
[----:B------:R-:W-:Y:S01]  /*0b00*/  FMUL.FTZ R8, R28, 1 ;  /* 0x3f8000001c087820 */ /* 0x000fe20000410000 */
[----:B------:R-:W-:-:S03]  /*0b10*/  FMUL.FTZ R10, R12, 1 ;  /* 0x3f8000000c0a7820 */ /* 0x000fc60000410000 */
        /* <DEDUP_REMOVED lines=10> */
.L_x_106:
        /* <DEDUP_REMOVED lines=12> */
.L_x_325:


//--------------------- .text._Z10Relu_bpropIN3c104HalfEEvPT_S3_jjS3_ --------------------------
	.section	.text._Z10Relu_bpropIN3c104HalfEEvPT_S3_jjS3_,"ax",@progbits
	.align	128
        .global         _Z10Relu_bpropIN3c104HalfEEvPT_S3_jjS3_
        .type           _Z10Relu_bpropIN3c104HalfEEvPT_S3_jjS3_,@function
        .size           _Z10Relu_bpropIN3c104HalfEEvPT_S3_jjS3_,(.L_x_326 - _Z10Relu_bpropIN3c104HalfEEvPT_S3_jjS3_)
        .other          _Z10Relu_bpropIN3c104HalfEEvPT_S3_jjS3_,@"STO_CUDA_ENTRY STV_DEFAULT"
_Z10Relu_bpropIN3c104HalfEEvPT_S3_jjS3_:
.text._Z10Relu_bpropIN3c104HalfEEvPT_S3_jjS3_:
        /* <DEDUP_REMOVED lines=25> */
.L_x_108:
[----:B------:R-:W-:Y:S01]  /*0190*/  IMAD.IADD R27, R2, 0x1, R23 ;  /* 0x00000001021b7824 */ /* 0x000fe200078e0217 */
[----:B------:R-:W-:-:S03]  /*01a0*/  ISETP.GE.U32.AND P3, PT, R23, UR4, PT ;  /* 0x0000000417007c0c */ /* 0x000fc6000bf66070 */
[----:B------:R-:W-:Y:S01]  /*01b0*/  IMAD.IADD R29, R2, 0x1, R27 ;  /* 0x00000001021d7824 */ /* 0x000fe200078e021b */
[----:B------:R-:W-:-:S03]  /*01c0*/  ISETP.GE.U32.AND P2, PT, R27, UR4, PT ;  /* 0x000000041b007c0c */ /* 0x000fc6000bf46070 */
[----:B------:R-:W-:Y:S01]  /*01d0*/  IMAD.IADD R25, R2, 0x1, R29 ;  /* 0x0000000102197824 */ /* 0x000fe200078e021d */
[----:B------:R-:W-:-:S04]  /*01e0*/  ISETP.GE.U32.AND P1, PT, R29, UR4, PT ;  /* 0x000000041d007c0c */ /* 0x000fc8000bf26070 */
[----:B------:R-:W-:Y:S01]  /*01f0*/  ISETP.GE.U32.AND P0, PT, R25, UR4, PT ;  /* 0x0000000419007c0c */ /* 0x000fe2000bf06070 */
[----:B------:R-:W0:Y:S08]  /*0200*/  @!P3 LDC.64 R16, c[0x0][0x218] ;  /* 0x00008600ff10bb82 */ /* 0x000e300000000a00 */
[----:B------:R-:W1:Y:S08]  /*0210*/  @!P2 LDC.64 R14, c[0x0][0x218] ;  /* 0x00008600ff0eab82 */ /* 0x000e700000000a00 */
[----:B------:R-:W2:Y:S08]  /*0220*/  @!P1 LDC.64 R20, c[0x0][0x218] ;  /* 0x00008600ff149b82 */ /* 0x000eb00000000a00 */
[----:B------:R-:W3:Y:S01]  /*0230*/  @!P0 LDC.64 R10, c[0x0][0x218] ;  /* 0x00008600ff0a8b82 */ /* 0x000ee20000000a00 */
[----:B0-----:R-:W-:-:S05]  /*0240*/  @!P3 IMAD.WIDE R16, R23, 0x2, R16 ;  /* 0x000000021710b825 */ /* 0x001fca00078e0210 */
[----:B------:R0:W4:Y:S02]  /*0250*/  @!P3 LDG.E.U16 R3, desc[UR8][R16.64] ;  /* 0x000000081003b981 */ /* 0x000124000c1e1500 */
[----:B------:R-:W5:Y:S01]  /*0260*/  @!P3 LDC.64 R12, c[0x0][0x210] ;  /* 0x00008400ff0cbb82 */ /* 0x000f620000000a00 */
[----:B-1----:R-:W-:-:S05]  /*0270*/  @!P2 IMAD.WIDE R14, R27, 0x2, R14 ;  /* 0x000000021b0ea825 */ /* 0x002fca00078e020e */
[----:B------:R1:W4:Y:S02]  /*0280*/  @!P2 LDG.E.U16 R4, desc[UR8][R14.64] ;  /* 0x000000080e04a981 */ /* 0x000324000c1e1500 */
[----:B0-----:R-:W0:Y:S01]  /*0290*/  @!P1 LDC.64 R16, c[0x0][0x210] ;  /* 0x00008400ff109b82 */ /* 0x001e220000000a00 */
[----:B--2---:R-:W-:-:S05]  /*02a0*/  @!P1 IMAD.WIDE R20, R29, 0x2, R20 ;  /* 0x000000021d149825 */ /* 0x004fca00078e0214 */
[----:B------:R-:W2:Y:S02]  /*02b0*/  @!P1 LDG.E.U16 R5, desc[UR8][R20.64] ;  /* 0x0000000814059981 */ /* 0x000ea4000c1e1500 */
[----:B-1----:R-:W1:Y:S01]  /*02c0*/  @!P2 LDC.64 R14, c[0x0][0x210] ;  /* 0x00008400ff0eab82 */ /* 0x002e620000000a00 */
[----:B---3--:R-:W-:-:S05]  /*02d0*/  @!P0 IMAD.WIDE R10, R25, 0x2, R10 ;  /* 0x00000002190a8825 */ /* 0x008fca00078e020a */
[----:B------:R3:W2:Y:S02]  /*02e0*/  @!P0 LDG.E.U16 R6, desc[UR8][R10.64] ;  /* 0x000000080a068981 */ /* 0x0006a4000c1e1500 */
[----:B------:R-:W1:Y:S01]  /*02f0*/  @!P0 LDC.64 R18, c[0x0][0x210] ;  /* 0x00008400ff128b82 */ /* 0x000e620000000a00 */
[----:B-----5:R-:W-:-:S05]  /*0300*/  @!P3 IMAD.WIDE R12, R23, 0x2, R12 ;  /* 0x00000002170cb825 */ /* 0x020fca00078e020c */
[----:B------:R5:W2:Y:S01]  /*0310*/  @!P3 LDG.E.U16 R7, desc[UR8][R12.64] ;  /* 0x000000080c07b981 */ /* 0x000aa2000c1e1500 */
[----:B0-----:R-:W-:Y:S01]  /*0320*/  @!P1 IMAD.WIDE R16, R29, 0x2, R16 ;  /* 0x000000021d109825 */ /* 0x001fe200078e0210 */
[----:B---3--:R-:W0:Y:S04]  /*0330*/  @!P0 LDC.64 R10, c[0x0][0x228] ;  /* 0x00008a00ff0a8b82 */ /* 0x008e280000000a00 */
[----:B------:R3:W2:Y:S01]  /*0340*/  @!P1 LDG.E.U16 R9, desc[UR8][R16.64] ;  /* 0x0000000810099981 */ /* 0x0006a2000c1e1500 */
[----:B-1----:R-:W-:-:S03]  /*0350*/  @!P2 IMAD.WIDE R20, R27, 0x2, R14 ;  /* 0x000000021b14a825 */ /* 0x002fc600078e020e */
[----:B-----5:R-:W1:Y:S02]  /*0360*/  @!P3 LDC.64 R12, c[0x0][0x228] ;  /* 0x00008a00ff0cbb82 */ /* 0x020e640000000a00 */
[----:B------:R5:W5:Y:S01]  /*0370*/  @!P2 LDG.E.U16 R8, desc[UR8][R20.64] ;  /* 0x000000081408a981 */ /* 0x000b62000c1e1500 */
[----:B------:R-:W-:-:S05]  /*0380*/  @!P0 IMAD.WIDE R18, R25, 0x2, R18 ;  /* 0x0000000219128825 */ /* 0x000fca00078e0212 */
[----:B---3--:R-:W3:Y:S01]  /*0390*/  @!P2 LDC.64 R16, c[0x0][0x228] ;  /* 0x00008a00ff10ab82 */ /* 0x008ee20000000a00 */
[----:B------:R-:W5:Y:S01]  /*03a0*/  @!P0 LDG.E.U16 R0, desc[UR8][R18.64] ;  /* 0x0000000812008981 */ /* 0x000f62000c1e1500 */
[----:B0-----:R-:W-:-:S04]  /*03b0*/  @!P0 IMAD.WIDE R10, R25, 0x2, R10 ;  /* 0x00000002190a8825 */ /* 0x001fc800078e020a */
[----:B-1----:R-:W-:-:S04]  /*03c0*/  @!P3 IMAD.WIDE R12, R23, 0x2, R12 ;  /* 0x00000002170cb825 */ /* 0x002fc800078e020c */
[----:B------:R-:W-:Y:S02]  /*03d0*/  IMAD R23, R2, 0x4, R23 ;  /* 0x0000000402177824 */ /* 0x000fe400078e0217 */
[----:B---3--:R-:W-:-:S04]  /*03e0*/  @!P2 IMAD.WIDE R16, R27, 0x2, R16 ;  /* 0x000000021b10a825 */ /* 0x008fc800078e0210 */
[----:B----4-:R-:W-:-:S05]  /*03f0*/  HADD2.F32 R14, -RZ, R3.H0_H0 ;  /* 0x20000003ff0e7230 */ /* 0x010fca0000004100 */
[----:B------:R-:W-:Y:S02]  /*0400*/  FSETP.GTU.FTZ.AND P6, PT, R14, RZ, PT ;  /* 0x000000ff0e00720b */ /* 0x000fe40003fdc000 */
[----:B------:R-:W0:Y:S01]  /*0410*/  @!P1 LDC.64 R14, c[0x0][0x228] ;  /* 0x00008a00ff0e9b82 */ /* 0x000e220000000a00 */
[----:B------:R-:W-:Y:S02]  /*0420*/  HADD2.F32 R22, -RZ, R4.H0_H0 ;  /* 0x20000004ff167230 */ /* 0x000fe40000004100 */
[----:B--2---:R-:W-:-:S03]  /*0430*/  HADD2.F32 R24, -RZ, R5.H0_H0 ;  /* 0x20000005ff187230 */ /* 0x004fc60000004100 */
[----:B------:R-:W-:Y:S01]  /*0440*/  FSETP.GTU.FTZ.AND P5, PT, R22, RZ, PT ;  /* 0x000000ff1600720b */ /* 0x000fe20003fbc000 */
[----:B-----5:R-:W-:Y:S01]  /*0450*/  HADD2.F32 R20, -RZ, R6.H0_H0 ;  /* 0x20000006ff147230 */ /* 0x020fe20000004100 */
[----:B------:R-:W-:-:S03]  /*0460*/  FSETP.GTU.FTZ.AND P4, PT, R24, RZ, PT ;  /* 0x000000ff1800720b */ /* 0x000fc60003f9c000 */
[----:B------:R-:W-:Y:S02]  /*0470*/  @!P6 PRMT R7, RZ, 0x7610, R7 ;  /* 0x00007610ff07e816 */ /* 0x000fe40000000007 */
[----:B------:R-:W-:Y:S01]  /*0480*/  FSETP.GTU.FTZ.AND P6, PT, R20, RZ, PT ;  /* 0x000000ff1400720b */ /* 0x000fe20003fdc000 */
[----:B0-----:R-:W-:-:S07]  /*0490*/  @!P1 IMAD.WIDE R14, R29, 0x2, R14 ;  /* 0x000000021d0e9825 */ /* 0x001fce00078e020e */
[----:B------:R-:W-:Y:S01]  /*04a0*/  @!P4 PRMT R9, RZ, 0x7610, R9 ;  /* 0x00007610ff09c816 */ /* 0x000fe20000000009 */
[----:B------:R0:W-:Y:S01]  /*04b0*/  @!P3 STG.E.U16 desc[UR8][R12.64], R7 ;  /* 0x000000070c00b986 */ /* 0x0001e2000c101508 */
[----:B------:R-:W-:-:S05]  /*04c0*/  @!P5 PRMT R8, RZ, 0x7610, R8 ;  /* 0x00007610ff08d816 */ /* 0x000fca0000000008 */
[----:B------:R0:W-:Y:S01]  /*04d0*/  @!P2 STG.E.U16 desc[UR8][R16.64], R8 ;  /* 0x000000081000a986 */ /* 0x0001e2000c101508 */
[----:B------:R-:W-:-:S03]  /*04e0*/  @!P6 PRMT R0, RZ, 0x7610, R0 ;  /* 0x00007610ff00e816 */ /* 0x000fc60000000000 */
[----:B------:R0:W-:Y:S04]  /*04f0*/  @!P1 STG.E.U16 desc[UR8][R14.64], R9 ;  /* 0x000000090e009986 */ /* 0x0001e8000c101508 */
[----:B------:R0:W-:Y:S01]  /*0500*/  @!P0 STG.E.U16 desc[UR8][R10.64], R0 ;  /* 0x000000000a008986 */ /* 0x0001e2000c101508 */
[----:B------:R-:W-:-:S13]  /*0510*/  ISETP.GE.U32.AND P0, PT, R23, UR4, PT ;  /* 0x0000000417007c0c */ /* 0x000fda000bf06070 */
[----:B0-----:R-:W-:Y:S05]  /*0520*/  @!P0 BRA `(.L_x_108) ;  /* 0xfffffffc00188947 */ /* 0x001fea000383ffff */
[----:B------:R-:W-:Y:S05]  /*0530*/  EXIT ;  /* 0x000000000000794d */ /* 0x000fea0003800000 */
.L_x_107:
[----:B------:R-:W-:Y:S01]  /*0540*/  ULDC.64 UR6, c[0x0][0x220] ;  /* 0x0000880000067ab9 */ /* 0x000fe20000000a00 */
[----:B------:R-:W-:Y:S01]  /*0550*/  IMAD.SHL.U32 R0, R23, 0x4, RZ ;  /* 0x0000000417007824 */ /* 0x000fe200078e00ff */
[----:B------:R-:W-:-:S06]  /*0560*/  UIMAD UR6, UR7, UR6, URZ ;  /* 0x00000006070672a4 */ /* 0x000fcc000f8e023f */
[----:B------:R-:W-:-:S13]  /*0570*/  ISETP.GE.U32.AND P0, PT, R0, UR6, PT ;  /* 0x0000000600007c0c */ /* 0x000fda000bf06070 */
[----:B------:R-:W-:Y:S05]  /*0580*/  @P0 EXIT ;  /* 0x000000000000094d */ /* 0x000fea0003800000 */
[----:B------:R-:W0:Y:S01]  /*0590*/  LDC.64 R4, c[0x0][0x210] ;  /* 0x00008400ff047b82 */ /* 0x000e220000000a00 */
[----:B------:R-:W-:Y:S01]  /*05a0*/  ULDC UR4, c[0x0][0xc] ;  /* 0x0000030000047ab9 */ /* 0x000fe20000000800 */
[----:B------:R-:W-:Y:S01]  /*05b0*/  ULDC.64 UR10, c[0x0][0x228] ;  /* 0x00008a00000a7ab9 */ /* 0x000fe20000000a00 */
[----:B------:R-:W-:-:S05]  /*05c0*/  UIMAD UR4, UR5, UR4, URZ ;  /* 0x00000004050472a4 */ /* 0x000fca000f8e023f */
[----:B------:R-:W1:Y:S07]  /*05d0*/  LDC.64 R2, c[0x0][0x218] ;  /* 0x00008600ff027b82 */ /* 0x000e6e0000000a00 */
.L_x_109:
[----:B-1----:R-:W-:-:S06]  /*05e0*/  IMAD.WIDE R8, R23, 0x8, R2 ;  /* 0x0000000817087825 */ /* 0x002fcc00078e0202 */
[----:B------:R-:W2:Y:S01]  /*05f0*/  LDG.E.64 R8, desc[UR8][R8.64] ;  /* 0x0000000808087981 */ /* 0x000ea2000c1e1b00 */
[----:B0-----:R-:W-:-:S06]  /*0600*/  IMAD.WIDE R6, R23, 0x8, R4 ;  /* 0x0000000817067825 */ /* 0x001fcc00078e0204 */
[----:B------:R-:W3:Y:S01]  /*0610*/  LDG.E.64 R6, desc[UR8][R6.64] ;  /* 0x0000000806067981 */ /* 0x000ee2000c1e1b00 */
[----:B------:R-:W-:Y:S02]  /*0620*/  SHF.R.S32.HI R12, RZ, 0x1f, R23 ;  /* 0x0000001fff0c7819 */ /* 0x000fe40000011417 */
[--C-:B--2---:R-:W-:Y:S01]  /*0630*/  SHF.R.U64 R0, R8, 0x10, R9.reuse ;  /* 0x0000001008007819 */ /* 0x104fe20000001209 */
[--C-:B------:R-:W-:Y:S01]  /*0640*/  IMAD.MOV.U32 R10, RZ, RZ, R9.reuse ;  /* 0x000000ffff0a7224 */ /* 0x100fe200078e0009 */
[----:B------:R-:W-:Y:S01]  /*0650*/  SHF.R.U32.HI R11, RZ, 0x10, R9 ;  /* 0x00000010ff0b7819 */ /* 0x000fe20000011609 */
[----:B------:R-:W-:Y:S02]  /*0660*/  HADD2.F32 R8, -RZ, R8.H0_H0 ;  /* 0x20000008ff087230 */ /* 0x000fe40000004100 */
[----:B------:R-:W-:Y:S02]  /*0670*/  HADD2.F32 R0, -RZ, R0.H0_H0 ;  /* 0x20000000ff007230 */ /* 0x000fe40000004100 */
[----:B------:R-:W-:Y:S01]  /*0680*/  HADD2.F32 R10, -RZ, R10.H0_H0 ;  /* 0x2000000aff0a7230 */ /* 0x000fe20000004100 */
[----:B---3--:R-:W-:-:S02]  /*0690*/  SHF.R.U64 R9, R6, 0x10, R7 ;  /* 0x0000001006097819 */ /* 0x008fc40000001207 */
[----:B------:R-:W-:Y:S01]  /*06a0*/  FSETP.GTU.FTZ.AND P1, PT, R0, RZ, PT ;  /* 0x000000ff0000720b */ /* 0x000fe20003f3c000 */
[----:B------:R-:W-:Y:S01]  /*06b0*/  HADD2.F32 R0, -RZ, R11.H0_H0 ;  /* 0x2000000bff007230 */ /* 0x000fe20000004100 */
[----:B------:R-:W-:Y:S02]  /*06c0*/  FSETP.GTU.FTZ.AND P2, PT, R10, RZ, PT ;  /* 0x000000ff0a00720b */ /* 0x000fe40003f5c000 */
[----:B------:R-:W-:Y:S01]  /*06d0*/  FSETP.GTU.FTZ.AND P0, PT, R8, RZ, PT ;  /* 0x000000ff0800720b */ /* 0x000fe20003f1c000 */
[--C-:B------:R-:W-:Y:S01]  /*06e0*/  IMAD.MOV.U32 R8, RZ, RZ, R7.reuse ;  /* 0x000000ffff087224 */ /* 0x100fe200078e0007 */
[----:B------:R-:W-:Y:S02]  /*06f0*/  FSETP.GTU.FTZ.AND P3, PT, R0, RZ, PT ;  /* 0x000000ff0000720b */ /* 0x000fe40003f7c000 */
[----:B------:R-:W-:Y:S02]  /*0700*/  PRMT R0, R9, 0x7610, R0 ;  /* 0x0000761009007816 */ /* 0x000fe40000000000 */
[----:B------:R-:W-:-:S02]  /*0710*/  SHF.R.U32.HI R10, RZ, 0x10, R7 ;  /* 0x00000010ff0a7819 */ /* 0x000fc40000011607 */
[----:B------:R-:W-:Y:S02]  /*0720*/  PRMT R9, R8, 0x7610, R9 ;  /* 0x0000761008097816 */ /* 0x000fe40000000009 */
[----:B------:R-:W-:Y:S02]  /*0730*/  @!P1 PRMT R0, RZ, 0x7610, R0 ;  /* 0x00007610ff009816 */ /* 0x000fe40000000000 */
[----:B------:R-:W-:Y:S02]  /*0740*/  @!P2 PRMT R9, RZ, 0x7610, R9 ;  /* 0x00007610ff09a816 */ /* 0x000fe40000000009 */
[----:B------:R-:W-:Y:S02]  /*0750*/  LOP3.LUT R0, R0, 0xffff, RZ, 0xc0, !PT ;  /* 0x0000ffff00007812 */ /* 0x000fe400078ec0ff */
[----:B------:R-:W-:Y:S02]  /*0760*/  @!P3 PRMT R10, RZ, 0x7610, R10 ;  /* 0x00007610ff0ab816 */ /* 0x000fe4000000000a */
[----:B------:R-:W-:Y:S01]  /*0770*/  PRMT R11, R6, 0x7610, R11 ;  /* 0x00007610060b7816 */ /* 0x000fe2000000000b */
[----:B------:R-:W-:Y:S01]  /*0780*/  IMAD.WIDE.U32 R6, R0, 0x10000, RZ ;  /* 0x0001000000067825 */ /* 0x000fe200078e00ff */
[----:B------:R-:W-:-:S02]  /*0790*/  LEA R8, P1, R23, UR10, 0x3 ;  /* 0x0000000a17087c11 */ /* 0x000fc4000f8218ff */
[----:B------:R-:W-:Y:S02]  /*07a0*/  PRMT R13, R9, 0x5410, R10 ;  /* 0x00005410090d7816 */ /* 0x000fe4000000000a */
[----:B------:R-:W-:Y:S02]  /*07b0*/  @!P0 PRMT R11, RZ, 0x7610, R11 ;  /* 0x00007610ff0b8816 */ /* 0x000fe4000000000b */
[C---:B------:R-:W-:Y:S01]  /*07c0*/  LEA.HI.X R9, R23.reuse, UR11, R12, 0x3, P1 ;  /* 0x0000000b17097c11 */ /* 0x040fe200088f1c0c */
[----:B------:R-:W-:Y:S01]  /*07d0*/  VIADD R23, R23, UR4 ;  /* 0x0000000417177c36 */ /* 0x000fe20008000000 */
[----:B------:R-:W-:Y:S02]  /*07e0*/  LOP3.LUT R7, R13, R7, RZ, 0xfc, !PT ;  /* 0x000000070d077212 */ /* 0x000fe400078efcff */
[----:B------:R-:W-:Y:S01]  /*07f0*/  LOP3.LUT R6, R6, 0xffff, R11, 0xf8, !PT ;  /* 0x0000ffff06067812 */ /* 0x000fe200078ef80b */
[----:B------:R-:W-:-:S04]  /*0800*/  IMAD.SHL.U32 R0, R23, 0x4, RZ ;  /* 0x0000000417007824 */ /* 0x000fc800078e00ff */
[----:B------:R2:W-:Y:S01]  /*0810*/  STG.E.64 desc[UR8][R8.64], R6 ;  /* 0x0000000608007986 */ /* 0x0005e2000c101b08 */
[----:B------:R-:W-:-:S13]  /*0820*/  ISETP.GE.U32.AND P0, PT, R0, UR6, PT ;  /* 0x0000000600007c0c */ /* 0x000fda000bf06070 */
[----:B--2---:R-:W-:Y:S05]  /*0830*/  @!P0 BRA `(.L_x_109) ;  /* 0xfffffffc00688947 */ /* 0x004fea000383ffff */
[----:B------:R-:W-:Y:S05]  /*0840*/  EXIT ;  /* 0x000000000000794d */ /* 0x000fea0003800000 */
.L_x_110:
        /* <DEDUP_REMOVED lines=11> */
.L_x_326:


//--------------------- .text._Z13Sigmoid_bpropIN3c104HalfEEvPT_S3_jjS3_ --------------------------
	.section	.text._Z13Sigmoid_bpropIN3c104HalfEEvPT_S3_jjS3_,"ax",@progbits
	.align	128
        .global         _Z13Sigmoid_bpropIN3c104HalfEEvPT_S3_jjS3_
        .type           _Z13Sigmoid_bpropIN3c104HalfEEvPT_S3_jjS3_,@function
        .size           _Z13Sigmoid_bpropIN3c104HalfEEvPT_S3_jjS3_,(.L_x_327 - _Z13Sigmoid_bpropIN3c104HalfEEvPT_S3_jjS3_)
        .other          _Z13Sigmoid_bpropIN3c104HalfEEvPT_S3_jjS3_,@"STO_CUDA_ENTRY STV_DEFAULT"
_Z13Sigmoid_bpropIN3c104HalfEEvPT_S3_jjS3_:
.text._Z13Sigmoid_bpropIN3c104HalfEEvPT_S3_jjS3_:
        /* <DEDUP_REMOVED lines=25> */
.L_x_112:
[C---:B------:R-:W-:Y:S02]  /*0190*/  IADD3 R25, R0.reuse, R9, RZ ;  /* 0x0000000900197210 */ /* 0x040fe40007ffe0ff */
[----:B------:R-:W-:Y:S02]  /*01a0*/  ISETP.GE.U32.AND P0, PT, R9, UR4, PT ;  /* 0x0000000409007c0c */ /* 0x000fe4000bf06070 */
[----:B------:R-:W-:Y:S02]  /*01b0*/  ISETP.GE.U32.AND P1, PT, R25, UR4, PT ;  /* 0x0000000419007c0c */ /* 0x000fe4000bf26070 */
[----:B------:R-:W-:-:S04]  /*01c0*/  IADD3 R23, R0, R25, RZ ;  /* 0x0000001900177210 */ /* 0x000fc80007ffe0ff */
[----:B------:R-:W-:Y:S02]  /*01d0*/  IADD3 R6, R0, R23, RZ ;  /* 0x0000001700067210 */ /* 0x000fe40007ffe0ff */
[----:B------:R-:W-:Y:S02]  /*01e0*/  ISETP.GE.U32.AND P2, PT, R23, UR4, PT ;  /* 0x0000000417007c0c */ /* 0x000fe4000bf46070 */
[----:B------:R-:W-:Y:S01]  /*01f0*/  ISETP.GE.U32.AND P3, PT, R6, UR4, PT ;  /* 0x0000000406007c0c */ /* 0x000fe2000bf66070 */
[----:B------:R-:W0:Y:S08]  /*0200*/  @!P0 LDC.64 R12, c[0x0][0x218] ;  /* 0x00008600ff0c8b82 */ /* 0x000e300000000a00 */
[----:B------:R-:W1:Y:S08]  /*0210*/  @!P1 LDC.64 R10, c[0x0][0x218] ;  /* 0x00008600ff0a9b82 */ /* 0x000e700000000a00 */
[----:B------:R-:W2:Y:S08]  /*0220*/  @!P2 LDC.64 R20, c[0x0][0x218] ;  /* 0x00008600ff14ab82 */ /* 0x000eb00000000a00 */
[----:B------:R-:W3:Y:S01]  /*0230*/  @!P3 LDC.64 R18, c[0x0][0x218] ;  /* 0x00008600ff12bb82 */ /* 0x000ee20000000a00 */
[----:B0-----:R-:W-:-:S05]  /*0240*/  @!P0 IMAD.WIDE R26, R9, 0x2, R12 ;  /* 0x00000002091a8825 */ /* 0x001fca00078e020c */
[----:B------:R0:W4:Y:S01]  /*0250*/  @!P0 LDG.E.U16 R2, desc[UR8][R26.64] ;  /* 0x000000081a028981 */ /* 0x000122000c1e1500 */
[----:B-1----:R-:W-:Y:S01]  /*0260*/  @!P1 IMAD.WIDE R28, R25, 0x2, R10 ;  /* 0x00000002191c9825 */ /* 0x002fe200078e020a */
[----:B------:R-:W1:Y:S04]  /*0270*/  @!P0 LDC.64 R16, c[0x0][0x210] ;  /* 0x00008400ff108b82 */ /* 0x000e680000000a00 */
[----:B------:R5:W4:Y:S04]  /*0280*/  @!P1 LDG.E.U16 R3, desc[UR8][R28.64] ;  /* 0x000000081c039981 */ /* 0x000b28000c1e1500 */
[----:B------:R-:W0:Y:S08]  /*0290*/  @!P1 LDC.64 R10, c[0x0][0x210] ;  /* 0x00008400ff0a9b82 */ /* 0x000e300000000a00 */
[----:B------:R-:W5:Y:S08]  /*02a0*/  @!P2 LDC.64 R14, c[0x0][0x210] ;  /* 0x00008400ff0eab82 */ /* 0x000f700000000a00 */
[----:B------:R-:W5:Y:S01]  /*02b0*/  @!P3 LDC.64 R12, c[0x0][0x210] ;  /* 0x00008400ff0cbb82 */ /* 0x000f620000000a00 */
[----:B--2---:R-:W-:-:S04]  /*02c0*/  @!P2 IMAD.WIDE R20, R23, 0x2, R20 ;  /* 0x000000021714a825 */ /* 0x004fc800078e0214 */
[----:B---3--:R-:W-:Y:S01]  /*02d0*/  @!P3 IMAD.WIDE R18, R6, 0x2, R18 ;  /* 0x000000020612b825 */ /* 0x008fe200078e0212 */
[----:B------:R-:W2:Y:S04]  /*02e0*/  @!P2 LDG.E.U16 R4, desc[UR8][R20.64] ;  /* 0x000000081404a981 */ /* 0x000ea8000c1e1500 */
[----:B------:R-:W3:Y:S01]  /*02f0*/  @!P3 LDG.E.U16 R5, desc[UR8][R18.64] ;  /* 0x000000081205b981 */ /* 0x000ee2000c1e1500 */
[----:B-1----:R-:W-:-:S04]  /*0300*/  @!P0 IMAD.WIDE R16, R9, 0x2, R16 ;  /* 0x0000000209108825 */ /* 0x002fc800078e0210 */
[----:B0-----:R-:W-:Y:S01]  /*0310*/  @!P1 IMAD.WIDE R10, R25, 0x2, R10 ;  /* 0x00000002190a9825 */ /* 0x001fe200078e020a */
[----:B------:R0:W3:Y:S03]  /*0320*/  @!P0 LDG.E.U16 R8, desc[UR8][R16.64] ;  /* 0x0000000810088981 */ /* 0x0000e6000c1e1500 */
[----:B-----5:R-:W-:Y:S01]  /*0330*/  @!P2 IMAD.WIDE R26, R23, 0x2, R14 ;  /* 0x00000002171aa825 */ /* 0x020fe200078e020e */
[----:B------:R1:W5:Y:S01]  /*0340*/  @!P1 LDG.E.U16 R7, desc[UR8][R10.64] ;  /* 0x000000080a079981 */ /* 0x000362000c1e1500 */
[----:B------:R-:W1:Y:S02]  /*0350*/  @!P1 LDC.64 R14, c[0x0][0x228] ;  /* 0x00008a00ff0e9b82 */ /* 0x000e640000000a00 */
[----:B------:R-:W-:Y:S01]  /*0360*/  @!P3 IMAD.WIDE R28, R6, 0x2, R12 ;  /* 0x00000002061cb825 */ /* 0x000fe200078e020c */
[----:B------:R3:W5:Y:S04]  /*0370*/  @!P2 LDG.E.U16 R24, desc[UR8][R26.64] ;  /* 0x000000081a18a981 */ /* 0x000768000c1e1500 */
[----:B------:R-:W5:Y:S01]  /*0380*/  @!P3 LDG.E.U16 R22, desc[UR8][R28.64] ;  /* 0x000000081c16b981 */ /* 0x000f62000c1e1500 */
[----:B0-----:R-:W0:Y:S08]  /*0390*/  @!P0 LDC.64 R16, c[0x0][0x228] ;  /* 0x00008a00ff108b82 */ /* 0x001e300000000a00 */
[----:B-1----:R-:W1:Y:S01]  /*03a0*/  @!P3 LDC.64 R10, c[0x0][0x228] ;  /* 0x00008a00ff0abb82 */ /* 0x002e620000000a00 */
[----:B------:R-:W-:-:S04]  /*03b0*/  @!P1 IMAD.WIDE R14, R25, 0x2, R14 ;  /* 0x00000002190e9825 */ /* 0x000fc800078e020e */
[----:B0-----:R-:W-:Y:S01]  /*03c0*/  @!P0 IMAD.WIDE R16, R9, 0x2, R16 ;  /* 0x0000000209108825 */ /* 0x001fe200078e0210 */
[----:B------:R-:W-:-:S03]  /*03d0*/  LEA R9, R0, R9, 0x2 ;  /* 0x0000000900097211 */ /* 0x000fc600078e10ff */
[----:B-1----:R-:W-:-:S04]  /*03e0*/  @!P3 IMAD.WIDE R10, R6, 0x2, R10 ;  /* 0x00000002060ab825 */ /* 0x002fc800078e020a */
[----:B----4-:R-:W-:Y:S02]  /*03f0*/  HADD2.F32 R20, -RZ, R2.H0_H0 ;  /* 0x20000002ff147230 */ /* 0x010fe40000004100 */
[----:B------:R-:W-:-:S03]  /*0400*/  HADD2.F32 R21, -RZ, R3.H0_H0 ;  /* 0x20000003ff157230 */ /* 0x000fc60000004100 */
[C---:B------:R-:W-:Y:S02]  /*0410*/  FADD.FTZ R13, -R20.reuse, 1 ;  /* 0x3f800000140d7421 */ /* 0x040fe40000010100 */
[C---:B------:R-:W-:Y:S02]  /*0420*/  FADD.FTZ R12, -R21.reuse, 1 ;  /* 0x3f800000150c7421 */ /* 0x040fe40000010100 */
[----:B------:R-:W-:Y:S02]  /*0430*/  FMUL.FTZ R20, R20, R13 ;  /* 0x0000000d14147220 */ /* 0x000fe40000410000 */
[----:B------:R-:W-:Y:S02]  /*0440*/  FMUL.FTZ R21, R21, R12 ;  /* 0x0000000c15157220 */ /* 0x000fe40000410000 */
[----:B------:R-:W0:Y:S01]  /*0450*/  @!P2 LDC.64 R12, c[0x0][0x228] ;  /* 0x00008a00ff0cab82 */ /* 0x000e220000000a00 */
[----:B--2---:R-:W-:Y:S02]  /*0460*/  HADD2.F32 R19, -RZ, R4.H0_H0 ;  /* 0x20000004ff137230 */ /* 0x004fe40000004100 */
[----:B---3--:R-:W-:-:S03]  /*0470*/  HADD2.F32 R26, -RZ, R5.H0_H0 ;  /* 0x20000005ff1a7230 */ /* 0x008fc60000004100 */
[C---:B------:R-:W-:Y:S02]  /*0480*/  FADD.FTZ R18, -R19.reuse, 1 ;  /* 0x3f80000013127421 */ /* 0x040fe40000010100 */
[C---:B------:R-:W-:Y:S02]  /*0490*/  FADD.FTZ R27, -R26.reuse, 1 ;  /* 0x3f8000001a1b7421 */ /* 0x040fe40000010100 */
[----:B------:R-:W-:Y:S02]  /*04a0*/  FMUL.FTZ R19, R19, R18 ;  /* 0x0000001213137220 */ /* 0x000fe40000410000 */
[----:B------:R-:W-:Y:S01]  /*04b0*/  FMUL.FTZ R18, R26, R27 ;  /* 0x0000001b1a127220 */ /* 0x000fe20000410000 */
[----:B------:R-:W-:Y:S02]  /*04c0*/  HADD2.F32 R27, -RZ, R8.H0_H0 ;  /* 0x20000008ff1b7230 */ /* 0x000fe40000004100 */
[----:B-----5:R-:W-:Y:S02]  /*04d0*/  HADD2.F32 R8, -RZ, R7.H0_H0 ;  /* 0x20000007ff087230 */ /* 0x020fe40000004100 */
[----:B------:R-:W-:-:S02]  /*04e0*/  HADD2.F32 R24, -RZ, R24.H0_H0 ;  /* 0x20000018ff187230 */ /* 0x000fc40000004100 */
[----:B------:R-:W-:Y:S01]  /*04f0*/  FMUL.FTZ R20, R27, R20 ;  /* 0x000000141b147220 */ /* 0x000fe20000410000 */
[----:B------:R-:W-:Y:S02]  /*0500*/  HADD2.F32 R7, -RZ, R22.H0_H0 ;  /* 0x20000016ff077230 */ /* 0x000fe40000004100 */
[----:B------:R-:W-:Y:S01]  /*0510*/  FMUL.FTZ R21, R8, R21 ;  /* 0x0000001508157220 */ /* 0x000fe20000410000 */
[----:B------:R-:W-:Y:S02]  /*0520*/  FMUL.FTZ R19, R24, R19 ;  /* 0x0000001318137220 */ /* 0x000fe40000410000 */
[----:B------:R-:W-:Y:S02]  /*0530*/  FMUL.FTZ R18, R7, R18 ;  /* 0x0000001207127220 */ /* 0x000fe40000410000 */
[----:B------:R-:W-:-:S03]  /*0540*/  F2FP.F16.F32.PACK_AB R20, R21, R20 ;  /* 0x000000141514723e */ /* 0x000fc600000000ff */
[----:B------:R-:W-:Y:S02]  /*0550*/  F2FP.F16.F32.PACK_AB R18, R18, R19 ;  /* 0x000000131212723e */ /* 0x000fe400000000ff */
[C---:B------:R-:W-:Y:S01]  /*0560*/  PRMT R8, R20.reuse, 0x7610, R8 ;  /* 0x0000761014087816 */ /* 0x040fe20000000008 */
[----:B0-----:R-:W-:Y:S01]  /*0570*/  @!P2 IMAD.WIDE R12, R23, 0x2, R12 ;  /* 0x00000002170ca825 */ /* 0x001fe200078e020c */
[----:B------:R-:W-:Y:S02]  /*0580*/  PRMT R7, R20, 0x7632, R7 ;  /* 0x0000763214077816 */ /* 0x000fe40000000007 */
[C---:B------:R-:W-:Y:S02]  /*0590*/  PRMT R24, R18.reuse, 0x7610, R24 ;  /* 0x0000761012187816 */ /* 0x040fe40000000018 */
[----:B------:R-:W-:Y:S01]  /*05a0*/  PRMT R22, R18, 0x7632, R22 ;  /* 0x0000763212167816 */ /* 0x000fe20000000016 */
[----:B------:R0:W-:Y:S04]  /*05b0*/  @!P0 STG.E.U16 desc[UR8][R16.64], R8 ;  /* 0x0000000810008986 */ /* 0x0001e8000c101508 */
[----:B------:R0:W-:Y:S04]  /*05c0*/  @!P1 STG.E.U16 desc[UR8][R14.64], R7 ;  /* 0x000000070e009986 */ /* 0x0001e8000c101508 */
[----:B------:R0:W-:Y:S04]  /*05d0*/  @!P2 STG.E.U16 desc[UR8][R12.64], R24 ;  /* 0x000000180c00a986 */ /* 0x0001e8000c101508 */
[----:B------:R0:W-:Y:S01]  /*05e0*/  @!P3 STG.E.U16 desc[UR8][R10.64], R22 ;  /* 0x000000160a00b986 */ /* 0x0001e2000c101508 */
[----:B------:R-:W-:-:S13]  /*05f0*/  ISETP.GE.U32.AND P0, PT, R9, UR4, PT ;  /* 0x0000000409007c0c */ /* 0x000fda000bf06070 */
[----:B0-----:R-:W-:Y:S05]  /*0600*/  @!P0 BRA `(.L_x_112) ;  /* 0xfffffff800e08947 */ /* 0x001fea000383ffff */
[----:B------:R-:W-:Y:S05]  /*0610*/  EXIT ;  /* 0x000000000000794d */ /* 0x000fea0003800000 */
.L_x_111:
        /* <DEDUP_REMOVED lines=10> */
.L_x_113:
[----:B-1----:R-:W-:-:S06]  /*06c0*/  IMAD.WIDE R12, R9, 0x8, R6 ;  /* 0x00000008090c7825 */ /* 0x002fcc00078e0206 */
[----:B------:R-:W3:Y:S01]  /*06d0*/  LDG.E.64 R12, desc[UR8][R12.64] ;  /* 0x000000080c0c7981 */ /* 0x000ee2000c1e1b00 */
[----:B0-----:R-:W-:-:S06]  /*06e0*/  IMAD.WIDE R10, R9, 0x8, R4 ;  /* 0x00000008090a7825 */ /* 0x001fcc00078e0204 */
[----:B------:R-:W4:Y:S01]  /*06f0*/  LDG.E.64 R10, desc[UR8][R10.64] ;  /* 0x000000080a0a7981 */ /* 0x000f22000c1e1b00 */
[--C-:B---3--:R-:W-:Y:S01]  /*0700*/  SHF.R.U64 R0, R12, 0x10, R13.reuse ;  /* 0x000000100c007819 */ /* 0x108fe2000000120d */
[----:B------:R-:W-:Y:S01]  /*0710*/  HADD2.F32 R14, -RZ, R13.H0_H0 ;  /* 0x2000000dff0e7230 */ /* 0x000fe20000004100 */
[----:B------:R-:W-:Y:S01]  /*0720*/  SHF.R.U32.HI R13, RZ, 0x10, R13 ;  /* 0x00000010ff0d7819 */ /* 0x000fe2000001160d */
[----:B------:R-:W-:Y:S02]  /*0730*/  HADD2.F32 R12, -RZ, R12.H0_H0 ;  /* 0x2000000cff0c7230 */ /* 0x000fe40000004100 */
[----:B------:R-:W-:Y:S02]  /*0740*/  HADD2.F32 R0, -RZ, R0.H0_H0 ;  /* 0x20000000ff007230 */ /* 0x000fe40000004100 */
[----:B------:R-:W-:Y:S01]  /*0750*/  FADD.FTZ R15, -R14, 1 ;  /* 0x3f8000000e0f7421 */ /* 0x000fe20000010100 */
[----:B----4-:R-:W-:Y:S02]  /*0760*/  HADD2.F32 R8, -RZ, R11.H0_H0 ;  /* 0x2000000bff087230 */ /* 0x010fe40000004100 */
[----:B------:R-:W-:-:S02]  /*0770*/  HADD2.F32 R13, -RZ, R13.H0_H0 ;  /* 0x2000000dff0d7230 */ /* 0x000fc40000004100 */
[----:B------:R-:W-:Y:S01]  /*0780*/  FMUL.FTZ R17, R14, R15 ;  /* 0x0000000f0e117220 */ /* 0x000fe20000410000 */
[----:B------:R-:W-:Y:S01]  /*0790*/  FADD.FTZ R15, -R0, 1 ;  /* 0x3f800000000f7421 */ /* 0x000fe20000010100 */
[--C-:B------:R-:W-:Y:S01]  /*07a0*/  SHF.R.U64 R14, R10, 0x10, R11.reuse ;  /* 0x000000100a0e7819 */ /* 0x100fe2000000120b */
[----:B------:R-:W-:Y:S01]  /*07b0*/  HADD2.F32 R10, -RZ, R10.H0_H0 ;  /* 0x2000000aff0a7230 */ /* 0x000fe20000004100 */
[----:B------:R-:W-:Y:S01]  /*07c0*/  SHF.R.U32.HI R11, RZ, 0x10, R11 ;  /* 0x00000010ff0b7819 */ /* 0x000fe2000001160b */
[----:B------:R-:W-:Y:S01]  /*07d0*/  FMUL.FTZ R15, R0, R15 ;  /* 0x0000000f000f7220 */ /* 0x000fe20000410000 */
[----:B------:R-:W-:Y:S01]  /*07e0*/  FMUL.FTZ R0, R8, R17 ;  /* 0x0000001108007220 */ /* 0x000fe20000410000 */
[----:B------:R-:W-:Y:S02]  /*07f0*/  HADD2.F32 R8, -RZ, R14.H0_H0 ;  /* 0x2000000eff087230 */ /* 0x000fe40000004100 */
[----:B------:R-:W-:-:S03]  /*0800*/  FADD.FTZ R16, -R13, 1 ;  /* 0x3f8000000d107421 */ /* 0x000fc60000010100 */
[----:B------:R-:W-:Y:S01]  /*0810*/  FMUL.FTZ R14, R8, R15 ;  /* 0x0000000f080e7220 */ /* 0x000fe20000410000 */
[----:B------:R-:W-:Y:S02]  /*0820*/  HADD2.F32 R8, -RZ, R11.H0_H0 ;  /* 0x2000000bff087230 */ /* 0x000fe40000004100 */
[----:B------:R-:W-:Y:S01]  /*0830*/  FMUL.FTZ R13, R13, R16 ;  /* 0x000000100d0d7220 */ /* 0x000fe20000410000 */
[----:B------:R-:W-:Y:S01]  /*0840*/  FADD.FTZ R11, -R12, 1 ;  /* 0x3f8000000c0b7421 */ /* 0x000fe20000010100 */
[----:B------:R-:W-:Y:S02]  /*0850*/  F2F.F16.F32 R0, R0 ;  /* 0x0000000000007304 */ /* 0x000fe40000200800 */
[----:B------:R-:W-:Y:S01]  /*0860*/  FMUL.FTZ R16, R8, R13 ;  /* 0x0000000d08107220 */ /* 0x000fe20000410000 */
[----:B------:R-:W-:-:S04]  /*0870*/  FMUL.FTZ R11, R12, R11 ;  /* 0x0000000b0c0b7220 */ /* 0x000fc80000410000 */
[----:B------:R-:W-:Y:S01]  /*0880*/  FMUL.FTZ R8, R10, R11 ;  /* 0x0000000b0a087220 */ /* 0x000fe20000410000 */
[----:B------:R-:W0:Y:S08]  /*0890*/  F2F.F16.F32 R14, R14 ;  /* 0x0000000e000e7304 */ /* 0x000e300000200800 */
[----:B------:R-:W1:Y:S01]  /*08a0*/  F2F.F16.F32 R13, R16 ;  /* 0x00000010000d7304 */ /* 0x000e620000200800 */
[----:B0-----:R-:W-:-:S07]  /*08b0*/  IMAD.WIDE.U32 R10, R14, 0x10000, RZ ;  /* 0x000100000e0a7825 */ /* 0x001fce00078e00ff */
[----:B------:R-:W0:Y:S01]  /*08c0*/  F2F.F16.F32 R15, R8 ;  /* 0x00000008000f7304 */ /* 0x000e220000200800 */
[----:B-1----:R-:W-:-:S04]  /*08d0*/  PRMT R13, R0, 0x5410, R13 ;  /* 0x00005410000d7816 */ /* 0x002fc8000000000d */
[----:B------:R-:W-:Y:S02]  /*08e0*/  LOP3.LUT R13, R13, R11, RZ, 0xfc, !PT ;  /* 0x0000000b0d0d7212 */ /* 0x000fe400078efcff */
[----:B0-----:R-:W-:Y:S01]  /*08f0*/  LOP3.LUT R12, R10, R15, RZ, 0xfc, !PT ;  /* 0x0000000f0a0c7212 */ /* 0x001fe200078efcff */
[C---:B--2---:R-:W-:Y:S01]  /*0900*/  IMAD.WIDE R10, R9.reuse, 0x8, R2 ;  /* 0x00000008090a7825 */ /* 0x044fe200078e0202 */
[----:B------:R-:W-:-:S04]  /*0910*/  IADD3 R9, R9, UR4, RZ ;  /* 0x0000000409097c10 */ /* 0x000fc8000fffe0ff */
[----:B------:R3:W-:Y:S01]  /*0920*/  STG.E.64 desc[UR8][R10.64], R12 ;  /* 0x0000000c0a007986 */ /* 0x0007e2000c101b08 */
[----:B------:R-:W-:-:S04]  /*0930*/  SHF.L.U32 R0, R9, 0x2, RZ ;  /* 0x0000000209007819 */ /* 0x000fc800000006ff */
[----:B------:R-:W-:-:S13]  /*0940*/  ISETP.GE.U32.AND P0, PT, R0, UR6, PT ;  /* 0x0000000600007c0c */ /* 0x000fda000bf06070 */
[----:B---3--:R-:W-:Y:S05]  /*0950*/  @!P0 BRA `(.L_x_113) ;  /* 0xfffffffc00588947 */ /* 0x008fea000383ffff */
[----:B------:R-:W-:Y:S05]  /*0960*/  EXIT ;  /* 0x000000000000794d */ /* 0x000fea0003800000 */
.L_x_114:
        /* <DEDUP_REMOVED lines=9> */
.L_x_327:


//--------------------- .text._Z17biasAddRelu_bpropIN3c104HalfELi4EEvPT_S3_iiS3_PVfPiS3_ --------------------------
	.section	.text._Z17biasAddRelu_bpropIN3c104HalfELi4EEvPT_S3_iiS3_PVfPiS3_,"ax",@progbits
	.align	128
        .global         _Z17biasAddRelu_bpropIN3c104HalfELi4EEvPT_S3_iiS3_PVfPiS3_
        .type           _Z17biasAddRelu_bpropIN3c104HalfELi4EEvPT_S3_iiS3_PVfPiS3_,@function
        .size           _Z17biasAddRelu_bpropIN3c104HalfELi4EEvPT_S3_iiS3_PVfPiS3_,(.L_x_328 - _Z17biasAddRelu_bpropIN3c104HalfELi4EEvPT_S3_iiS3_PVfPiS3_)
        .other          _Z17biasAddRelu_bpropIN3c104HalfELi4EEvPT_S3_iiS3_PVfPiS3_,@"STO_CUDA_ENTRY STV_DEFAULT"
_Z17biasAddRelu_bpropIN3c104HalfELi4EEvPT_S3_iiS3_PVfPiS3_:
.text._Z17biasAddRelu_bpropIN3c104HalfELi4EEvPT_S3_iiS3_PVfPiS3_:
[----:B------:R-:W-:Y:S08]  /*0000*/  LDC R1, c[0x0][0x28] ;  /* 0x00000a00ff017b82 */ /* 0x000ff00000000800 */
[----:B------:R-:W0:Y:S01]  /*0010*/  LDC R0, c[0x0][RZ] ;  /* 0x00000000ff007b82 */ /* 0x000e220000000800 */
[----:B------:R-:W-:Y:S01]  /*0020*/  ULDC.64 UR6, c[0x0][0x208] ;  /* 0x0000820000067ab9 */ /* 0x000fe20000000a00 */
[----:B------:R-:W-:Y:S01]  /*0030*/  ULDC UR8, c[0x0][0x220] ;  /* 0x0000880000087ab9 */ /* 0x000fe20000000800 */
[----:B------:R-:W-:Y:S01]  /*0040*/  ULDC UR14, c[0x0][0x220] ;  /* 0x00008800000e7ab9 */ /* 0x000fe20000000800 */
[----:B------:R-:W-:Y:S01]  /*0050*/  ULDC.64 UR10, c[0x0][0x228] ;  /* 0x00008a00000a7ab9 */ /* 0x000fe20000000a00 */
[----:B------:R-:W-:Y:S01]  /*0060*/  ULDC.64 UR12, c[0x0][0x228] ;  /* 0x00008a00000c7ab9 */ /* 0x000fe20000000a00 */
[----:B------:R-:W-:Y:S02]  /*0070*/  BSSY B0, `(.L_x_115) ;  /* 0x000009b000007945 */ /* 0x000fe40003800000 */
        /* <DEDUP_REMOVED lines=30> */
[----:B------:R-:W-:Y:S01]  /*0260*/  @P1 VIADD R8, R8, 0x1 ;  /* 0x0000000108081836 */ /* 0x000fe20000000000 */
[----:B------:R-:W-:Y:S02]  /*0270*/  @!P2 LOP3.LUT R8, RZ, R2, RZ, 0x33, !PT ;  /* 0x00000002ff08a212 */ /* 0x000fe400078e33ff */
[----:B------:R-:W-:-:S02]  /*0280*/  ISETP.NE.U32.AND P2, PT, R3, RZ, PT ;  /* 0x000000ff0300720c */ /* 0x000fc40003f45070 */
[----:B------:R-:W-:Y:S01]  /*0290*/  IADD3 R4, R3, -0x1, R8 ;  /* 0xffffffff03047810 */ /* 0x000fe20007ffe008 */
[----:B----4-:R-:W-:-:S04]  /*02a0*/  IMAD R13, R8, UR9, RZ ;  /* 0x00000009080d7c24 */ /* 0x010fc8000f8e02ff */
[----:B------:R-:W-:Y:S01]  /*02b0*/  IMAD.HI.U32 R12, R5, R4, RZ ;  /* 0x00000004050c7227 */ /* 0x000fe200078e00ff */
[----:B------:R-:W-:Y:S01]  /*02c0*/  VIADDMNMX R11, R13, R8, R11, PT ;  /* 0x000000080d0b7246 */ /* 0x000fe2000380010b */
[----:B------:R-:W0:Y:S01]  /*02d0*/  S2R R5, SR_CTAID.X ;  /* 0x0000000000057919 */ /* 0x000e220000002500 */
[----:B------:R-:W-:Y:S02]  /*02e0*/  HFMA2.MMA R8, -RZ, RZ, 0, 0 ;  /* 0x00000000ff087435 */ /* 0x000fe400000001ff */
        /* <DEDUP_REMOVED lines=11> */
[----:B-1----:R-:W-:-:S05]  /*03a0*/  IMAD R6, R12, R4, R13 ;  /* 0x000000040c067224 */ /* 0x002fca00078e020d */
[----:B------:R-:W-:Y:S01]  /*03b0*/  VIADDMNMX R11, R6, R12, R11, PT ;  /* 0x0000000c060b7246 */ /* 0x000fe2000380010b */
[----:B------:R-:W-:Y:S06]  /*03c0*/  @P1 BRA `(.L_x_116) ;  /* 0x0000000400941947 */ /* 0x000fec0003800000 */
[----:B------:R-:W-:Y:S01]  /*03d0*/  IADD3 R11, -R6, R11, RZ ;  /* 0x0000000b060b7210 */ /* 0x000fe20007ffe1ff */
[----:B------:R-:W-:Y:S01]  /*03e0*/  BSSY B1, `(.L_x_117) ;  /* 0x0000020000017945 */ /* 0x000fe20003800000 */
[----:B------:R-:W-:Y:S02]  /*03f0*/  MOV R25, RZ ;  /* 0x000000ff00197202 */ /* 0x000fe40000000f00 */
[----:B------:R-:W-:-:S04]  /*0400*/  SHF.R.S32.HI R8, RZ, 0x1f, R11 ;  /* 0x0000001fff087819 */ /* 0x000fc8000001140b */
[----:B------:R-:W-:-:S04]  /*0410*/  LEA.HI R8, R8, R11, RZ, 0x2 ;  /* 0x0000000b08087211 */ /* 0x000fc800078f10ff */
[----:B------:R-:W-:-:S05]  /*0420*/  LOP3.LUT R8, R8, 0xfffffffc, RZ, 0xc0, !PT ;  /* 0xfffffffc08087812 */ /* 0x000fca00078ec0ff */
[----:B------:R-:W-:Y:S01]  /*0430*/  IMAD.IADD R22, R11, 0x1, -R8 ;  /* 0x000000010b167824 */ /* 0x000fe200078e0a08 */
[----:B------:R-:W-:-:S04]  /*0440*/  MOV R8, RZ ;  /* 0x000000ff00087202 */ /* 0x000fc80000000f00 */
[----:B------:R-:W-:-:S13]  /*0450*/  ISETP.GE.AND P0, PT, R22, 0x1, PT ;  /* 0x000000011600780c */ /* 0x000fda0003f06270 */
[----:B------:R-:W-:Y:S05]  /*0460*/  @!P0 BRA `(.L_x_118) ;  /* 0x00000000005c8947 */ /* 0x000fea0003800000 */
[----:B------:R-:W0:Y:S01]  /*0470*/  LDC.64 R14, c[0x0][0x210] ;  /* 0x00008400ff0e7b82 */ /* 0x000e220000000a00 */
[----:B------:R-:W-:Y:S01]  /*0480*/  HFMA2.MMA R25, -RZ, RZ, 0, 0 ;  /* 0x00000000ff197435 */ /* 0x000fe200000001ff */
[----:B------:R-:W-:-:S06]  /*0490*/  MOV R8, RZ ;  /* 0x000000ff00087202 */ /* 0x000fcc0000000f00 */
[----:B------:R-:W1:Y:S04]  /*04a0*/  LDC.64 R12, c[0x0][0x218] ;  /* 0x00008600ff0c7b82 */ /* 0x000e680000000a00 */
.L_x_119:
[----:B--2---:R-:W-:Y:S02]  /*04b0*/  IADD3 R16, R6, R25, RZ ;  /* 0x0000001906107210 */ /* 0x004fe40007ffe0ff */
[----:B------:R-:W-:-:S05]  /*04c0*/  MOV R10, UR8 ;  /* 0x00000008000a7c02 */ /* 0x000fca0008000f00 */
[----:B------:R-:W-:-:S04]  /*04d0*/  IMAD R17, R16, R10, R9 ;  /* 0x0000000a10117224 */ /* 0x000fc800078e0209 */
[----:B0-----:R-:W-:-:S06]  /*04e0*/  IMAD.WIDE R20, R17, 0x2, R14 ;  /* 0x0000000211147825 */ /* 0x001fcc00078e020e */
[----:B------:R-:W2:Y:S01]  /*04f0*/  LDG.E.U16 R20, desc[UR6][R20.64] ;  /* 0x0000000614147981 */ /* 0x000ea2000c1e1500 */
[----:B-1----:R-:W-:-:S05]  /*0500*/  IMAD.WIDE R18, R17, 0x2, R12 ;  /* 0x0000000211127825 */ /* 0x002fca00078e020c */
[----:B------:R-:W3:Y:S01]  /*0510*/  LDG.E.U16 R23, desc[UR6][R18.64] ;  /* 0x0000000612177981 */ /* 0x000ee2000c1e1500 */
[----:B------:R-:W-:Y:S02]  /*0520*/  SHF.R.S32.HI R24, RZ, 0x1f, R17 ;  /* 0x0000001fff187819 */ /* 0x000fe40000011411 */
[----:B------:R-:W-:Y:S01]  /*0530*/  IADD3 R25, R25, 0x1, RZ ;  /* 0x0000000119197810 */ /* 0x000fe20007ffe0ff */
[----:B--2---:R-:W-:-:S05]  /*0540*/  HADD2.F32 R16, -RZ, R20.H0_H0 ;  /* 0x20000014ff107230 */ /* 0x004fca0000004100 */
[----:B------:R-:W-:Y:S02]  /*0550*/  FSETP.GT.FTZ.AND P0, PT, R16, RZ, PT ;  /* 0x000000ff1000720b */ /* 0x000fe40003f14000 */
[----:B------:R-:W-:-:S04]  /*0560*/  LEA R16, P2, R17, UR10, 0x1 ;  /* 0x0000000a11107c11 */ /* 0x000fc8000f8408ff */
[----:B------:R-:W-:-:S07]  /*0570*/  LEA.HI.X R17, R17, UR11, R24, 0x1, P2 ;  /* 0x0000000b11117c11 */ /* 0x000fce00090f0c18 */
[----:B---3--:R-:W-:Y:S02]  /*0580*/  @!P0 PRMT R23, RZ, 0x7610, R23 ;  /* 0x00007610ff178816 */ /* 0x008fe40000000017 */
[----:B------:R-:W-:-:S03]  /*0590*/  ISETP.GE.AND P0, PT, R25, R22, PT ;  /* 0x000000161900720c */ /* 0x000fc60003f06270 */
[----:B------:R2:W-:Y:S01]  /*05a0*/  STG.E.U16 desc[UR6][R16.64], R23 ;  /* 0x0000001710007986 */ /* 0x0005e2000c101506 */
[----:B------:R-:W-:-:S05]  /*05b0*/  HADD2.F32 R21, -RZ, R23.H0_H0 ;  /* 0x20000017ff157230 */ /* 0x000fca0000004100 */
[----:B------:R-:W-:-:S04]  /*05c0*/  FADD.FTZ R8, R21, R8 ;  /* 0x0000000815087221 */ /* 0x000fc80000010000 */
[----:B------:R-:W-:Y:S05]  /*05d0*/  @!P0 BRA `(.L_x_119) ;  /* 0xfffffffc00b48947 */ /* 0x000fea000383ffff */
.L_x_118:
[----:B------:R-:W-:Y:S05]  /*05e0*/  BSYNC B1 ;  /* 0x0000000000017941 */ /* 0x000fea0003800000 */
.L_x_117:
[----:B------:R-:W-:Y:S01]  /*05f0*/  VIADD R12, R25, 0x3 ;  /* 0x00000003190c7836 */ /* 0x000fe20000000000 */
[----:B------:R-:W0:Y:S01]  /*0600*/  LDC.64 R14, c[0x0][0x210] ;  /* 0x00008400ff0e7b82 */ /* 0x000e220000000a00 */
[----:B------:R-:W-:Y:S03]  /*0610*/  BSSY B1, `(.L_x_120) ;  /* 0x0000039000017945 */ /* 0x000fe60003800000 */
[----:B------:R-:W-:-:S04]  /*0620*/  ISETP.GE.AND P0, PT, R12, R11, PT ;  /* 0x0000000b0c00720c */ /* 0x000fc80003f06270 */
[----:B------:R-:W1:Y:S09]  /*0630*/  LDC.64 R12, c[0x0][0x218] ;  /* 0x00008600ff0c7b82 */ /* 0x000e720000000a00 */
[----:B------:R-:W-:Y:S05]  /*0640*/  @P0 BRA `(.L_x_121) ;  /* 0x0000000000d40947 */ /* 0x000fea0003800000 */
.L_x_122:
[----:B--2---:R-:W-:Y:S02]  /*0650*/  IADD3 R16, R6, R25, RZ ;  /* 0x0000001906107210 */ /* 0x004fe40007ffe0ff */
[----:B------:R-:W-:-:S05]  /*0660*/  MOV R10, UR14 ;  /* 0x0000000e000a7c02 */ /* 0x000fca0008000f00 */
[----:B------:R-:W-:-:S04]  /*0670*/  IMAD R21, R16, R10, R9 ;  /* 0x0000000a10157224 */ /* 0x000fc800078e0209 */
[----:B0--3--:R-:W-:-:S05]  /*0680*/  IMAD.WIDE R18, R21, 0x2, R14 ;  /* 0x0000000215127825 */ /* 0x009fca00078e020e */
[----:B------:R-:W2:Y:S01]  /*0690*/  LDG.E.U16 R20, desc[UR6][R18.64] ;  /* 0x0000000612147981 */ /* 0x000ea2000c1e1500 */
[----:B-1----:R-:W-:-:S05]  /*06a0*/  IMAD.WIDE R16, R21, 0x2, R12 ;  /* 0x0000000215107825 */ /* 0x002fca00078e020c */
[----:B------:R-:W3:Y:S01]  /*06b0*/  LDG.E.U16 R24, desc[UR6][R16.64] ;  /* 0x0000000610187981 */ /* 0x000ee2000c1e1500 */
[----:B------:R-:W-:Y:S01]  /*06c0*/  SHF.R.S32.HI R22, RZ, 0x1f, R21 ;  /* 0x0000001fff167819 */ /* 0x000fe20000011415 */
[----:B------:R-:W-:-:S04]  /*06d0*/  IMAD.WIDE R28, R10, 0x2, R18 ;  /* 0x000000020a1c7825 */ /* 0x000fc800078e0212 */
[----:B--2---:R-:W-:-:S05]  /*06e0*/  HADD2.F32 R20, -RZ, R20.H0_H0 ;  /* 0x20000014ff147230 */ /* 0x004fca0000004100 */
[----:B------:R-:W-:Y:S02]  /*06f0*/  FSETP.GT.FTZ.AND P0, PT, R20, RZ, PT ;  /* 0x000000ff1400720b */ /* 0x000fe40003f14000 */
[----:B------:R-:W-:-:S04]  /*0700*/  LEA R20, P2, R21, UR12, 0x1 ;  /* 0x0000000c15147c11 */ /* 0x000fc8000f8408ff */
[----:B------:R-:W-:-:S07]  /*0710*/  LEA.HI.X R21, R21, UR13, R22, 0x1, P2 ;  /* 0x0000000d15157c11 */ /* 0x000fce00090f0c16 */
[----:B---3--:R-:W-:-:S05]  /*0720*/  @!P0 PRMT R24, RZ, 0x7610, R24 ;  /* 0x00007610ff188816 */ /* 0x008fca0000000018 */
[----:B------:R0:W-:Y:S04]  /*0730*/  STG.E.U16 desc[UR6][R20.64], R24 ;  /* 0x0000001814007986 */ /* 0x0001e8000c101506 */
[----:B------:R-:W2:Y:S01]  /*0740*/  LDG.E.U16 R18, desc[UR6][R28.64] ;  /* 0x000000061c127981 */ /* 0x000ea2000c1e1500 */
[----:B------:R-:W-:-:S05]  /*0750*/  IMAD.WIDE R22, R10, 0x2, R16 ;  /* 0x000000020a167825 */ /* 0x000fca00078e0210 */
[----:B------:R-:W3:Y:S01]  /*0760*/  LDG.E.U16 R27, desc[UR6][R22.64] ;  /* 0x00000006161b7981 */ /* 0x000ee2000c1e1500 */
[----:B------:R-:W-:-:S04]  /*0770*/  IMAD.WIDE R16, R10, 0x2, R20 ;  /* 0x000000020a107825 */ /* 0x000fc800078e0214 */
[----:B0-----:R-:W-:-:S04]  /*0780*/  IMAD.WIDE R20, R10, 0x2, R22 ;  /* 0x000000020a147825 */ /* 0x001fc800078e0216 */
[----:B--2---:R-:W-:-:S05]  /*0790*/  HADD2.F32 R18, -RZ, R18.H0_H0 ;  /* 0x20000012ff127230 */ /* 0x004fca0000004100 */
[----:B------:R-:W-:Y:S01]  /*07a0*/  FSETP.GT.FTZ.AND P0, PT, R18, RZ, PT ;  /* 0x000000ff1200720b */ /* 0x000fe20003f14000 */
[----:B------:R-:W-:-:S12]  /*07b0*/  IMAD.WIDE R18, R10, 0x2, R28 ;  /* 0x000000020a127825 */ /* 0x000fd800078e021c */
[----:B---3--:R-:W-:-:S05]  /*07c0*/  @!P0 PRMT R27, RZ, 0x7610, R27 ;  /* 0x00007610ff1b8816 */ /* 0x008fca000000001b */
[----:B------:R0:W-:Y:S04]  /*07d0*/  STG.E.U16 desc[UR6][R16.64], R27 ;  /* 0x0000001b10007986 */ /* 0x0001e8000c101506 */
[----:B------:R-:W2:Y:S04]  /*07e0*/  LDG.E.U16 R28, desc[UR6][R18.64] ;  /* 0x00000006121c7981 */ /* 0x000ea8000c1e1500 */
        /* <DEDUP_REMOVED lines=10> */
[----:B------:R-:W-:Y:S02]  /*0890*/  HADD2.F32 R21, -RZ, R24.H0_H0 ;  /* 0x20000018ff157230 */ /* 0x000fe40000004100 */
[----:B------:R-:W-:-:S02]  /*08a0*/  HADD2.F32 R27, -RZ, R27.H0_H0 ;  /* 0x2000001bff1b7230 */ /* 0x000fc40000004100 */
[----:B0-----:R-:W-:Y:S02]  /*08b0*/  HADD2.F32 R26, -RZ, R26.H0_H0 ;  /* 0x2000001aff1a7230 */ /* 0x001fe40000004100 */
[----:B------:R-:W-:Y:S01]  /*08c0*/  FADD.FTZ R20, R21, R8 ;  /* 0x0000000815147221 */ /* 0x000fe20000010000 */
[C---:B------:R-:W-:Y:S02]  /*08d0*/  IADD3 R8, R25.reuse, 0x7, RZ ;  /* 0x0000000719087810 */ /* 0x040fe40007ffe0ff */
[----:B------:R-:W-:Y:S01]  /*08e0*/  IADD3 R25, R25, 0x4, RZ ;  /* 0x0000000419197810 */ /* 0x000fe20007ffe0ff */
[----:B------:R-:W-:-:S04]  /*08f0*/  FADD.FTZ R27, R20, R27 ;  /* 0x0000001b141b7221 */ /* 0x000fc80000010000 */
[----:B------:R-:W-:Y:S01]  /*0900*/  FADD.FTZ R27, R27, R26 ;  /* 0x0000001a1b1b7221 */ /* 0x000fe20000010000 */
[----:B--2---:R-:W-:-:S05]  /*0910*/  HADD2.F32 R18, -RZ, R28.H0_H0 ;  /* 0x2000001cff127230 */ /* 0x004fca0000004100 */
[----:B------:R-:W-:Y:S01]  /*0920*/  FSETP.GT.FTZ.AND P0, PT, R18, RZ, PT ;  /* 0x000000ff1200720b */ /* 0x000fe20003f14000 */
[----:B------:R-:W-:-:S12]  /*0930*/  IMAD.WIDE R18, R10, 0x2, R22 ;  /* 0x000000020a127825 */ /* 0x000fd800078e0216 */
[----:B---3--:R-:W-:Y:S02]  /*0940*/  @!P0 PRMT R17, RZ, 0x7610, R17 ;  /* 0x00007610ff118816 */ /* 0x008fe40000000011 */
[----:B------:R-:W-:-:S03]  /*0950*/  ISETP.GE.AND P0, PT, R8, R11, PT ;  /* 0x0000000b0800720c */ /* 0x000fc60003f06270 */
[----:B------:R3:W-:Y:S01]  /*0960*/  STG.E.U16 desc[UR6][R18.64], R17 ;  /* 0x0000001112007986 */ /* 0x0007e2000c101506 */
[----:B------:R-:W-:-:S05]  /*0970*/  HADD2.F32 R8, -RZ, R17.H0_H0 ;  /* 0x20000011ff087230 */ /* 0x000fca0000004100 */
[----:B------:R-:W-:-:S04]  /*0980*/  FADD.FTZ R8, R27, R8 ;  /* 0x000000081b087221 */ /* 0x000fc80000010000 */
[----:B------:R-:W-:Y:S05]  /*0990*/  @!P0 BRA `(.L_x_122) ;  /* 0xfffffffc002c8947 */ /* 0x000fea000383ffff */
.L_x_121:
[----:B------:R-:W-:Y:S05]  /*09a0*/  BSYNC B1 ;  /* 0x0000000000017941 */ /* 0x000fea0003800000 */
.L_x_120:
[----:B------:R-:W4:Y:S01]  /*09b0*/  S2UR UR5, SR_CgaCtaId ;  /* 0x00000000000579c3 */ /* 0x000f220000008800 */
[----:B------:R-:W-:Y:S01]  /*09c0*/  UMOV UR4, 0x400 ;  /* 0x0000040000047882 */ /* 0x000fe20000000000 */
[----:B------:R-:W-:Y:S01]  /*09d0*/  IMAD R6, R0, R4, R7 ;  /* 0x0000000400067224 */ /* 0x000fe200078e0207 */
[----:B------:R-:W-:-:S04]  /*09e0*/  UIADD3 UR4, UR4, 0x4, URZ ;  /* 0x0000000404047890 */ /* 0x000fc8000fffe03f */
[----:B----4-:R-:W-:-:S06]  /*09f0*/  ULEA UR4, UR5, UR4, 0x18 ;  /* 0x0000000405047291 */ /* 0x010fcc000f8ec03f */
[----:B------:R-:W-:-:S05]  /*0a00*/  LEA R11, R6, UR4, 0x2 ;  /* 0x00000004060b7c11 */ /* 0x000fca000f8e10ff */
[----:B------:R4:W-:Y:S02]  /*0a10*/  STS [R11], R8 ;  /* 0x000000080b007388 */ /* 0x0009e40000000800 */
.L_x_116:
[----:B------:R-:W-:Y:S05]  /*0a20*/  BSYNC B0 ;  /* 0x0000000000007941 */ /* 0x000fea0003800000 */
.L_x_115:
[----:B------:R-:W-:Y:S01]  /*0a30*/  BAR.SYNC.DEFER_BLOCKING 0x0 ;  /* 0x0000000000007b1d */ /* 0x000fe20000010000 */
[----:B------:R-:W-:-:S05]  /*0a40*/  ISETP.NE.OR P0, PT, R4, RZ, P1 ;  /* 0x000000ff0400720c */ /* 0x000fca0000f05670 */
[----:B------:R-:W-:Y:S08]  /*0a50*/  BSSY B0, `(.L_x_123) ;  /* 0x0000090000007945 */ /* 0x000ff00003800000 */
[----:B------:R-:W-:Y:S05]  /*0a60*/  @P0 BRA `(.L_x_124) ;  /* 0x0000000800380947 */ /* 0x000fea0003800000 */
[----:B------:R-:W-:-:S13]  /*0a70*/  ISETP.GE.U32.AND P0, PT, R3, 0x2, PT ;  /* 0x000000020300780c */ /* 0x000fda0003f06070 */
[----:B------:R-:W-:Y:S05]  /*0a80*/  @!P0 BRA `(.L_x_125) ;  /* 0x0000000800148947 */ /* 0x000fea0003800000 */
[----:B------:R-:W-:Y:S01]  /*0a90*/  IADD3 R6, R3, -0x2, RZ ;  /* 0xfffffffe03067810 */ /* 0x000fe20007ffe0ff */
[----:B------:R-:W-:-:S03]  /*0aa0*/  UMOV UR8, 0x1 ;  /* 0x0000000100087882 */ /* 0x000fc60000000000 */
[----:B------:R-:W-:Y:S02]  /*0ab0*/  ISETP.GE.U32.AND P0, PT, R6, 0x3, PT ;  /* 0x000000030600780c */ /* 0x000fe40003f06070 */
[----:B------:R-:W-:-:S04]  /*0ac0*/  IADD3 R6, R3, -0x1, RZ ;  /* 0xffffffff03067810 */ /* 0x000fc80007ffe0ff */
[----:B------:R-:W-:-:S07]  /*0ad0*/  LOP3.LUT R3, R6, 0x3, RZ, 0xc0, !PT ;  /* 0x0000000306037812 */ /* 0x000fce00078ec0ff */
[----:B------:R-:W-:Y:S05]  /*0ae0*/  @!P0 BRA `(.L_x_126) ;  /* 0x0000000400c48947 */ /* 0x000fea0003800000 */
[----:B------:R-:W5:Y:S01]  /*0af0*/  S2UR UR5, SR_CgaCtaId ;  /* 0x00000000000579c3 */ /* 0x000f620000008800 */
[----:B------:R-:W-:Y:S01]  /*0b00*/  IADD3 R6, R6, -R3, RZ ;  /* 0x8000000306067210 */ /* 0x000fe20007ffe0ff */
[----:B------:R-:W-:Y:S01]  /*0b10*/  UMOV UR4, 0x400 ;  /* 0x0000040000047882 */ /* 0x000fe20000000000 */
[----:B----4-:R-:W-:Y:S01]  /*0b20*/  IMAD.IADD R11, R0, 0x1, R7 ;  /* 0x00000001000b7824 */ /* 0x010fe200078e0207 */
[----:B------:R-:W-:Y:S01]  /*0b30*/  UIADD3 UR4, UR4, 0x4, URZ ;  /* 0x0000000404047890 */ /* 0x000fe2000fffe03f */
[----:B------:R-:W-:Y:S01]  /*0b40*/  ISETP.GT.AND P0, PT, R6, RZ, PT ;  /* 0x000000ff0600720c */ /* 0x000fe20003f04270 */
[----:B------:R-:W-:Y:S02]  /*0b50*/  UMOV UR8, 0x1 ;  /* 0x0000000100087882 */ /* 0x000fe40000000000 */
[----:B-----5:R-:W-:-:S06]  /*0b60*/  ULEA UR4, UR5, UR4, 0x18 ;  /* 0x0000000405047291 */ /* 0x020fcc000f8ec03f */
[----:B------:R-:W-:-:S04]  /*0b70*/  LEA R21, R11, UR4, 0x2 ;  /* 0x000000040b157c11 */ /* 0x000fc8000f8e10ff */
[----:B------:R-:W-:Y:S05]  /*0b80*/  @!P0 BRA `(.L_x_127) ;  /* 0x00000004005c8947 */ /* 0x000fea0003800000 */
[----:B------:R-:W-:Y:S02]  /*0b90*/  ISETP.GT.AND P2, PT, R6, 0xc, PT ;  /* 0x0000000c0600780c */ /* 0x000fe40003f44270 */
[----:B------:R-:W-:-:S11]  /*0ba0*/  PLOP3.LUT P0, PT, PT, PT, PT, 0x80, 0x0 ;  /* 0x000000000000781c */ /* 0x000fd60003f0f070 */
[----:B------:R-:W-:Y:S05]  /*0bb0*/  @!P2 BRA `(.L_x_128) ;  /* 0x0000000000d4a947 */ /* 0x000fea0003800000 */
[----:B------:R-:W-:-:S13]  /*0bc0*/  PLOP3.LUT P0, PT, PT, PT, PT, 0x8, 0x0 ;  /* 0x000000000000781c */ /* 0x000fda0003f0e170 */
.L_x_129:
[----:B--23--:R-:W-:Y:S01]  /*0bd0*/  LEA R17, R0, R21, 0x2 ;  /* 0x0000001500117211 */ /* 0x00cfe200078e10ff */
[----:B------:R-:W-:Y:S01]  /*0be0*/  UIADD3 UR8, UR8, 0x10, URZ ;  /* 0x0000001008087890 */ /* 0x000fe2000fffe03f */
[----:B------:R-:W2:Y:S01]  /*0bf0*/  LDS R21, [R21] ;  /* 0x0000000015157984 */ /* 0x000ea20000000800 */
[----:B------:R-:W-:Y:S02]  /*0c00*/  IADD3 R6, R6, -0x10, RZ ;  /* 0xfffffff006067810 */ /* 0x000fe40007ffe0ff */
[----:B------:R-:W-:Y:S02]  /*0c10*/  LEA R19, R0, R17, 0x2 ;  /* 0x0000001100137211 */ /* 0x000fe400078e10ff */
[----:B------:R-:W3:Y:S01]  /*0c20*/  LDS R17, [R17] ;  /* 0x0000000011117984 */ /* 0x000ee20000000800 */
[----:B------:R-:W-:Y:S02]  /*0c30*/  ISETP.GT.AND P2, PT, R6, 0xc, PT ;  /* 0x0000000c0600780c */ /* 0x000fe40003f44270 */
[----:B------:R-:W-:-:S02]  /*0c40*/  LEA R23, R0, R19, 0x2 ;  /* 0x0000001300177211 */ /* 0x000fc400078e10ff */
[----:B------:R-:W4:Y:S02]  /*0c50*/  LDS R19, [R19] ;  /* 0x0000000013137984 */ /* 0x000f240000000800 */
[C---:B------:R-:W-:Y:S02]  /*0c60*/  LEA R25, R0.reuse, R23, 0x2 ;  /* 0x0000001700197211 */ /* 0x040fe400078e10ff */
[----:B------:R5:W4:Y:S02]  /*0c70*/  LDS R18, [R23] ;  /* 0x0000000017127984 */ /* 0x000b240000000800 */
[C---:B0-----:R-:W-:Y:S02]  /*0c80*/  LEA R15, R0.reuse, R25, 0x2 ;  /* 0x00000019000f7211 */ /* 0x041fe400078e10ff */
[----:B------:R0:W4:Y:S02]  /*0c90*/  LDS R16, [R25] ;  /* 0x0000000019107984 */ /* 0x0001240000000800 */
[----:B------:R-:W-:-:S02]  /*0ca0*/  LEA R11, R0, R15, 0x2 ;  /* 0x0000000f000b7211 */ /* 0x000fc400078e10ff */
[----:B------:R-:W4:Y:S02]  /*0cb0*/  LDS R15, [R15] ;  /* 0x000000000f0f7984 */ /* 0x000f240000000800 */
[C---:B------:R-:W-:Y:S02]  /*0cc0*/  LEA R27, R0.reuse, R11, 0x2 ;  /* 0x0000000b001b7211 */ /* 0x040fe400078e10ff */
[----:B------:R-:W4:Y:S02]  /*0cd0*/  LDS R11, [R11] ;  /* 0x000000000b0b7984 */ /* 0x000f240000000800 */
[C---:B-1----:R-:W-:Y:S02]  /*0ce0*/  LEA R13, R0.reuse, R27, 0x2 ;  /* 0x0000001b000d7211 */ /* 0x042fe400078e10ff */
[----:B------:R1:W1:Y:S03]  /*0cf0*/  LDS R14, [R27] ;  /* 0x000000001b0e7984 */ /* 0x0002660000000800 */
[----:B------:R-:W-:-:S02]  /*0d00*/  IMAD R29, R0, 0x4, R13 ;  /* 0x00000004001d7824 */ /* 0x000fc400078e020d */
[----:B------:R-:W1:Y:S03]  /*0d10*/  LDS R13, [R13] ;  /* 0x000000000d0d7984 */ /* 0x000e660000000800 */
[C---:B-----5:R-:W-:Y:S01]  /*0d20*/  LEA R23, R0.reuse, R29, 0x2 ;  /* 0x0000001d00177211 */ /* 0x060fe200078e10ff */
[----:B------:R5:W5:Y:S01]  /*0d30*/  LDS R12, [R29] ;  /* 0x000000001d0c7984 */ /* 0x000b620000000800 */
[----:B--2---:R-:W-:Y:S02]  /*0d40*/  FADD.FTZ R20, R21, R8 ;  /* 0x0000000815147221 */ /* 0x004fe40000010000 */
[----:B0-----:R-:W-:Y:S01]  /*0d50*/  LEA R25, R0, R23, 0x2 ;  /* 0x0000001700197211 */ /* 0x001fe200078e10ff */
[----:B------:R-:W0:Y:S01]  /*0d60*/  LDS R8, [R23] ;  /* 0x0000000017087984 */ /* 0x000e220000000800 */
[----:B---3--:R-:W-:Y:S02]  /*0d70*/  FADD.FTZ R20, R20, R17 ;  /* 0x0000001114147221 */ /* 0x008fe40000010000 */
[----:B------:R-:W-:Y:S01]  /*0d80*/  LEA R22, R0, R25, 0x2 ;  /* 0x0000001900167211 */ /* 0x000fe200078e10ff */
[----:B------:R-:W2:Y:S01]  /*0d90*/  LDS R17, [R25] ;  /* 0x0000000019117984 */ /* 0x000ea20000000800 */
[----:B----4-:R-:W-:-:S02]  /*0da0*/  FADD.FTZ R21, R20, R19 ;  /* 0x0000001314157221 */ /* 0x010fc40000010000 */
[C---:B-1----:R-:W-:Y:S01]  /*0db0*/  LEA R27, R0.reuse, R22, 0x2 ;  /* 0x00000016001b7211 */ /* 0x042fe200078e10ff */
[----:B------:R-:W1:Y:S01]  /*0dc0*/  LDS R19, [R22] ;  /* 0x0000000016137984 */ /* 0x000e620000000800 */
[----:B------:R-:W-:Y:S02]  /*0dd0*/  FADD.FTZ R21, R21, R18 ;  /* 0x0000001215157221 */ /* 0x000fe40000010000 */
[C---:B-----5:R-:W-:Y:S01]  /*0de0*/  LEA R29, R0.reuse, R27, 0x2 ;  /* 0x0000001b001d7211 */ /* 0x060fe200078e10ff */
[----:B------:R-:W3:Y:S01]  /*0df0*/  LDS R18, [R27] ;  /* 0x000000001b127984 */ /* 0x000ee20000000800 */
[----:B------:R-:W-:Y:S02]  /*0e00*/  FADD.FTZ R20, R21, R16 ;  /* 0x0000001015147221 */ /* 0x000fe40000010000 */
[----:B------:R-:W-:Y:S01]  /*0e10*/  LEA R21, R0, R29, 0x2 ;  /* 0x0000001d00157211 */ /* 0x000fe200078e10ff */
[----:B------:R-:W4:Y:S01]  /*0e20*/  LDS R16, [R29] ;  /* 0x000000001d107984 */ /* 0x000f220000000800 */
[----:B------:R-:W-:-:S03]  /*0e30*/  FADD.FTZ R20, R20, R15 ;  /* 0x0000000f14147221 */ /* 0x000fc60000010000 */
[----:B------:R5:W4:Y:S01]  /*0e40*/  LDS R15, [R21] ;  /* 0x00000000150f7984 */ /* 0x000b220000000800 */
[----:B------:R-:W-:-:S04]  /*0e50*/  FADD.FTZ R11, R20, R11 ;  /* 0x0000000b140b7221 */ /* 0x000fc80000010000 */
[----:B------:R-:W-:Y:S01]  /*0e60*/  FADD.FTZ R14, R11, R14 ;  /* 0x0000000e0b0e7221 */ /* 0x000fe20000010000 */
[----:B-----5:R-:W-:-:S03]  /*0e70*/  LEA R21, R0, R21, 0x2 ;  /* 0x0000001500157211 */ /* 0x020fc600078e10ff */
[----:B------:R-:W-:-:S04]  /*0e80*/  FADD.FTZ R13, R14, R13 ;  /* 0x0000000d0e0d7221 */ /* 0x000fc80000010000 */
[----:B------:R-:W-:-:S04]  /*0e90*/  FADD.FTZ R13, R13, R12 ;  /* 0x0000000c0d0d7221 */ /* 0x000fc80000010000 */
[----:B0-----:R-:W-:-:S04]  /*0ea0*/  FADD.FTZ R8, R13, R8 ;  /* 0x000000080d087221 */ /* 0x001fc80000010000 */
[----:B--2---:R-:W-:-:S04]  /*0eb0*/  FADD.FTZ R8, R8, R17 ;  /* 0x0000001108087221 */ /* 0x004fc80000010000 */
[----:B-1----:R-:W-:-:S04]  /*0ec0*/  FADD.FTZ R19, R8, R19 ;  /* 0x0000001308137221 */ /* 0x002fc80000010000 */
[----:B---3--:R-:W-:-:S04]  /*0ed0*/  FADD.FTZ R19, R19, R18 ;  /* 0x0000001213137221 */ /* 0x008fc80000010000 */
[----:B----4-:R-:W-:-:S04]  /*0ee0*/  FADD.FTZ R16, R19, R16 ;  /* 0x0000001013107221 */ /* 0x010fc80000010000 */
[----:B------:R-:W-:Y:S01]  /*0ef0*/  FADD.FTZ R8, R16, R15 ;  /* 0x0000000f10087221 */ /* 0x000fe20000010000 */
[----:B------:R-:W-:Y:S06]  /*0f00*/  @P2 BRA `(.L_x_129) ;  /* 0xfffffffc00302947 */ /* 0x000fec000383ffff */
.L_x_128:
[----:B------:R-:W-:-:S13]  /*0f10*/  ISETP.GT.AND P2, PT, R6, 0x4, PT ;  /* 0x000000040600780c */ /* 0x000fda0003f44270 */
[----:B------:R-:W-:Y:S05]  /*0f20*/  @!P2 BRA `(.L_x_130) ;  /* 0x00000000006ca947 */ /* 0x000fea0003800000 */
[----:B------:R-:W-:Y:S01]  /*0f30*/  IMAD R11, R0, 0x4, R21 ;  /* 0x00000004000b7824 */ /* 0x000fe200078e0215 */
[----:B------:R-:W-:Y:S01]  /*0f40*/  PLOP3.LUT P0, PT, PT, PT, PT, 0x8, 0x0 ;  /* 0x000000000000781c */ /* 0x000fe20003f0e170 */
[----:B------:R-:W4:Y:S01]  /*0f50*/  LDS R21, [R21] ;  /* 0x0000000015157984 */ /* 0x000f220000000800 */
[----:B------:R-:W-:Y:S01]  /*0f60*/  IADD3 R6, R6, -0x8, RZ ;  /* 0xfffffff806067810 */ /* 0x000fe20007ffe0ff */
[----:B------:R-:W-:Y:S01]  /*0f70*/  UIADD3 UR8, UR8, 0x8, URZ ;  /* 0x0000000808087890 */ /* 0x000fe2000fffe03f */
[C---:B-1----:R-:W-:Y:S01]  /*0f80*/  LEA R13, R0.reuse, R11, 0x2 ;  /* 0x0000000b000d7211 */ /* 0x042fe200078e10ff */
[----:B------:R-:W1:Y:S03]  /*0f90*/  LDS R12, [R11] ;  /* 0x000000000b0c7984 */ /* 0x000e660000000800 */
[C---:B0-----:R-:W-:Y:S02]  /*0fa0*/  LEA R15, R0.reuse, R13, 0x2 ;  /* 0x0000000d000f7211 */ /* 0x041fe400078e10ff */
[----:B------:R-:W0:Y:S02]  /*0fb0*/  LDS R13, [R13] ;  /* 0x000000000d0d7984 */ /* 0x000e240000000800 */
[----:B--23--:R-:W-:-:S02]  /*0fc0*/  LEA R17, R0, R15, 0x2 ;  /* 0x0000000f00117211 */ /* 0x00cfc400078e10ff */
[----:B------:R-:W2:Y:S02]  /*0fd0*/  LDS R15, [R15] ;  /* 0x000000000f0f7984 */ /* 0x000ea40000000800 */
[C---:B------:R-:W-:Y:S02]  /*0fe0*/  LEA R19, R0.reuse, R17, 0x2 ;  /* 0x0000001100137211 */ /* 0x040fe400078e10ff */
[----:B------:R-:W3:Y:S02]  /*0ff0*/  LDS R17, [R17] ;  /* 0x0000000011117984 */ /* 0x000ee40000000800 */
[C---:B------:R-:W-:Y:S02]  /*1000*/  LEA R23, R0.reuse, R19, 0x2 ;  /* 0x0000001300177211 */ /* 0x040fe400078e10ff */
[----:B------:R-:W5:Y:S02]  /*1010*/  LDS R19, [R19] ;  /* 0x0000000013137984 */ /* 0x000f640000000800 */
[----:B------:R-:W-:-:S02]  /*1020*/  LEA R25, R0, R23, 0x2 ;  /* 0x0000001700197211 */ /* 0x000fc400078e10ff */
[----:B------:R-:W5:Y:S04]  /*1030*/  LDS R23, [R23] ;  /* 0x0000000017177984 */ /* 0x000f680000000800 */
[----:B------:R-:W5:Y:S01]  /*1040*/  LDS R11, [R25] ;  /* 0x00000000190b7984 */ /* 0x000f620000000800 */
[----:B----4-:R-:W-:-:S04]  /*1050*/  FADD.FTZ R21, R8, R21 ;  /* 0x0000001508157221 */ /* 0x010fc80000010000 */
[----:B-1----:R-:W-:Y:S01]  /*1060*/  FADD.FTZ R12, R21, R12 ;  /* 0x0000000c150c7221 */ /* 0x002fe20000010000 */
[----:B------:R-:W-:-:S03]  /*1070*/  LEA R21, R0, R25, 0x2 ;  /* 0x0000001900157211 */ /* 0x000fc600078e10ff */
[----:B0-----:R-:W-:-:S04]  /*1080*/  FADD.FTZ R12, R12, R13 ;  /* 0x0000000d0c0c7221 */ /* 0x001fc80000010000 */
[----:B--2---:R-:W-:-:S04]  /*1090*/  FADD.FTZ R12, R12, R15 ;  /* 0x0000000f0c0c7221 */ /* 0x004fc80000010000 */
[----:B---3--:R-:W-:-:S04]  /*10a0*/  FADD.FTZ R12, R12, R17 ;  /* 0x000000110c0c7221 */ /* 0x008fc80000010000 */
[----:B-----5:R-:W-:-:S04]  /*10b0*/  FADD.FTZ R12, R12, R19 ;  /* 0x000000130c0c7221 */ /* 0x020fc80000010000 */
[----:B------:R-:W-:-:S04]  /*10c0*/  FADD.FTZ R12, R12, R23 ;  /* 0x000000170c0c7221 */ /* 0x000fc80000010000 */
[----:B------:R-:W-:-:S07]  /*10d0*/  FADD.FTZ R8, R12, R11 ;  /* 0x0000000b0c087221 */ /* 0x000fce0000010000 */
.L_x_130:
[----:B------:R-:W-:-:S13]  /*10e0*/  ISETP.NE.OR P0, PT, R6, RZ, P0 ;  /* 0x000000ff0600720c */ /* 0x000fda0000705670 */
[----:B------:R-:W-:Y:S05]  /*10f0*/  @!P0 BRA `(.L_x_126) ;  /* 0x0000000000408947 */ /* 0x000fea0003800000 */
.L_x_127:
[----:B------:R-:W-:Y:S01]  /*1100*/  IMAD R11, R0, 0x4, R21 ;  /* 0x00000004000b7824 */ /* 0x000fe200078e0215 */
[----:B------:R-:W-:Y:S01]  /*1110*/  IADD3 R6, R6, -0x4, RZ ;  /* 0xfffffffc06067810 */ /* 0x000fe20007ffe0ff */
[----:B------:R-:W4:Y:S01]  /*1120*/  LDS R21, [R21] ;  /* 0x0000000015157984 */ /* 0x000f220000000800 */
[----:B------:R-:W-:Y:S02]  /*1130*/  UIADD3 UR8, UR8, 0x4, URZ ;  /* 0x0000000408087890 */ /* 0x000fe4000fffe03f */
[----:B--23--:R-:W-:Y:S02]  /*1140*/  LEA R17, R0, R11, 0x2 ;  /* 0x0000000b00117211 */ /* 0x00cfe400078e10ff */
[----:B------:R-:W2:Y:S01]  /*1150*/  LDS R11, [R11] ;  /* 0x000000000b0b7984 */ /* 0x000ea20000000800 */
[----:B------:R-:W-:Y:S02]  /*1160*/  ISETP.NE.AND P0, PT, R6, RZ, PT ;  /* 0x000000ff0600720c */ /* 0x000fe40003f05270 */
[C---:B------:R-:W-:Y:S01]  /*1170*/  LEA R19, R0.reuse, R17, 0x2 ;  /* 0x0000001100137211 */ /* 0x040fe200078e10ff */
[----:B-1----:R-:W1:Y:S04]  /*1180*/  LDS R13, [R17] ;  /* 0x00000000110d7984 */ /* 0x002e680000000800 */
[----:B0-----:R-:W0:Y:S01]  /*1190*/  LDS R15, [R19] ;  /* 0x00000000130f7984 */ /* 0x001e220000000800 */
[----:B----4-:R-:W-:Y:S01]  /*11a0*/  FADD.FTZ R8, R21, R8 ;  /* 0x0000000815087221 */ /* 0x010fe20000010000 */
[----:B------:R-:W-:-:S03]  /*11b0*/  LEA R21, R0, R19, 0x2 ;  /* 0x0000001300157211 */ /* 0x000fc600078e10ff */
[----:B--2---:R-:W-:-:S04]  /*11c0*/  FADD.FTZ R8, R8, R11 ;  /* 0x0000000b08087221 */ /* 0x004fc80000010000 */
[----:B-1----:R-:W-:-:S04]  /*11d0*/  FADD.FTZ R8, R8, R13 ;  /* 0x0000000d08087221 */ /* 0x002fc80000010000 */
[----:B0-----:R-:W-:Y:S01]  /*11e0*/  FADD.FTZ R8, R8, R15 ;  /* 0x0000000f08087221 */ /* 0x001fe20000010000 */
[----:B------:R-:W-:Y:S06]  /*11f0*/  @P0 BRA `(.L_x_127) ;  /* 0xfffffffc00c00947 */ /* 0x000fec000383ffff */
.L_x_126:
[----:B------:R-:W-:-:S13]  /*1200*/  ISETP.NE.AND P0, PT, R3, RZ, PT ;  /* 0x000000ff0300720c */ /* 0x000fda0003f05270 */
[----:B------:R-:W-:Y:S05]  /*1210*/  @!P0 BRA `(.L_x_125) ;  /* 0x0000000000308947 */ /* 0x000fea0003800000 */
[----:B------:R-:W5:Y:S01]  /*1220*/  S2UR UR5, SR_CgaCtaId ;  /* 0x00000000000579c3 */ /* 0x000f620000008800 */
[----:B------:R-:W-:Y:S01]  /*1230*/  UMOV UR4, 0x400 ;  /* 0x0000040000047882 */ /* 0x000fe20000000000 */
[----:B------:R-:W-:Y:S01]  /*1240*/  IMAD R6, R0, UR8, R7 ;  /* 0x0000000800067c24 */ /* 0x000fe2000f8e0207 */
[----:B------:R-:W-:-:S04]  /*1250*/  UIADD3 UR4, UR4, 0x4, URZ ;  /* 0x0000000404047890 */ /* 0x000fc8000fffe03f */
[----:B-----5:R-:W-:-:S06]  /*1260*/  ULEA UR4, UR5, UR4, 0x18 ;  /* 0x0000000405047291 */ /* 0x020fcc000f8ec03f */
[----:B----4-:R-:W-:-:S07]  /*1270*/  LEA R11, R6, UR4, 0x2 ;  /* 0x00000004060b7c11 */ /* 0x010fce000f8e10ff */
.L_x_131:
[----:B-1----:R1:W4:Y:S01]  /*1280*/  LDS R13, [R11] ;  /* 0x000000000b0d7984 */ /* 0x0023220000000800 */
[----:B------:R-:W-:-:S04]  /*1290*/  IADD3 R3, R3, -0x1, RZ ;  /* 0xffffffff03037810 */ /* 0x000fc80007ffe0ff */
[----:B------:R-:W-:Y:S02]  /*12a0*/  ISETP.NE.AND P0, PT, R3, RZ, PT ;  /* 0x000000ff0300720c */ /* 0x000fe40003f05270 */
[----:B-1----:R-:W-:Y:S01]  /*12b0*/  LEA R11, R0, R11, 0x2 ;  /* 0x0000000b000b7211 */ /* 0x002fe200078e10ff */
[----:B----4-:R-:W-:-:S10]  /*12c0*/  FADD.FTZ R8, R13, R8 ;  /* 0x000000080d087221 */ /* 0x010fd40000010000 */
[----:B------:R-:W-:Y:S05]  /*12d0*/  @P0 BRA `(.L_x_131) ;  /* 0xfffffffc00e80947 */ /* 0x000fea000383ffff */
.L_x_125:
[----:B------:R-:W-:Y:S01]  /*12e0*/  IMAD R0, R10, UR9, RZ ;  /* 0x000000090a007c24 */ /* 0x000fe2000f8e02ff */
[----:B------:R-:W-:-:S04]  /*12f0*/  ULDC.64 UR4, c[0x0][0x230] ;  /* 0x00008c0000047ab9 */ /* 0x000fc80000000a00 */
[----:B------:R-:W-:-:S04]  /*1300*/  IADD3 R0, P0, R0, R9, RZ ;  /* 0x0000000900007210 */ /* 0x000fc80007f1e0ff */
[----:B------:R-:W-:Y:S02]  /*1310*/  LEA.HI.X.SX32 R3, R9, RZ, 0x1, P0 ;  /* 0x000000ff09037211 */ /* 0x000fe400000f0eff */
[----:B-1----:R-:W-:-:S04]  /*1320*/  LEA R12, P0, R0, UR4, 0x2 ;  /* 0x00000004000c7c11 */ /* 0x002fc8000f8010ff */
[----:B------:R-:W-:-:S05]  /*1330*/  LEA.HI.X R13, R0, UR5, R3, 0x2, P0 ;  /* 0x00000005000d7c11 */ /* 0x000fca00080f1403 */
[----:B------:R1:W-:Y:S04]  /*1340*/  STG.E.STRONG.SYS desc[UR6][R12.64], R8 ;  /* 0x000000080c007986 */ /* 0x0003e8000c115906 */
.L_x_124:
[----:B------:R-:W-:Y:S05]  /*1350*/  BSYNC B0 ;  /* 0x0000000000007941 */ /* 0x000fea0003800000 */
.L_x_123:
        /* <DEDUP_REMOVED lines=9> */
[----:B------:R-:W5:Y:S01]  /*13f0*/  S2R R3, SR_LANEID ;  /* 0x0000000000037919 */ /* 0x000f620000000000 */
[----:B------:R-:W-:Y:S01]  /*1400*/  VOTEU.ANY UR4, UPT, PT ;  /* 0x0000000000047886 */ /* 0x000fe200038e0100 */
[----:B------:R-:W0:Y:S01]  /*1410*/  LDC.64 R6, c[0x0][0x238] ;  /* 0x00008e00ff067b82 */ /* 0x000e220000000a00 */
[----:B-1--4-:R-:W5:Y:S08]  /*1420*/  FLO.U32 R8, UR4 ;  /* 0x0000000400087d00 */ /* 0x012f7000080e0000 */
[----:B------:R-:W1:Y:S01]  /*1430*/  POPC R11, UR4 ;  /* 0x00000004000b7d09 */ /* 0x000e620008000000 */
[----:B0-----:R-:W-:Y:S01]  /*1440*/  IMAD.WIDE.U32 R6, R5, 0x4, R6 ;  /* 0x0000000405067825 */ /* 0x001fe200078e0006 */
[----:B-----5:R-:W-:-:S13]  /*1450*/  ISETP.EQ.U32.AND P0, PT, R8, R3, PT ;  /* 0x000000030800720c */ /* 0x020fda0003f02070 */
[----:B-1----:R-:W4:Y:S01]  /*1460*/  @P0 ATOMG.E.ADD.STRONG.GPU PT, R7, desc[UR6][R6.64], R11 ;  /* 0x0000000b060709a8 */ /* 0x002f2200081ee1c6 */
[----:B------:R-:W0:Y:S01]  /*1470*/  S2UR UR5, SR_CgaCtaId ;  /* 0x00000000000579c3 */ /* 0x000e220000008800 */
[----:B------:R-:W1:Y:S02]  /*1480*/  S2R R3, SR_LTMASK ;  /* 0x0000000000037919 */ /* 0x000e640000003900 */
[----:B-1----:R-:W-:Y:S01]  /*1490*/  LOP3.LUT R5, R3, UR4, RZ, 0xc0, !PT ;  /* 0x0000000403057c12 */ /* 0x002fe2000f8ec0ff */
[----:B------:R-:W-:Y:S01]  /*14a0*/  UMOV UR4, 0x400 ;  /* 0x0000040000047882 */ /* 0x000fe20000000000 */
[----:B------:R-:W-:Y:S01]  /*14b0*/  IADD3 R3, R2, -0x1, RZ ;  /* 0xffffffff02037810 */ /* 0x000fe20007ffe0ff */
[----:B0-----:R-:W-:-:S03]  /*14c0*/  ULEA UR4, UR5, UR4, 0x18 ;  /* 0x0000000405047291 */ /* 0x001fc6000f8ec03f */
[----:B------:R-:W0:Y:S01]  /*14d0*/  POPC R5, R5 ;  /* 0x0000000500057309 */ /* 0x000e220000000000 */
[----:B----4-:R-:W0:Y:S02]  /*14e0*/  SHFL.IDX PT, R0, R7, R8, 0x1f ;  /* 0x00001f0807007589 */ /* 0x010e2400000e0000 */
[----:B0-----:R-:W-:-:S04]  /*14f0*/  IADD3 R0, R0, R5, RZ ;  /* 0x0000000500007210 */ /* 0x001fc80007ffe0ff */
[----:B------:R-:W-:-:S04]  /*1500*/  ISETP.NE.AND P0, PT, R0, R3, PT ;  /* 0x000000030000720c */ /* 0x000fc80003f05270 */
[----:B------:R-:W-:-:S05]  /*1510*/  SEL R0, RZ, 0x1, P0 ;  /* 0x00000001ff007807 */ /* 0x000fca0000000000 */
[----:B------:R0:W-:Y:S04]  /*1520*/  STS.U8 [UR4], R0 ;  /* 0x00000000ff007988 */ /* 0x0001e80008000004 */
.L_x_133:
[----:B------:R-:W-:Y:S05]  /*1530*/  BSYNC B0 ;  /* 0x0000000000007941 */ /* 0x000fea0003800000 */
.L_x_132:
[----:B------:R-:W5:Y:S08]  /*1540*/  S2UR UR5, SR_CgaCtaId ;  /* 0x00000000000579c3 */ /* 0x000f700000008800 */
[----:B------:R-:W-:Y:S06]  /*1550*/  BAR.SYNC.DEFER_BLOCKING 0x0 ;  /* 0x0000000000007b1d */ /* 0x000fec0000010000 */
[----:B------:R-:W-:-:S02]  /*1560*/  UMOV UR4, 0x400 ;  /* 0x0000040000047882 */ /* 0x000fc40000000000 */
[----:B-----5:R-:W-:-:S09]  /*1570*/  ULEA UR4, UR5, UR4, 0x18 ;  /* 0x0000000405047291 */ /* 0x020fd2000f8ec03f */
[----:B0-----:R-:W0:Y:S02]  /*1580*/  LDS.U8 R0, [UR4] ;  /* 0x00000004ff007984 */ /* 0x001e240008000000 */
[----:B0-----:R-:W-:-:S04]  /*1590*/  ISETP.EQ.OR P1, PT, R0, RZ, P1 ;  /* 0x000000ff0000720c */ /* 0x001fc80000f22670 */
[----:B------:R-:W-:-:S13]  /*15a0*/  ISETP.NE.OR P1, PT, R4, RZ, P1 ;  /* 0x000000ff0400720c */ /* 0x000fda0000f25670 */
[----:B------:R-:W-:Y:S05]  /*15b0*/  @P1 EXIT ;  /* 0x000000000000194d */ /* 0x000fea0003800000 */
[----:B------:R-:W-:Y:S01]  /*15c0*/  ISETP.NE.AND P0, PT, R2, RZ, PT ;  /* 0x000000ff0200720c */ /* 0x000fe20003f05270 */
[----:B------:R-:W-:-:S12]  /*15d0*/  IMAD.MOV.U32 R0, RZ, RZ, RZ ;  /* 0x000000ffff007224 */ /* 0x000fd800078e00ff */
[----:B------:R-:W-:Y:S05]  /*15e0*/  @!P0 BRA `(.L_x_134) ;  /* 0x00000008002c8947 */ /* 0x000fea0003800000 */
[C---:B------:R-:W-:Y:S01]  /*15f0*/  IADD3 R0, R2.reuse, -0x1, RZ ;  /* 0xffffffff02007810 */ /* 0x040fe20007ffe0ff */
[----:B------:R-:W-:Y:S01]  /*1600*/  UMOV UR4, URZ ;  /* 0x0000003f00047c82 */ /* 0x000fe20008000000 */
[----:B------:R-:W-:Y:S02]  /*1610*/  LOP3.LUT R3, R2, 0x3, RZ, 0xc0, !PT ;  /* 0x0000000302037812 */ /* 0x000fe400078ec0ff */
[----:B------:R-:W-:Y:S01]  /*1620*/  ISETP.GE.U32.AND P0, PT, R0, 0x3, PT ;  /* 0x000000030000780c */ /* 0x000fe20003f06070 */
[----:B------:R-:W-:-:S12]  /*1630*/  HFMA2.MMA R0, -RZ, RZ, 0, 0 ;  /* 0x00000000ff007435 */ /* 0x000fd800000001ff */
[----:B------:R-:W-:Y:S05]  /*1640*/  @!P0 BRA `(.L_x_135) ;  /* 0x0000000400e88947 */ /* 0x000fea0003800000 */
[----:B------:R-:W0:Y:S01]  /*1650*/  LDC.64 R4, c[0x0][0x230] ;  /* 0x00008c00ff047b82 */ /* 0x000e220000000a00 */
        /* <DEDUP_REMOVED lines=9> */
.L_x_138:
[----:B--23--:R-:W2:Y:S01]  /*16f0*/  LDC.64 R16, c[0x0][0x230] ;  /* 0x00008c00ff107b82 */ /* 0x00cea20000000a00 */
[----:B------:R-:W-:Y:S01]  /*1700*/  IMAD R7, R10, UR4, R9 ;  /* 0x000000040a077c24 */ /* 0x000fe2000f8e0209 */
[----:B------:R-:W-:-:S06]  /*1710*/  UIADD3 UR5, UR4, 0x4, URZ ;  /* 0x0000000404057890 */ /* 0x000fcc000fffe03f */
[----:B-1----:R-:W-:Y:S02]  /*1720*/  IMAD R13, R10, UR5, R9 ;  /* 0x000000050a0d7c24 */ /* 0x002fe4000f8e0209 */
[----:B--2---:R-:W-:-:S04]  /*1730*/  IMAD.WIDE R6, R7, 0x4, R16 ;  /* 0x0000000407067825 */ /* 0x004fc800078e0210 */
[C---:B------:R-:W-:Y:S02]  /*1740*/  IMAD.WIDE R26, R10.reuse, 0x4, R6 ;  /* 0x000000040a1a7825 */ /* 0x040fe400078e0206 */
[----:B------:R-:W2:Y:S02]  /*1750*/  LDG.E.STRONG.SYS R7, desc[UR6][R6.64] ;  /* 0x0000000606077981 */ /* 0x000ea4000c1f5900 */
[C---:B------:R-:W-:Y:S02]  /*1760*/  IMAD.WIDE R20, R10.reuse, 0x4, R26 ;  /* 0x000000040a147825 */ /* 0x040fe400078e021a */
[----:B------:R-:W3:Y:S02]  /*1770*/  LDG.E.STRONG.SYS R26, desc[UR6][R26.64] ;  /* 0x000000061a1a7981 */ /* 0x000ee4000c1f5900 */
[----:B------:R-:W-:Y:S02]  /*1780*/  IMAD.WIDE R12, R13, 0x4, R16 ;  /* 0x000000040d0c7825 */ /* 0x000fe400078e0210 */
[----:B------:R-:W5:Y:S02]  /*1790*/  LDG.E.STRONG.SYS R25, desc[UR6][R20.64] ;  /* 0x0000000614197981 */ /* 0x000f64000c1f5900 */
[----:B------:R-:W-:Y:S01]  /*17a0*/  IMAD.WIDE R14, R10, 0x4, R20 ;  /* 0x000000040a0e7825 */ /* 0x000fe200078e0214 */
[----:B------:R-:W-:-:S03]  /*17b0*/  UIADD3 UR5, UR4, 0x8, URZ ;  /* 0x0000000804057890 */ /* 0x000fc6000fffe03f */
[C---:B------:R-:W-:Y:S01]  /*17c0*/  IMAD.WIDE R18, R10.reuse, 0x4, R12 ;  /* 0x000000040a127825 */ /* 0x040fe200078e020c */
[----:B------:R1:W5:Y:S03]  /*17d0*/  LDG.E.STRONG.SYS R24, desc[UR6][R14.64] ;  /* 0x000000060e187981 */ /* 0x000366000c1f5900 */
[C---:B----4-:R-:W-:Y:S01]  /*17e0*/  IMAD R11, R10.reuse, UR5, R9 ;  /* 0x000000050a0b7c24 */ /* 0x050fe2000f8e0209 */
[----:B------:R-:W4:Y:S01]  /*17f0*/  LDG.E.STRONG.SYS R13, desc[UR6][R12.64] ;  /* 0x000000060c0d7981 */ /* 0x000f22000c1f5900 */
[----:B------:R-:W-:-:S04]  /*1800*/  IMAD.WIDE R22, R10, 0x4, R18 ;  /* 0x000000040a167825 */ /* 0x000fc800078e0212 */
[----:B-1----:R-:W-:Y:S01]  /*1810*/  IMAD.WIDE R14, R11, 0x4, R16 ;  /* 0x000000040b0e7825 */ /* 0x002fe200078e0210 */
[----:B------:R-:W4:Y:S03]  /*1820*/  LDG.E.STRONG.SYS R12, desc[UR6][R18.64] ;  /* 0x00000006120c7981 */ /* 0x000f26000c1f5900 */
[C---:B------:R-:W-:Y:S01]  /*1830*/  IMAD.WIDE R28, R10.reuse, 0x4, R22 ;  /* 0x000000040a1c7825 */ /* 0x040fe200078e0216 */
[----:B------:R-:W4:Y:S03]  /*1840*/  LDG.E.STRONG.SYS R11, desc[UR6][R22.64] ;  /* 0x00000006160b7981 */ /* 0x000f26000c1f5900 */
[C---:B------:R-:W-:Y:S01]  /*1850*/  IMAD.WIDE R20, R10.reuse, 0x4, R14 ;  /* 0x000000040a147825 */ /* 0x040fe200078e020e */
[----:B------:R-:W-:Y:S01]  /*1860*/  UIADD3 UR5, UR4, 0xc, URZ ;  /* 0x0000000c04057890 */ /* 0x000fe2000fffe03f */
[----:B------:R-:W4:Y:S04]  /*1870*/  LDG.E.STRONG.SYS R8, desc[UR6][R28.64] ;  /* 0x000000061c087981 */ /* 0x000f28000c1f5900 */
[----:B------:R1:W4:Y:S01]  /*1880*/  LDG.E.STRONG.SYS R6, desc[UR6][R14.64] ;  /* 0x000000060e067981 */ /* 0x000322000c1f5900 */
[----:B------:R-:W-:-:S04]  /*1890*/  IMAD R27, R10, UR5, R9 ;  /* 0x000000050a1b7c24 */ /* 0x000fc8000f8e0209 */
[----:B------:R-:W-:-:S04]  /*18a0*/  IMAD.WIDE R16, R27, 0x4, R16 ;  /* 0x000000041b107825 */ /* 0x000fc800078e0210 */
[C---:B-1----:R-:W-:Y:S02]  /*18b0*/  IMAD.WIDE R14, R10.reuse, 0x4, R20 ;  /* 0x000000040a0e7825 */ /* 0x042fe400078e0214 */
[----:B------:R-:W4:Y:S02]  /*18c0*/  LDG.E.STRONG.SYS R20, desc[UR6][R20.64] ;  /* 0x0000000614147981 */ /* 0x000f24000c1f5900 */
[C---:B------:R-:W-:Y:S02]  /*18d0*/  IMAD.WIDE R18, R10.reuse, 0x4, R14 ;  /* 0x000000040a127825 */ /* 0x040fe400078e020e */
[----:B------:R-:W4:Y:S02]  /*18e0*/  LDG.E.STRONG.SYS R27, desc[UR6][R14.64] ;  /* 0x000000060e1b7981 */ /* 0x000f24000c1f5900 */
[C---:B------:R-:W-:Y:S02]  /*18f0*/  IMAD.WIDE R22, R10.reuse, 0x4, R16 ;  /* 0x000000040a167825 */ /* 0x040fe400078e0210 */
[----:B------:R-:W4:Y:S04]  /*1900*/  LDG.E.STRONG.SYS R18, desc[UR6][R18.64] ;  /* 0x0000000612127981 */ /* 0x000f28000c1f5900 */
[----:B------:R-:W4:Y:S01]  /*1910*/  LDG.E.STRONG.SYS R16, desc[UR6][R16.64] ;  /* 0x0000000610107981 */ /* 0x000f22000c1f5900 */
[----:B------:R-:W-:-:S03]  /*1920*/  IMAD.WIDE R28, R10, 0x4, R22 ;  /* 0x000000040a1c7825 */ /* 0x000fc600078e0216 */
[----:B------:R-:W4:Y:S04]  /*1930*/  LDG.E.STRONG.SYS R22, desc[UR6][R22.64] ;  /* 0x0000000616167981 */ /* 0x000f28000c1f5900 */
[----:B------:R1:W4:Y:S02]  /*1940*/  LDG.E.STRONG.SYS R14, desc[UR6][R28.64] ;  /* 0x000000061c0e7981 */ /* 0x000324000c1f5900 */
[----:B-1----:R-:W-:-:S05]  /*1950*/  IMAD.WIDE R28, R10, 0x4, R28 ;  /* 0x000000040a1c7825 */ /* 0x002fca00078e021c */
[----:B------:R-:W4:Y:S01]  /*1960*/  LDG.E.STRONG.SYS R21, desc[UR6][R28.64] ;  /* 0x000000061c157981 */ /* 0x000f22000c1f5900 */
[----:B------:R-:W-:-:S04]  /*1970*/  IADD3 R2, R2, -0x10, RZ ;  /* 0xfffffff002027810 */ /* 0x000fc80007ffe0ff */
[----:B------:R-:W-:Y:S01]  /*1980*/  ISETP.GT.AND P1, PT, R2, 0xc, PT ;  /* 0x0000000c0200780c */ /* 0x000fe20003f24270 */
[----:B------:R-:W-:Y:S01]  /*1990*/  UIADD3 UR4, UR4, 0x10, URZ ;  /* 0x0000001004047890 */ /* 0x000fe2000fffe03f */
[----:B--2---:R-:W-:-:S04]  /*19a0*/  FADD.FTZ R7, R7, R0 ;  /* 0x0000000007077221 */ /* 0x004fc80000010000 */
[----:B---3--:R-:W-:-:S04]  /*19b0*/  FADD.FTZ R26, R7, R26 ;  /* 0x0000001a071a7221 */ /* 0x008fc80000010000 */
[----:B-----5:R-:W-:-:S04]  /*19c0*/  FADD.FTZ R25, R26, R25 ;  /* 0x000000191a197221 */ /* 0x020fc80000010000 */
[----:B------:R-:W-:-:S04]  /*19d0*/  FADD.FTZ R24, R25, R24 ;  /* 0x0000001819187221 */ /* 0x000fc80000010000 */
[----:B----4-:R-:W-:-:S04]  /*19e0*/  FADD.FTZ R13, R24, R13 ;  /* 0x0000000d180d7221 */ /* 0x010fc80000010000 */
        /* <DEDUP_REMOVED lines=12> */
.L_x_137:
[----:B------:R-:W-:-:S13]  /*1ab0*/  ISETP.GT.AND P1, PT, R2, 0x4, PT ;  /* 0x000000040200780c */ /* 0x000fda0003f24270 */
[----:B------:R-:W-:Y:S05]  /*1ac0*/  @!P1 BRA `(.L_x_139) ;  /* 0x00000000007c9947 */ /* 0x000fea0003800000 */
[----:B--2---:R-:W2:Y:S01]  /*1ad0*/  LDC.64 R22, c[0x0][0x230] ;  /* 0x00008c00ff167b82 */ /* 0x004ea20000000a00 */
[----:B------:R-:W-:Y:S01]  /*1ae0*/  IMAD R15, R10, UR4, R9 ;  /* 0x000000040a0f7c24 */ /* 0x000fe2000f8e0209 */
[----:B------:R-:W-:-:S06]  /*1af0*/  UIADD3 UR5, UR4, 0x4, URZ ;  /* 0x0000000404057890 */ /* 0x000fcc000fffe03f */
[----:B------:R-:W-:Y:S02]  /*1b00*/  IMAD R7, R10, UR5, R9 ;  /* 0x000000050a077c24 */ /* 0x000fe4000f8e0209 */
[----:B--2---:R-:W-:-:S05]  /*1b10*/  IMAD.WIDE R14, R15, 0x4, R22 ;  /* 0x000000040f0e7825 */ /* 0x004fca00078e0216 */
[----:B----4-:R2:W4:Y:S01]  /*1b20*/  LDG.E.STRONG.SYS R11, desc[UR6][R14.64] ;  /* 0x000000060e0b7981 */ /* 0x010522000c1f5900 */
[----:B---3--:R-:W-:-:S04]  /*1b30*/  IMAD.WIDE R16, R10, 0x4, R14 ;  /* 0x000000040a107825 */ /* 0x008fc800078e020e */
[----:B------:R-:W-:Y:S01]  /*1b40*/  IMAD.WIDE R22, R7, 0x4, R22 ;  /* 0x0000000407167825 */ /* 0x000fe200078e0216 */
[----:B-1----:R-:W3:Y:S03]  /*1b50*/  LDG.E.STRONG.SYS R8, desc[UR6][R16.64] ;  /* 0x0000000610087981 */ /* 0x002ee6000c1f5900 */
[----:B------:R-:W-:-:S04]  /*1b60*/  IMAD.WIDE R18, R10, 0x4, R16 ;  /* 0x000000040a127825 */ /* 0x000fc800078e0210 */
[C---:B------:R-:W-:Y:S02]  /*1b70*/  IMAD.WIDE R20, R10.reuse, 0x4, R18 ;  /* 0x000000040a147825 */ /* 0x040fe400078e0212 */
[----:B------:R-:W5:Y:S02]  /*1b80*/  LDG.E.STRONG.SYS R19, desc[UR6][R18.64] ;  /* 0x0000000612137981 */ /* 0x000f64000c1f5900 */
[C---:B------:R-:W-:Y:S02]  /*1b90*/  IMAD.WIDE R6, R10.reuse, 0x4, R22 ;  /* 0x000000040a067825 */ /* 0x040fe400078e0216 */
[----:B------:R-:W5:Y:S04]  /*1ba0*/  LDG.E.STRONG.SYS R21, desc[UR6][R20.64] ;  /* 0x0000000614157981 */ /* 0x000f68000c1f5900 */
[----:B------:R-:W5:Y:S01]  /*1bb0*/  LDG.E.STRONG.SYS R23, desc[UR6][R22.64] ;  /* 0x0000000616177981 */ /* 0x000f62000c1f5900 */
[----:B------:R-:W-:-:S03]  /*1bc0*/  IMAD.WIDE R12, R10, 0x4, R6 ;  /* 0x000000040a0c7825 */ /* 0x000fc600078e0206 */
[----:B------:R-:W5:Y:S01]  /*1bd0*/  LDG.E.STRONG.SYS R7, desc[UR6][R6.64] ;  /* 0x0000000606077981 */ /* 0x000f62000c1f5900 */
[----:B--2---:R-:W-:-:S03]  /*1be0*/  IMAD.WIDE R14, R10, 0x4, R12 ;  /* 0x000000040a0e7825 */ /* 0x004fc600078e020c */
[----:B------:R-:W2:Y:S04]  /*1bf0*/  LDG.E.STRONG.SYS R13, desc[UR6][R12.64] ;  /* 0x000000060c0d7981 */ /* 0x000ea8000c1f5900 */
[----:B------:R-:W2:Y:S01]  /*1c00*/  LDG.E.STRONG.SYS R15, desc[UR6][R14.64] ;  /* 0x000000060e0f7981 */ /* 0x000ea2000c1f5900 */
[----:B------:R-:W-:Y:S02]  /*1c10*/  PLOP3.LUT P0, PT, PT, PT, PT, 0x8, 0x0 ;  /* 0x000000000000781c */ /* 0x000fe40003f0e170 */
[----:B------:R-:W-:Y:S01]  /*1c20*/  IADD3 R2, R2, -0x8, RZ ;  /* 0xfffffff802027810 */ /* 0x000fe20007ffe0ff */
[----:B------:R-:W-:Y:S01]  /*1c30*/  UIADD3 UR4, UR4, 0x8, URZ ;  /* 0x0000000804047890 */ /* 0x000fe2000fffe03f */
[----:B----4-:R-:W-:-:S04]  /*1c40*/  FADD.FTZ R11, R0, R11 ;  /* 0x0000000b000b7221 */ /* 0x010fc80000010000 */
[----:B---3--:R-:W-:-:S04]  /*1c50*/  FADD.FTZ R8, R11, R8 ;  /* 0x000000080b087221 */ /* 0x008fc80000010000 */
[----:B-----5:R-:W-:-:S04]  /*1c60*/  FADD.FTZ R8, R8, R19 ;  /* 0x0000001308087221 */ /* 0x020fc80000010000 */
[----:B------:R-:W-:-:S04]  /*1c70*/  FADD.FTZ R8, R8, R21 ;  /* 0x0000001508087221 */ /* 0x000fc80000010000 */
[----:B------:R-:W-:-:S04]  /*1c80*/  FADD.FTZ R8, R8, R23 ;  /* 0x0000001708087221 */ /* 0x000fc80000010000 */
[----:B------:R-:W-:-:S04]  /*1c90*/  FADD.FTZ R8, R8, R7 ;  /* 0x0000000708087221 */ /* 0x000fc80000010000 */
[----:B--2---:R-:W-:-:S04]  /*1ca0*/  FADD.FTZ R8, R8, R13 ;  /* 0x0000000d08087221 */ /* 0x004fc80000010000 */
[----:B------:R-:W-:-:S07]  /*1cb0*/  FADD.FTZ R0, R8, R15 ;  /* 0x0000000f08007221 */ /* 0x000fce0000010000 */
.L_x_139:
[----:B------:R-:W-:-:S13]  /*1cc0*/  ISETP.NE.OR P0, PT, R2, RZ, P0 ;  /* 0x000000ff0200720c */ /* 0x000fda0000705670 */
[----:B------:R-:W-:Y:S05]  /*1cd0*/  @!P0 BRA `(.L_x_135) ;  /* 0x0000000000448947 */ /* 0x000fea0003800000 */
.L_x_136:
[----:B------:R-:W-:-:S04]  /*1ce0*/  IMAD R7, R10, UR4, R9 ;  /* 0x000000040a077c24 */ /* 0x000fc8000f8e0209 */
[----:B0-----:R-:W-:-:S04]  /*1cf0*/  IMAD.WIDE R6, R7, 0x4, R4 ;  /* 0x0000000407067825 */ /* 0x001fc800078e0204 */
[C---:B-1----:R-:W-:Y:S02]  /*1d00*/  IMAD.WIDE R12, R10.reuse, 0x4, R6 ;  /* 0x000000040a0c7825 */ /* 0x042fe400078e0206 */
[----:B------:R-:W5:Y:S02]  /*1d10*/  LDG.E.STRONG.SYS R7, desc[UR6][R6.64] ;  /* 0x0000000606077981 */ /* 0x000f64000c1f5900 */
[C---:B------:R-:W-:Y:S02]  /*1d20*/  IMAD.WIDE R14, R10.reuse, 0x4, R12 ;  /* 0x000000040a0e7825 */ /* 0x040fe400078e020c */
[----:B------:R-:W4:Y:S02]  /*1d30*/  LDG.E.STRONG.SYS R13, desc[UR6][R12.64] ;  /* 0x000000060c0d7981 */ /* 0x000f24000c1f5900 */
[----:B--23--:R-:W-:Y:S02]  /*1d40*/  IMAD.WIDE R16, R10, 0x4, R14 ;  /* 0x000000040a107825 */ /* 0x00cfe400078e020e */
[----:B------:R-:W2:Y:S04]  /*1d50*/  LDG.E.STRONG.SYS R15, desc[UR6][R14.64] ;  /* 0x000000060e0f7981 */ /* 0x000ea8000c1f5900 */
[----:B------:R-:W3:Y:S01]  /*1d60*/  LDG.E.STRONG.SYS R17, desc[UR6][R16.64] ;  /* 0x0000000610117981 */ /* 0x000ee2000c1f5900 */
[----:B------:R-:W-:Y:S01]  /*1d70*/  IADD3 R2, R2, -0x4, RZ ;  /* 0xfffffffc02027810 */ /* 0x000fe20007ffe0ff */
[----:B------:R-:W-:-:S03]  /*1d80*/  UIADD3 UR4, UR4, 0x4, URZ ;  /* 0x0000000404047890 */ /* 0x000fc6000fffe03f */
[----:B------:R-:W-:Y:S01]  /*1d90*/  ISETP.NE.AND P0, PT, R2, RZ, PT ;  /* 0x000000ff0200720c */ /* 0x000fe20003f05270 */
[----:B-----5:R-:W-:-:S04]  /*1da0*/  FADD.FTZ R0, R7, R0 ;  /* 0x0000000007007221 */ /* 0x020fc80000010000 */
[----:B----4-:R-:W-:-:S04]  /*1db0*/  FADD.FTZ R0, R0, R13 ;  /* 0x0000000d00007221 */ /* 0x010fc80000010000 */
[----:B--2---:R-:W-:-:S04]  /*1dc0*/  FADD.FTZ R0, R0, R15 ;  /* 0x0000000f00007221 */ /* 0x004fc80000010000 */
[----:B---3--:R-:W-:Y:S01]  /*1dd0*/  FADD.FTZ R0, R0, R17 ;  /* 0x0000001100007221 */ /* 0x008fe20000010000 */
[----:B------:R-:W-:Y:S06]  /*1de0*/  @P0 BRA `(.L_x_136) ;  /* 0xfffffffc00bc0947 */ /* 0x000fec000383ffff */
.L_x_135:
[----:B------:R-:W-:-:S13]  /*1df0*/  ISETP.NE.AND P0, PT, R3, RZ, PT ;  /* 0x000000ff0300720c */ /* 0x000fda0003f05270 */
[----:B------:R-:W-:Y:S05]  /*1e00*/  @!P0 BRA `(.L_x_134) ;  /* 0x0000000000248947 */ /* 0x000fea0003800000 */
[----:B0-----:R-:W0:Y:S01]  /*1e10*/  LDC.64 R4, c[0x0][0x230] ;  /* 0x00008c00ff047b82 */ /* 0x001e220000000a00 */
[----:B------:R-:W-:-:S04]  /*1e20*/  IMAD R7, R10, UR4, R9 ;  /* 0x000000040a077c24 */ /* 0x000fc8000f8e0209 */
[----:B0-----:R-:W-:-:S07]  /*1e30*/  IMAD.WIDE R4, R7, 0x4, R4 ;  /* 0x0000000407047825 */ /* 0x001fce00078e0204 */
.L_x_140:
[----:B------:R0:W5:Y:S01]  /*1e40*/  LDG.E.STRONG.SYS R7, desc[UR6][R4.64] ;  /* 0x0000000604077981 */ /* 0x000162000c1f5900 */
[----:B------:R-:W-:-:S04]  /*1e50*/  IADD3 R3, R3, -0x1, RZ ;  /* 0xffffffff03037810 */ /* 0x000fc80007ffe0ff */
[----:B------:R-:W-:Y:S01]  /*1e60*/  ISETP.NE.AND P0, PT, R3, RZ, PT ;  /* 0x000000ff0300720c */ /* 0x000fe20003f05270 */
[----:B0-----:R-:W-:-:S04]  /*1e70*/  IMAD.WIDE R4, R10, 0x4, R4 ;  /* 0x000000040a047825 */ /* 0x001fc800078e0204 */
[----:B-----5:R-:W-:-:S08]  /*1e80*/  FADD.FTZ R0, R7, R0 ;  /* 0x0000000007007221 */ /* 0x020fd00000010000 */
[----:B------:R-:W-:Y:S05]  /*1e90*/  @P0 BRA `(.L_x_140) ;  /* 0xfffffffc00e80947 */ /* 0x000fea000383ffff */
.L_x_134:
[----:B------:R-:W5:Y:S01]  /*1ea0*/  LDC.64 R2, c[0x0][0x240] ;  /* 0x00009000ff027b82 */ /* 0x000f620000000a00 */
[----:B------:R-:W-:Y:S01]  /*1eb0*/  F2FP.F16.F32.PACK_AB R0, RZ, R0 ;  /* 0x00000000ff00723e */ /* 0x000fe200000000ff */
[----:B-----5:R-:W-:-:S05]  /*1ec0*/  IMAD.WIDE R2, R9, 0x2, R2 ;  /* 0x0000000209027825 */ /* 0x020fca00078e0202 */
[----:B------:R-:W-:Y:S01]  /*1ed0*/  STG.E.U16 desc[UR6][R2.64], R0 ;  /* 0x0000000002007986 */ /* 0x000fe2000c101506 */
[----:B------:R-:W-:Y:S05]  /*1ee0*/  EXIT ;  /* 0x000000000000794d */ /* 0x000fea0003800000 */
.L_x_141:
        /* <DEDUP_REMOVED lines=9> */
.L_x_328:


//--------------------- .text._Z25biasAddRelu_bprop_alignedIN3c104HalfELi4EEvPT_S3_iiS3_PVfPiS3_ --------------------------
	.section	.text._Z25biasAddRelu_bprop_alignedIN3c104HalfELi4EEvPT_S3_iiS3_PVfPiS3_,"ax",@progbits
	.align	128
        .global         _Z25biasAddRelu_bprop_alignedIN3c104HalfELi4EEvPT_S3_iiS3_PVfPiS3_
        .type           _Z25biasAddRelu_bprop_alignedIN3c104HalfELi4EEvPT_S3_iiS3_PVfPiS3_,@function
        .size           _Z25biasAddRelu_bprop_alignedIN3c104HalfELi4EEvPT_S3_iiS3_PVfPiS3_,(.L_x_329 - _Z25biasAddRelu_bprop_alignedIN3c104HalfELi4EEvPT_S3_iiS3_PVfPiS3_)
        .other          _Z25biasAddRelu_bprop_alignedIN3c104HalfELi4EEvPT_S3_iiS3_PVfPiS3_,@"STO_CUDA_ENTRY STV_DEFAULT"
_Z25biasAddRelu_bprop_alignedIN3c104HalfELi4EEvPT_S3_iiS3_PVfPiS3_:
.text._Z25biasAddRelu_bprop_alignedIN3c104HalfELi4EEvPT_S3_iiS3_PVfPiS3_:
[----:B------:R-:W-:Y:S08]  /*0000*/  LDC R1, c[0x0][0x28] ;  /* 0x00000a00ff017b82 */ /* 0x000ff00000000800 */
[----:B------:R-:W0:Y:S01]  /*0010*/  LDC R0, c[0x0][RZ] ;  /* 0x00000000ff007b82 */ /* 0x000e220000000800 */
[----:B------:R-:W0:Y:S01]  /*0020*/  S2R R13, SR_TID.X ;  /* 0x00000000000d7919 */ /* 0x000e220000002100 */
[----:B------:R-:W-:Y:S01]  /*0030*/  ULDC.64 UR8, c[0x0][0x208] ;  /* 0x0000820000087ab9 */ /* 0x000fe20000000a00 */
[----:B------:R-:W-:Y:S01]  /*0040*/  ULDC UR4, c[0x0][0x220] ;  /* 0x0000880000047ab9 */ /* 0x000fe20000000800 */
[----:B------:R-:W-:Y:S01]  /*0050*/  ULDC.64 UR12, c[0x0][0x228] ;  /* 0x00008a00000c7ab9 */ /* 0x000fe20000000a00 */
[----:B------:R-:W-:Y:S01]  /*0060*/  BSSY B0, `(.L_x_142) ;  /* 0x0000072000007945 */ /* 0x000fe20003800000 */
[----:B------:R-:W-:-:S02]  /*0070*/  MOV R15, RZ ;  /* 0x000000ff000f7202 */ /* 0x000fc40000000f00 */
[----:B------:R-:W1:Y:S08]  /*0080*/  LDC R2, c[0x0][0x10] ;  /* 0x00000400ff027b82 */ /* 0x000e700000000800 */
[----:B------:R-:W2:Y:S08]  /*0090*/  LDC R3, c[0x0][0x4] ;  /* 0x00000100ff037b82 */ /* 0x000eb00000000800 */
[----:B------:R-:W3:Y:S01]  /*00a0*/  LDC R7, c[0x0][0x224] ;  /* 0x00008900ff077b82 */ /* 0x000ee20000000800 */
[----:B-1----:R-:W1:Y:S01]  /*00b0*/  I2F.U32.RP R6, R2 ;  /* 0x0000000200067306 */ /* 0x002e620000209000 */
[----:B------:R-:W-:-:S06]  /*00c0*/  ISETP.NE.U32.AND P2, PT, R2, RZ, PT ;  /* 0x000000ff0200720c */ /* 0x000fcc0003f45070 */
[----:B------:R-:W4:Y:S01]  /*00d0*/  S2UR UR10, SR_CTAID.Y ;  /* 0x00000000000a79c3 */ /* 0x000f220000002600 */
[----:B--2---:R-:W2:Y:S07]  /*00e0*/  I2F.U32.RP R10, R3 ;  /* 0x00000003000a7306 */ /* 0x004eae0000209000 */
[----:B------:R-:W0:Y:S01]  /*00f0*/  S2UR UR7, SR_CgaCtaId ;  /* 0x00000000000779c3 */ /* 0x000e220000008800 */
        /* <DEDUP_REMOVED lines=21> */
[----:B------:R-:W-:-:S08]  /*0250*/  IMAD.HI.U32 R5, R5, R9, R4 ;  /* 0x0000000905057227 */ /* 0x000fd000078e0004 */
[----:B------:R-:W-:Y:S02]  /*0260*/  @P1 IADD3 R8, R8, 0x1, RZ ;  /* 0x0000000108081810 */ /* 0x000fe40007ffe0ff */
[----:B------:R-:W-:Y:S02]  /*0270*/  @!P2 LOP3.LUT R8, RZ, R2, RZ, 0x33, !PT ;  /* 0x00000002ff08a212 */ /* 0x000fe400078e33ff */
[C---:B------:R-:W-:Y:S02]  /*0280*/  ISETP.NE.U32.AND P2, PT, R3.reuse, RZ, PT ;  /* 0x000000ff0300720c */ /* 0x040fe40003f45070 */
[----:B------:R-:W-:Y:S01]  /*0290*/  IADD3 R4, R3, -0x1, R8 ;  /* 0xffffffff03047810 */ /* 0x000fe20007ffe008 */
[----:B----4-:R-:W-:-:S04]  /*02a0*/  IMAD R6, R8, UR10, RZ ;  /* 0x0000000a08067c24 */ /* 0x010fc8000f8e02ff */
[----:B------:R-:W-:Y:S01]  /*02b0*/  IMAD.HI.U32 R10, R5, R4, RZ ;  /* 0x00000004050a7227 */ /* 0x000fe200078e00ff */
[----:B------:R-:W-:Y:S02]  /*02c0*/  VIADDMNMX R9, R6, R8, R7, PT ;  /* 0x0000000806097246 */ /* 0x000fe40003800107 */
[----:B------:R-:W0:Y:S02]  /*02d0*/  S2R R7, SR_CTAID.X ;  /* 0x0000000000077919 */ /* 0x000e240000002500 */
        /* <DEDUP_REMOVED lines=9> */
[----:B------:R-:W-:-:S05]  /*0370*/  @!P2 LOP3.LUT R10, RZ, R3, RZ, 0x33, !PT ;  /* 0x00000003ff0aa212 */ /* 0x000fca00078e33ff */
[----:B-1----:R-:W-:-:S05]  /*0380*/  IMAD R4, R10, R5, R6 ;  /* 0x000000050a047224 */ /* 0x002fca00078e0206 */
[----:B------:R-:W-:Y:S02]  /*0390*/  VIADDMNMX R9, R4, R10, R9, PT ;  /* 0x0000000a04097246 */ /* 0x000fe40003800109 */
[----:B------:R-:W-:-:S03]  /*03a0*/  CS2R R10, SRZ ;  /* 0x00000000000a7805 */ /* 0x000fc6000001ff00 */
[----:B------:R-:W-:-:S05]  /*03b0*/  IMAD.IADD R6, R9, 0x1, -R4 ;  /* 0x0000000109067824 */ /* 0x000fca00078e0a04 */
[----:B------:R-:W-:-:S04]  /*03c0*/  SHF.R.S32.HI R9, RZ, 0x1f, R6 ;  /* 0x0000001fff097819 */ /* 0x000fc80000011406 */
[----:B------:R-:W-:-:S04]  /*03d0*/  LEA.HI R9, R9, R6, RZ, 0x2 ;  /* 0x0000000609097211 */ /* 0x000fc800078f10ff */
[----:B------:R-:W-:-:S04]  /*03e0*/  LOP3.LUT R9, R9, 0xfffffffc, RZ, 0xc0, !PT ;  /* 0xfffffffc09097812 */ /* 0x000fc800078ec0ff */
[----:B------:R-:W-:Y:S02]  /*03f0*/  IADD3 R12, R6, -R9, RZ ;  /* 0x80000009060c7210 */ /* 0x000fe40007ffe0ff */
[----:B------:R-:W-:Y:S02]  /*0400*/  CS2R R8, SRZ ;  /* 0x0000000000087805 */ /* 0x000fe4000001ff00 */
[----:B------:R-:W-:-:S13]  /*0410*/  ISETP.GE.AND P0, PT, R12, 0x1, PT ;  /* 0x000000010c00780c */ /* 0x000fda0003f06270 */
[----:B------:R-:W-:Y:S05]  /*0420*/  @!P0 BRA `(.L_x_143) ;  /* 0x0000000000d48947 */ /* 0x000fea0003800000 */
[----:B------:R-:W-:Y:S02]  /*0430*/  MOV R15, RZ ;  /* 0x000000ff000f7202 */ /* 0x000fe40000000f00 */
[----:B------:R-:W-:-:S07]  /*0440*/  MOV R9, RZ ;  /* 0x000000ff00097202 */ /* 0x000fce0000000f00 */
.L_x_144:
[----:B0-----:R-:W0:Y:S01]  /*0450*/  LDC.64 R18, c[0x0][0x210] ;  /* 0x00008400ff127b82 */ /* 0x001e220000000a00 */
[----:B------:R-:W-:-:S04]  /*0460*/  IMAD.IADD R16, R4, 0x1, R15 ;  /* 0x0000000104107824 */ /* 0x000fc800078e020f */
[----:B------:R-:W-:-:S03]  /*0470*/  IMAD R20, R16, UR4, RZ ;  /* 0x0000000410147c24 */ /* 0x000fc6000f8e02ff */
[----:B------:R-:W1:Y:S02]  /*0480*/  LDC.64 R16, c[0x0][0x218] ;  /* 0x00008600ff107b82 */ /* 0x000e640000000a00 */
[----:B------:R-:W-:-:S04]  /*0490*/  SHF.R.S32.HI R21, RZ, 0x1f, R20 ;  /* 0x0000001fff157819 */ /* 0x000fc80000011414 */
[----:B------:R-:W-:-:S04]  /*04a0*/  LEA.HI R21, R21, R20, RZ, 0x2 ;  /* 0x0000001415157211 */ /* 0x000fc800078f10ff */
[----:B------:R-:W-:-:S05]  /*04b0*/  LEA.HI.SX32 R21, R21, R14, 0x1e ;  /* 0x0000000e15157211 */ /* 0x000fca00078ff2ff */
[----:B0-----:R-:W-:-:S06]  /*04c0*/  IMAD.WIDE R18, R21, 0x8, R18 ;  /* 0x0000000815127825 */ /* 0x001fcc00078e0212 */
[----:B------:R-:W2:Y:S01]  /*04d0*/  LDG.E.64 R18, desc[UR8][R18.64] ;  /* 0x0000000812127981 */ /* 0x000ea2000c1e1b00 */
[----:B-1----:R-:W-:-:S06]  /*04e0*/  IMAD.WIDE R16, R21, 0x8, R16 ;  /* 0x0000000815107825 */ /* 0x002fcc00078e0210 */
[----:B------:R-:W3:Y:S01]  /*04f0*/  LDG.E.64 R16, desc[UR8][R16.64] ;  /* 0x0000000810107981 */ /* 0x000ee2000c1e1b00 */
[----:B------:R-:W-:Y:S02]  /*0500*/  SHF.R.S32.HI R24, RZ, 0x1f, R21 ;  /* 0x0000001fff187819 */ /* 0x000fe40000011415 */
[----:B------:R-:W-:Y:S02]  /*0510*/  IADD3 R15, R15, 0x1, RZ ;  /* 0x000000010f0f7810 */ /* 0x000fe40007ffe0ff */
[--C-:B--2---:R-:W-:Y:S01]  /*0520*/  SHF.R.U64 R20, R18, 0x10, R19.reuse ;  /* 0x0000001012147819 */ /* 0x104fe20000001213 */
[----:B------:R-:W-:Y:S01]  /*0530*/  HADD2.F32 R18, -RZ, R18.H0_H0 ;  /* 0x20000012ff127230 */ /* 0x000fe20000004100 */
[----:B------:R-:W-:Y:S02]  /*0540*/  MOV R22, R19 ;  /* 0x0000001300167202 */ /* 0x000fe40000000f00 */
[----:B------:R-:W-:Y:S01]  /*0550*/  SHF.R.U32.HI R23, RZ, 0x10, R19 ;  /* 0x00000010ff177819 */ /* 0x000fe20000011613 */
[----:B------:R-:W-:Y:S01]  /*0560*/  HADD2.F32 R20, -RZ, R20.H0_H0 ;  /* 0x20000014ff147230 */ /* 0x000fe20000004100 */
[----:B------:R-:W-:Y:S01]  /*0570*/  FSETP.GTU.FTZ.AND P0, PT, R18, RZ, PT ;  /* 0x000000ff1200720b */ /* 0x000fe20003f1c000 */
[----:B------:R-:W-:Y:S01]  /*0580*/  HADD2.F32 R22, -RZ, R22.H0_H0 ;  /* 0x20000016ff167230 */ /* 0x000fe20000004100 */
[----:B---3--:R-:W-:-:S02]  /*0590*/  SHF.R.U64 R19, R16, 0x10, R17 ;  /* 0x0000001010137819 */ /* 0x008fc40000001211 */
[----:B------:R-:W-:Y:S01]  /*05a0*/  FSETP.GTU.FTZ.AND P1, PT, R20, RZ, PT ;  /* 0x000000ff1400720b */ /* 0x000fe20003f3c000 */
[----:B------:R-:W-:Y:S01]  /*05b0*/  HADD2.F32 R20, -RZ, R23.H0_H0 ;  /* 0x20000017ff147230 */ /* 0x000fe20000004100 */
[----:B------:R-:W-:Y:S02]  /*05c0*/  FSETP.GTU.FTZ.AND P2, PT, R22, RZ, PT ;  /* 0x000000ff1600720b */ /* 0x000fe40003f5c000 */
[----:B------:R-:W-:Y:S02]  /*05d0*/  MOV R25, R17 ;  /* 0x0000001100197202 */ /* 0x000fe40000000f00 */
[----:B------:R-:W-:Y:S02]  /*05e0*/  FSETP.GTU.FTZ.AND P3, PT, R20, RZ, PT ;  /* 0x000000ff1400720b */ /* 0x000fe40003f7c000 */
[----:B------:R-:W-:Y:S02]  /*05f0*/  PRMT R20, R19, 0x7610, R20 ;  /* 0x0000761013147816 */ /* 0x000fe40000000014 */
[----:B------:R-:W-:-:S02]  /*0600*/  SHF.R.U32.HI R22, RZ, 0x10, R17 ;  /* 0x00000010ff167819 */ /* 0x000fc40000011611 */
[----:B------:R-:W-:Y:S02]  /*0610*/  PRMT R23, R16, 0x7610, R23 ;  /* 0x0000761010177816 */ /* 0x000fe40000000017 */
[----:B------:R-:W-:Y:S02]  /*0620*/  @!P1 PRMT R20, RZ, 0x7610, R20 ;  /* 0x00007610ff149816 */ /* 0x000fe40000000014 */
[----:B------:R-:W-:Y:S02]  /*0630*/  @!P2 PRMT R25, RZ, 0x7610, R25 ;  /* 0x00007610ff19a816 */ /* 0x000fe40000000019 */
[----:B------:R-:W-:Y:S01]  /*0640*/  LOP3.LUT R18, R20, 0xffff, RZ, 0xc0, !PT ;  /* 0x0000ffff14127812 */ /* 0x000fe200078ec0ff */
[----:B------:R-:W-:Y:S01]  /*0650*/  HADD2.F32 R20, -RZ, R20.H0_H0 ;  /* 0x20000014ff147230 */ /* 0x000fe20000004100 */
[----:B------:R-:W-:Y:S02]  /*0660*/  @!P3 PRMT R22, RZ, 0x7610, R22 ;  /* 0x00007610ff16b816 */ /* 0x000fe40000000016 */
[----:B------:R-:W-:Y:S01]  /*0670*/  LEA R16, P1, R21, UR12, 0x3 ;  /* 0x0000000c15107c11 */ /* 0x000fe2000f8218ff */
[----:B------:R-:W-:Y:S01]  /*0680*/  IMAD.WIDE.U32 R18, R18, 0x10000, RZ ;  /* 0x0001000012127825 */ /* 0x000fe200078e00ff */
[----:B------:R-:W-:-:S03]  /*0690*/  PRMT R27, R25, 0x5410, R22 ;  /* 0x00005410191b7816 */ /* 0x000fc60000000016 */
[----:B------:R-:W-:Y:S01]  /*06a0*/  FADD.FTZ R9, R20, R9 ;  /* 0x0000000914097221 */ /* 0x000fe20000010000 */
[----:B------:R-:W-:Y:S01]  /*06b0*/  @!P0 PRMT R23, RZ, 0x7610, R23 ;  /* 0x00007610ff178816 */ /* 0x000fe20000000017 */
[----:B------:R-:W-:Y:S01]  /*06c0*/  HADD2.F32 R25, -RZ, R25.H0_H0 ;  /* 0x20000019ff197230 */ /* 0x000fe20000004100 */
[----:B------:R-:W-:Y:S01]  /*06d0*/  LEA.HI.X R17, R21, UR13, R24, 0x3, P1 ;  /* 0x0000000d15117c11 */ /* 0x000fe200088f1c18 */
[----:B------:R-:W-:Y:S01]  /*06e0*/  HADD2.F32 R22, -RZ, R22.H0_H0 ;  /* 0x20000016ff167230 */ /* 0x000fe20000004100 */
[----:B------:R-:W-:Y:S02]  /*06f0*/  LOP3.LUT R19, R27, R19, RZ, 0xfc, !PT ;  /* 0x000000131b137212 */ /* 0x000fe400078efcff */
[----:B------:R-:W-:Y:S01]  /*0700*/  LOP3.LUT R18, R18, 0xffff, R23, 0xf8, !PT ;  /* 0x0000ffff12127812 */ /* 0x000fe200078ef817 */
[----:B------:R-:W-:Y:S01]  /*0710*/  HADD2.F32 R23, -RZ, R23.H0_H0 ;  /* 0x20000017ff177230 */ /* 0x000fe20000004100 */
[----:B------:R-:W-:Y:S01]  /*0720*/  ISETP.GE.AND P0, PT, R15, R12, PT ;  /* 0x0000000c0f00720c */ /* 0x000fe20003f06270 */
[----:B------:R-:W-:Y:S01]  /*0730*/  FADD.FTZ R10, R25, R10 ;  /* 0x0000000a190a7221 */ /* 0x000fe20000010000 */
[----:B------:R-:W-:Y:S01]  /*0740*/  FADD.FTZ R11, R22, R11 ;  /* 0x0000000b160b7221 */ /* 0x000fe20000010000 */
[----:B------:R0:W-:Y:S01]  /*0750*/  STG.E.64 desc[UR8][R16.64], R18 ;  /* 0x0000001210007986 */ /* 0x0001e2000c101b08 */
[----:B------:R-:W-:-:S09]  /*0760*/  FADD.FTZ R8, R23, R8 ;  /* 0x0000000817087221 */ /* 0x000fd20000010000 */
[----:B------:R-:W-:Y:S05]  /*0770*/  @!P0 BRA `(.L_x_144) ;  /* 0xfffffffc00348947 */ /* 0x000fea000383ffff */
.L_x_143:
[----:B------:R-:W-:Y:S05]  /*0780*/  BSYNC B0 ;  /* 0x0000000000007941 */ /* 0x000fea0003800000 */
.L_x_142:
[----:B0-----:R-:W-:Y:S01]  /*0790*/  IADD3 R17, R15, 0x3, RZ ;  /* 0x000000030f117810 */ /* 0x001fe20007ffe0ff */
[----:B------:R-:W-:Y:S01]  /*07a0*/  ULDC UR4, c[0x0][0x220] ;  /* 0x0000880000047ab9 */ /* 0x000fe20000000800 */
[----:B------:R-:W-:Y:S01]  /*07b0*/  UMOV UR5, 0x400 ;  /* 0x0000040000057882 */ /* 0x000fe20000000000 */
[----:B------:R-:W-:Y:S01]  /*07c0*/  ULDC.64 UR12, c[0x0][0x228] ;  /* 0x00008a00000c7ab9 */ /* 0x000fe20000000a00 */
[----:B------:R-:W-:Y:S01]  /*07d0*/  ISETP.GE.AND P0, PT, R17, R6, PT ;  /* 0x000000061100720c */ /* 0x000fe20003f06270 */
[----:B------:R-:W-:-:S12]  /*07e0*/  BSSY B0, `(.L_x_145) ;  /* 0x00000b2000007945 */ /* 0x000fd80003800000 */
[----:B------:R-:W-:Y:S05]  /*07f0*/  @P0 BRA `(.L_x_146) ;  /* 0x0000000800c00947 */ /* 0x000fea0003800000 */
[----:B------:R-:W0:Y:S02]  /*0800*/  LDC R17, c[0x0][0x220] ;  /* 0x00008800ff117b82 */ /* 0x000e240000000800 */
[----:B0-----:R-:W-:-:S04]  /*0810*/  SHF.R.S32.HI R12, RZ, 0x1f, R17 ;  /* 0x0000001fff0c7819 */ /* 0x001fc80000011411 */
[----:B------:R-:W-:-:S04]  /*0820*/  LEA.HI R12, R12, R17, RZ, 0x2 ;  /* 0x000000110c0c7211 */ /* 0x000fc800078f10ff */
[----:B------:R-:W-:-:S07]  /*0830*/  SHF.R.S32.HI R12, RZ, 0x2, R12 ;  /* 0x00000002ff0c7819 */ /* 0x000fce000001140c */
.L_x_147:
[----:B------:R-:W0:Y:S01]  /*0840*/  LDC.64 R18, c[0x0][0x210] ;  /* 0x00008400ff127b82 */ /* 0x000e220000000a00 */
[----:B------:R-:W-:-:S04]  /*0850*/  IMAD.IADD R16, R4, 0x1, R15 ;  /* 0x0000000104107824 */ /* 0x000fc800078e020f */
[----:B------:R-:W-:-:S05]  /*0860*/  IMAD R16, R16, UR4, RZ ;  /* 0x0000000410107c24 */ /* 0x000fca000f8e02ff */
[----:B------:R-:W-:-:S04]  /*0870*/  SHF.R.S32.HI R17, RZ, 0x1f, R16 ;  /* 0x0000001fff117819 */ /* 0x000fc80000011410 */
[----:B------:R-:W-:-:S04]  /*0880*/  LEA.HI R17, R17, R16, RZ, 0x2 ;  /* 0x0000001011117211 */ /* 0x000fc800078f10ff */
[----:B------:R-:W-:Y:S02]  /*0890*/  LEA.HI.SX32 R24, R17, R14, 0x1e ;  /* 0x0000000e11187211 */ /* 0x000fe400078ff2ff */
[----:B------:R-:W1:Y:S03]  /*08a0*/  LDC.64 R16, c[0x0][0x218] ;  /* 0x00008600ff107b82 */ /* 0x000e660000000a00 */
[----:B0-----:R-:W-:-:S05]  /*08b0*/  IMAD.WIDE R18, R24, 0x8, R18 ;  /* 0x0000000818127825 */ /* 0x001fca00078e0212 */
[----:B------:R0:W2:Y:S01]  /*08c0*/  LDG.E.64 R22, desc[UR8][R18.64] ;  /* 0x0000000812167981 */ /* 0x0000a2000c1e1b00 */
[----:B-1----:R-:W-:-:S05]  /*08d0*/  IMAD.WIDE R16, R24, 0x8, R16 ;  /* 0x0000000818107825 */ /* 0x002fca00078e0210 */
[----:B------:R1:W3:Y:S01]  /*08e0*/  LDG.E.64 R20, desc[UR8][R16.64] ;  /* 0x0000000810147981 */ /* 0x0002e2000c1e1b00 */
[----:B0-----:R-:W-:-:S04]  /*08f0*/  IMAD.WIDE R18, R12, 0x8, R18 ;  /* 0x000000080c127825 */ /* 0x001fc800078e0212 */
[----:B-1----:R-:W-:Y:S01]  /*0900*/  IMAD.WIDE R16, R12, 0x8, R16 ;  /* 0x000000080c107825 */ /* 0x002fe200078e0210 */
[----:B--2---:R-:W-:-:S03]  /*0910*/  SHF.R.U64 R25, R22, 0x10, R23 ;  /* 0x0000001016197819 */ /* 0x004fc60000001217 */
[----:B------:R-:W-:Y:S02]  /*0920*/  HADD2.F32 R22, -RZ, R22.H0_H0 ;  /* 0x20000016ff167230 */ /* 0x000fe40000004100 */
[----:B------:R-:W-:-:S03]  /*0930*/  HADD2.F32 R25, -RZ, R25.H0_H0 ;  /* 0x20000019ff197230 */ /* 0x000fc60000004100 */
[----:B------:R-:W-:Y:S02]  /*0940*/  FSETP.GTU.FTZ.AND P0, PT, R22, RZ, PT ;  /* 0x000000ff1600720b */ /* 0x000fe40003f1c000 */
[----:B------:R-:W-:Y:S02]  /*0950*/  FSETP.GTU.FTZ.AND P1, PT, R25, RZ, PT ;  /* 0x000000ff1900720b */ /* 0x000fe40003f3c000 */
[----:B------:R-:W-:Y:S02]  /*0960*/  MOV R25, R23 ;  /* 0x0000001700197202 */ /* 0x000fe40000000f00 */
[----:B------:R-:W-:-:S03]  /*0970*/  SHF.R.U32.HI R23, RZ, 0x10, R23 ;  /* 0x00000010ff177819 */ /* 0x000fc60000011617 */
[----:B------:R-:W-:Y:S02]  /*0980*/  HADD2.F32 R25, -RZ, R25.H0_H0 ;  /* 0x20000019ff197230 */ /* 0x000fe40000004100 */
[----:B------:R-:W-:Y:S01]  /*0990*/  HADD2.F32 R23, -RZ, R23.H0_H0 ;  /* 0x20000017ff177230 */ /* 0x000fe20000004100 */
[----:B---3--:R-:W-:Y:S02]  /*09a0*/  MOV R22, R20 ;  /* 0x0000001400167202 */ /* 0x008fe40000000f00 */
[----:B------:R-:W-:Y:S02]  /*09b0*/  FSETP.GTU.FTZ.AND P2, PT, R25, RZ, PT ;  /* 0x000000ff1900720b */ /* 0x000fe40003f5c000 */
[----:B------:R-:W-:Y:S02]  /*09c0*/  SHF.R.U64 R25, R20, 0x10, R21 ;  /* 0x0000001014197819 */ /* 0x000fe40000001215 */
[----:B------:R-:W-:Y:S02]  /*09d0*/  FSETP.GTU.FTZ.AND P3, PT, R23, RZ, PT ;  /* 0x000000ff1700720b */ /* 0x000fe40003f7c000 */
[----:B------:R-:W-:-:S02]  /*09e0*/  PRMT R23, R25, 0x7610, R23 ;  /* 0x0000761019177816 */ /* 0x000fc40000000017 */
[----:B------:R-:W-:Y:S02]  /*09f0*/  MOV R25, R21 ;  /* 0x0000001500197202 */ /* 0x000fe40000000f00 */
[----:B------:R-:W-:Y:S02]  /*0a00*/  @!P1 PRMT R23, RZ, 0x7610, R23 ;  /* 0x00007610ff179816 */ /* 0x000fe40000000017 */
[----:B------:R-:W-:Y:S02]  /*0a10*/  SHF.R.U32.HI R21, RZ, 0x10, R21 ;  /* 0x00000010ff157819 */ /* 0x000fe40000011615 */
[----:B------:R-:W-:Y:S02]  /*0a20*/  PRMT R20, R25, 0x7610, R20 ;  /* 0x0000761019147816 */ /* 0x000fe40000000014 */
[----:B------:R-:W-:Y:S02]  /*0a30*/  LOP3.LUT R26, R23, 0xffff, RZ, 0xc0, !PT ;  /* 0x0000ffff171a7812 */ /* 0x000fe400078ec0ff */
[----:B------:R-:W-:-:S02]  /*0a40*/  @!P2 PRMT R20, RZ, 0x7610, R20 ;  /* 0x00007610ff14a816 */ /* 0x000fc40000000014 */
[----:B------:R-:W-:Y:S01]  /*0a50*/  @!P3 PRMT R21, RZ, 0x7610, R21 ;  /* 0x00007610ff15b816 */ /* 0x000fe20000000015 */
[----:B------:R-:W-:Y:S01]  /*0a60*/  IMAD.WIDE.U32 R26, R26, 0x10000, RZ ;  /* 0x000100001a1a7825 */ /* 0x000fe200078e00ff */
[----:B------:R-:W-:Y:S02]  /*0a70*/  @!P0 PRMT R22, RZ, 0x7610, R22 ;  /* 0x00007610ff168816 */ /* 0x000fe40000000016 */
[----:B------:R-:W-:Y:S02]  /*0a80*/  PRMT R25, R20, 0x5410, R21 ;  /* 0x0000541014197816 */ /* 0x000fe40000000015 */
[----:B------:R-:W-:Y:S02]  /*0a90*/  LEA R28, P0, R24, UR12, 0x3 ;  /* 0x0000000c181c7c11 */ /* 0x000fe4000f8018ff */
[----:B------:R-:W-:Y:S02]  /*0aa0*/  LOP3.LUT R27, R25, R27, RZ, 0xfc, !PT ;  /* 0x0000001b191b7212 */ /* 0x000fe400078efcff */
[----:B------:R-:W-:-:S02]  /*0ab0*/  SHF.R.S32.HI R25, RZ, 0x1f, R24 ;  /* 0x0000001fff197819 */ /* 0x000fc40000011418 */
[----:B------:R-:W-:Y:S02]  /*0ac0*/  LOP3.LUT R26, R26, 0xffff, R22, 0xf8, !PT ;  /* 0x0000ffff1a1a7812 */ /* 0x000fe400078ef816 */
[----:B------:R-:W-:-:S05]  /*0ad0*/  LEA.HI.X R29, R24, UR13, R25, 0x3, P0 ;  /* 0x0000000d181d7c11 */ /* 0x000fca00080f1c19 */
[----:B------:R0:W-:Y:S04]  /*0ae0*/  STG.E.64 desc[UR8][R28.64], R26 ;  /* 0x0000001a1c007986 */ /* 0x0001e8000c101b08 */
[----:B------:R-:W2:Y:S04]  /*0af0*/  LDG.E.64 R30, desc[UR8][R18.64] ;  /* 0x00000008121e7981 */ /* 0x000ea8000c1e1b00 */
[----:B------:R-:W3:Y:S01]  /*0b00*/  LDG.E.64 R24, desc[UR8][R16.64] ;  /* 0x0000000810187981 */ /* 0x000ee2000c1e1b00 */
[----:B------:R-:W-:-:S05]  /*0b10*/  HADD2.F32 R33, -RZ, R20.H0_H0 ;  /* 0x20000014ff217230 */ /* 0x000fca0000004100 */
[----:B------:R-:W-:Y:S01]  /*0b20*/  FADD.FTZ R20, R33, R10 ;  /* 0x0000000a21147221 */ /* 0x000fe20000010000 */
[----:B------:R-:W-:-:S05]  /*0b30*/  HADD2.F32 R10, -RZ, R21.H0_H0 ;  /* 0x20000015ff0a7230 */ /* 0x000fca0000004100 */
[----:B------:R-:W-:Y:S01]  /*0b40*/  FADD.FTZ R21, R10, R11 ;  /* 0x0000000b0a157221 */ /* 0x000fe20000010000 */
[----:B------:R-:W-:-:S05]  /*0b50*/  HADD2.F32 R11, -RZ, R22.H0_H0 ;  /* 0x20000016ff0b7230 */ /* 0x000fca0000004100 */
[----:B------:R-:W-:Y:S01]  /*0b60*/  FADD.FTZ R22, R11, R8 ;  /* 0x000000080b167221 */ /* 0x000fe20000010000 */
[----:B------:R-:W-:-:S05]  /*0b70*/  HADD2.F32 R8, -RZ, R23.H0_H0 ;  /* 0x20000017ff087230 */ /* 0x000fca0000004100 */
[----:B0-----:R-:W-:Y:S01]  /*0b80*/  FADD.FTZ R27, R8, R9 ;  /* 0x00000009081b7221 */ /* 0x001fe20000010000 */
[----:B--2---:R-:W-:Y:S02]  /*0b90*/  MOV R8, R30 ;  /* 0x0000001e00087202 */ /* 0x004fe40000000f00 */
[----:B------:R-:W-:Y:S02]  /*0ba0*/  SHF.R.U32.HI R9, RZ, 0x10, R31 ;  /* 0x00000010ff097819 */ /* 0x000fe4000001161f */
[----:B---3--:R-:W-:Y:S01]  /*0bb0*/  MOV R26, R25 ;  /* 0x00000019001a7202 */ /* 0x008fe20000000f00 */
[----:B------:R-:W-:Y:S01]  /*0bc0*/  HADD2.F32 R8, -RZ, R8.H0_H0 ;  /* 0x20000008ff087230 */ /* 0x000fe20000004100 */
[----:B------:R-:W-:Y:S01]  /*0bd0*/  SHF.R.U32.HI R23, RZ, 0x10, R25 ;  /* 0x00000010ff177819 */ /* 0x000fe20000011619 */
[----:B------:R-:W-:-:S03]  /*0be0*/  HADD2.F32 R9, -RZ, R9.H0_H0 ;  /* 0x20000009ff097230 */ /* 0x000fc60000004100 */
[----:B------:R-:W-:Y:S02]  /*0bf0*/  FSETP.GTU.FTZ.AND P0, PT, R8, RZ, PT ;  /* 0x000000ff0800720b */ /* 0x000fe40003f1c000 */
[----:B------:R-:W-:Y:S02]  /*0c00*/  SHF.R.U64 R8, R30, 0x10, R31 ;  /* 0x000000101e087819 */ /* 0x000fe4000000121f */
[----:B------:R-:W-:-:S03]  /*0c10*/  FSETP.GTU.FTZ.AND P3, PT, R9, RZ, PT ;  /* 0x000000ff0900720b */ /* 0x000fc60003f7c000 */
[----:B------:R-:W-:-:S05]  /*0c20*/  HADD2.F32 R8, -RZ, R8.H0_H0 ;  /* 0x20000008ff087230 */ /* 0x000fca0000004100 */
[----:B------:R-:W-:Y:S01]  /*0c30*/  FSETP.GTU.FTZ.AND P1, PT, R8, RZ, PT ;  /* 0x000000ff0800720b */ /* 0x000fe20003f3c000 */
[----:B------:R-:W-:-:S04]  /*0c40*/  IMAD.MOV.U32 R8, RZ, RZ, R31 ;  /* 0x000000ffff087224 */ /* 0x000fc800078e001f */
[----:B------:R-:W-:Y:S01]  /*0c50*/  @!P3 PRMT R23, RZ, 0x7610, R23 ;  /* 0x00007610ff17b816 */ /* 0x000fe20000000017 */
[----:B------:R-:W-:-:S05]  /*0c60*/  HADD2.F32 R8, -RZ, R8.H0_H0 ;  /* 0x20000008ff087230 */ /* 0x000fca0000004100 */
[----:B------:R-:W-:Y:S02]  /*0c70*/  FSETP.GTU.FTZ.AND P2, PT, R8, RZ, PT ;  /* 0x000000ff0800720b */ /* 0x000fe40003f5c000 */
[----:B------:R-:W-:Y:S02]  /*0c80*/  MOV R8, R24 ;  /* 0x0000001800087202 */ /* 0x000fe40000000f00 */
[--C-:B------:R-:W-:Y:S02]  /*0c90*/  SHF.R.U64 R24, R24, 0x10, R25.reuse ;  /* 0x0000001018187819 */ /* 0x100fe40000001219 */
[----:B------:R-:W-:Y:S02]  /*0ca0*/  PRMT R25, R8, 0x7610, R25 ;  /* 0x0000761008197816 */ /* 0x000fe40000000019 */
[----:B------:R-:W-:Y:S02]  /*0cb0*/  @!P1 PRMT R24, RZ, 0x7610, R24 ;  /* 0x00007610ff189816 */ /* 0x000fe40000000018 */
[----:B------:R-:W-:-:S02]  /*0cc0*/  @!P0 PRMT R25, RZ, 0x7610, R25 ;  /* 0x00007610ff198816 */ /* 0x000fc40000000019 */
[----:B------:R-:W-:Y:S02]  /*0cd0*/  LOP3.LUT R8, R24, 0xffff, RZ, 0xc0, !PT ;  /* 0x0000ffff18087812 */ /* 0x000fe400078ec0ff */
[----:B------:R-:W-:-:S03]  /*0ce0*/  @!P2 PRMT R26, RZ, 0x7610, R26 ;  /* 0x00007610ff1aa816 */ /* 0x000fc6000000001a */
[----:B------:R-:W-:Y:S01]  /*0cf0*/  IMAD.WIDE.U32 R8, R8, 0x10000, RZ ;  /* 0x0001000008087825 */ /* 0x000fe200078e00ff */
[----:B------:R-:W-:-:S04]  /*0d00*/  PRMT R11, R26, 0x5410, R23 ;  /* 0x000054101a0b7816 */ /* 0x000fc80000000017 */
[----:B------:R-:W-:Y:S01]  /*0d10*/  LOP3.LUT R9, R11, R9, RZ, 0xfc, !PT ;  /* 0x000000090b097212 */ /* 0x000fe200078efcff */
[----:B------:R-:W-:Y:S01]  /*0d20*/  IMAD.WIDE R10, R12, 0x8, R28 ;  /* 0x000000080c0a7825 */ /* 0x000fe200078e021c */
[----:B------:R-:W-:-:S05]  /*0d30*/  LOP3.LUT R8, R8, 0xffff, R25, 0xf8, !PT ;  /* 0x0000ffff08087812 */ /* 0x000fca00078ef819 */
[----:B------:R0:W-:Y:S02]  /*0d40*/  STG.E.64 desc[UR8][R10.64], R8 ;  /* 0x000000080a007986 */ /* 0x0001e4000c101b08 */
[----:B0-----:R-:W-:-:S05]  /*0d50*/  IMAD.WIDE R8, R12, 0x8, R18 ;  /* 0x000000080c087825 */ /* 0x001fca00078e0212 */
[----:B------:R0:W2:Y:S01]  /*0d60*/  LDG.E.64 R18, desc[UR8][R8.64] ;  /* 0x0000000808127981 */ /* 0x0000a2000c1e1b00 */
[----:B------:R-:W-:-:S05]  /*0d70*/  IMAD.WIDE R28, R12, 0x8, R16 ;  /* 0x000000080c1c7825 */ /* 0x000fca00078e0210 */
[----:B------:R-:W3:Y:S01]  /*0d80*/  LDG.E.64 R16, desc[UR8][R28.64] ;  /* 0x000000081c107981 */ /* 0x000ee2000c1e1b00 */
[----:B------:R-:W-:Y:S02]  /*0d90*/  HADD2.F32 R31, -RZ, R26.H0_H0 ;  /* 0x2000001aff1f7230 */ /* 0x000fe40000004100 */
[----:B------:R-:W-:Y:S02]  /*0da0*/  HADD2.F32 R26, -RZ, R23.H0_H0 ;  /* 0x20000017ff1a7230 */ /* 0x000fe40000004100 */
[----:B------:R-:W-:Y:S02]  /*0db0*/  HADD2.F32 R25, -RZ, R25.H0_H0 ;  /* 0x20000019ff197230 */ /* 0x000fe40000004100 */
[----:B------:R-:W-:Y:S01]  /*0dc0*/  FADD.FTZ R20, R20, R31 ;  /* 0x0000001f14147221 */ /* 0x000fe20000010000 */
[----:B------:R-:W-:Y:S02]  /*0dd0*/  HADD2.F32 R24, -RZ, R24.H0_H0 ;  /* 0x20000018ff187230 */ /* 0x000fe40000004100 */
[----:B------:R-:W-:Y:S01]  /*0de0*/  FADD.FTZ R21, R21, R26 ;  /* 0x0000001a15157221 */ /* 0x000fe20000010000 */
[----:B------:R-:W-:-:S04]  /*0df0*/  IMAD.WIDE R10, R12, 0x8, R10 ;  /* 0x000000080c0a7825 */ /* 0x000fc800078e020a */
[----:B------:R-:W-:Y:S01]  /*0e00*/  FADD.FTZ R22, R22, R25 ;  /* 0x0000001916167221 */ /* 0x000fe20000010000 */
[----:B------:R-:W-:Y:S01]  /*0e10*/  FADD.FTZ R27, R27, R24 ;  /* 0x000000181b1b7221 */ /* 0x000fe20000010000 */
[----:B0-----:R-:W-:Y:S01]  /*0e20*/  IMAD.WIDE R8, R12, 0x8, R8 ;  /* 0x000000080c087825 */ /* 0x001fe200078e0208 */
[----:B--2---:R-:W-:Y:S02]  /*0e30*/  MOV R23, R18 ;  /* 0x0000001200177202 */ /* 0x004fe40000000f00 */
[--C-:B------:R-:W-:Y:S02]  /*0e40*/  SHF.R.U64 R18, R18, 0x10, R19.reuse ;  /* 0x0000001012127819 */ /* 0x100fe40000001213 */
[----:B------:R-:W-:Y:S01]  /*0e50*/  SHF.R.U32.HI R25, RZ, 0x10, R19 ;  /* 0x00000010ff197819 */ /* 0x000fe20000011613 */
[----:B------:R-:W-:Y:S01]  /*0e60*/  HADD2.F32 R23, -RZ, R23.H0_H0 ;  /* 0x20000017ff177230 */ /* 0x000fe20000004100 */
[----:B---3--:R-:W-:Y:S01]  /*0e70*/  SHF.R.U32.HI R24, RZ, 0x10, R17 ;  /* 0x00000010ff187819 */ /* 0x008fe20000011611 */
[----:B------:R-:W-:-:S03]  /*0e80*/  HADD2.F32 R18, -RZ, R18.H0_H0 ;  /* 0x20000012ff127230 */ /* 0x000fc60000004100 */
[----:B------:R-:W-:Y:S02]  /*0e90*/  FSETP.GTU.FTZ.AND P0, PT, R23, RZ, PT ;  /* 0x000000ff1700720b */ /* 0x000fe40003f1c000 */
[----:B------:R-:W-:Y:S02]  /*0ea0*/  MOV R23, R19 ;  /* 0x0000001300177202 */ /* 0x000fe40000000f00 */
[----:B------:R-:W-:Y:S02]  /*0eb0*/  FSETP.GTU.FTZ.AND P1, PT, R18, RZ, PT ;  /* 0x000000ff1200720b */ /* 0x000fe40003f3c000 */
[----:B------:R-:W-:Y:S01]  /*0ec0*/  MOV R19, R16 ;  /* 0x0000001000137202 */ /* 0x000fe20000000f00 */
[----:B------:R-:W-:Y:S02]  /*0ed0*/  HADD2.F32 R18, -RZ, R23.H0_H0 ;  /* 0x20000017ff127230 */ /* 0x000fe40000004100 */
[----:B------:R-:W-:-:S03]  /*0ee0*/  IMAD.MOV.U32 R23, RZ, RZ, R17 ;  /* 0x000000ffff177224 */ /* 0x000fc600078e0011 */
[----:B------:R-:W-:Y:S02]  /*0ef0*/  FSETP.GTU.FTZ.AND P2, PT, R18, RZ, PT ;  /* 0x000000ff1200720b */ /* 0x000fe40003f5c000 */
[----:B------:R-:W-:Y:S01]  /*0f00*/  SHF.R.U64 R18, R16, 0x10, R17 ;  /* 0x0000001010127819 */ /* 0x000fe20000001211 */
[----:B------:R-:W-:Y:S01]  /*0f10*/  HADD2.F32 R16, -RZ, R25.H0_H0 ;  /* 0x20000019ff107230 */ /* 0x000fe20000004100 */
[----:B------:R-:W-:Y:S02]  /*0f20*/  @!P0 PRMT R19, RZ, 0x7610, R19 ;  /* 0x00007610ff138816 */ /* 0x000fe40000000013 */
[----:B------:R-:W-:Y:S02]  /*0f30*/  @!P1 PRMT R18, RZ, 0x7610, R18 ;  /* 0x00007610ff129816 */ /* 0x000fe40000000012 */
[----:B------:R-:W-:Y:S02]  /*0f40*/  FSETP.GTU.FTZ.AND P3, PT, R16, RZ, PT ;  /* 0x000000ff1000720b */ /* 0x000fe40003f7c000 */
[----:B------:R-:W-:-:S03]  /*0f50*/  PRMT R16, R24, 0x7610, R16 ;  /* 0x0000761018107816 */ /* 0x000fc60000000010 */
[----:B------:R-:W-:-:S05]  /*0f60*/  @!P2 PRMT R23, RZ, 0x7610, R23 ;  /* 0x00007610ff17a816 */ /* 0x000fca0000000017 */
[----:B------:R-:W-:-:S03]  /*0f70*/  HADD2.F32 R17, -RZ, R23.H0_H0 ;  /* 0x20000017ff117230 */ /* 0x000fc60000004100 */
[----:B------:R-:W-:Y:S02]  /*0f80*/  @!P3 PRMT R16, RZ, 0x7610, R16 ;  /* 0x00007610ff10b816 */ /* 0x000fe40000000010 */
[----:B------:R-:W-:Y:S01]  /*0f90*/  FADD.FTZ R20, R20, R17 ;  /* 0x0000001114147221 */ /* 0x000fe20000010000 */
[----:B------:R-:W-:Y:S01]  /*0fa0*/  HADD2.F32 R17, -RZ, R19.H0_H0 ;  /* 0x20000013ff117230 */ /* 0x000fe20000004100 */
[----:B------:R-:W-:Y:S01]  /*0fb0*/  PRMT R23, R23, 0x5410, R16 ;  /* 0x0000541017177816 */ /* 0x000fe20000000010 */
[----:B------:R-:W-:-:S03]  /*0fc0*/  HADD2.F32 R16, -RZ, R16.H0_H0 ;  /* 0x20000010ff107230 */ /* 0x000fc60000004100 */
[----:B------:R-:W-:Y:S02]  /*0fd0*/  FADD.FTZ R22, R22, R17 ;  /* 0x0000001116167221 */ /* 0x000fe40000010000 */
[----:B------:R-:W-:Y:S01]  /*0fe0*/  FADD.FTZ R21, R21, R16 ;  /* 0x0000001015157221 */ /* 0x000fe20000010000 */
[----:B------:R-:W-:-:S05]  /*0ff0*/  LOP3.LUT R16, R18, 0xffff, RZ, 0xc0, !PT ;  /* 0x0000ffff12107812 */ /* 0x000fca00078ec0ff */
[----:B------:R-:W-:-:S05]  /*1000*/  IMAD.WIDE.U32 R16, R16, 0x10000, RZ ;  /* 0x0001000010107825 */ /* 0x000fca00078e00ff */
[----:B------:R-:W-:Y:S02]  /*1010*/  LOP3.LUT R17, R23, R17, RZ, 0xfc, !PT ;  /* 0x0000001117117212 */ /* 0x000fe400078efcff */
[----:B------:R-:W-:-:S05]  /*1020*/  LOP3.LUT R16, R16, 0xffff, R19, 0xf8, !PT ;  /* 0x0000ffff10107812 */ /* 0x000fca00078ef813 */
[----:B------:R0:W-:Y:S04]  /*1030*/  STG.E.64 desc[UR8][R10.64], R16 ;  /* 0x000000100a007986 */ /* 0x0001e8000c101b08 */
[----:B------:R-:W2:Y:S01]  /*1040*/  LDG.E.64 R8, desc[UR8][R8.64] ;  /* 0x0000000808087981 */ /* 0x000ea2000c1e1b00 */
[----:B------:R-:W-:-:S06]  /*1050*/  IMAD.WIDE R24, R12, 0x8, R28 ;  /* 0x000000080c187825 */ /* 0x000fcc00078e021c */
[----:B------:R-:W3:Y:S01]  /*1060*/  LDG.E.64 R24, desc[UR8][R24.64] ;  /* 0x0000000818187981 */ /* 0x000ee2000c1e1b00 */
[----:B------:R-:W-:Y:S01]  /*1070*/  HADD2.F32 R18, -RZ, R18.H0_H0 ;  /* 0x20000012ff127230 */ /* 0x000fe20000004100 */
[--C-:B--2---:R-:W-:Y:S02]  /*1080*/  SHF.R.U64 R19, R8, 0x10, R9.reuse ;  /* 0x0000001008137819 */ /* 0x104fe40000001209 */
[----:B------:R-:W-:Y:S02]  /*1090*/  MOV R23, R9 ;  /* 0x0000000900177202 */ /* 0x000fe40000000f00 */
[----:B------:R-:W-:Y:S01]  /*10a0*/  SHF.R.U32.HI R26, RZ, 0x10, R9 ;  /* 0x00000010ff1a7819 */ /* 0x000fe20000011609 */
[----:B------:R-:W-:Y:S02]  /*10b0*/  HADD2.F32 R19, -RZ, R19.H0_H0 ;  /* 0x20000013ff137230 */ /* 0x000fe40000004100 */
[----:B------:R-:W-:-:S03]  /*10c0*/  HADD2.F32 R23, -RZ, R23.H0_H0 ;  /* 0x20000017ff177230 */ /* 0x000fc60000004100 */
[----:B------:R-:W-:Y:S01]  /*10d0*/  FSETP.GTU.FTZ.AND P1, PT, R19, RZ, PT ;  /* 0x000000ff1300720b */ /* 0x000fe20003f3c000 */
[----:B------:R-:W-:Y:S01]  /*10e0*/  HADD2.F32 R19, -RZ, R8.H0_H0 ;  /* 0x20000008ff137230 */ /* 0x000fe20000004100 */
[----:B------:R-:W-:Y:S01]  /*10f0*/  FSETP.GTU.FTZ.AND P2, PT, R23, RZ, PT ;  /* 0x000000ff1700720b */ /* 0x000fe20003f5c000 */
[----:B------:R-:W-:Y:S01]  /*1100*/  HADD2.F32 R8, -RZ, R26.H0_H0 ;  /* 0x2000001aff087230 */ /* 0x000fe20000004100 */
[--C-:B---3--:R-:W-:Y:S02]  /*1110*/  SHF.R.U32.HI R23, RZ, 0x10, R25.reuse ;  /* 0x00000010ff177819 */ /* 0x108fe40000011619 */
[----:B------:R-:W-:Y:S02]  /*1120*/  FSETP.GTU.FTZ.AND P0, PT, R19, RZ, PT ;  /* 0x000000ff1300720b */ /* 0x000fe40003f1c000 */
[----:B------:R-:W-:Y:S02]  /*1130*/  FSETP.GTU.FTZ.AND P3, PT, R8, RZ, PT ;  /* 0x000000ff0800720b */ /* 0x000fe40003f7c000 */
[----:B------:R-:W-:-:S02]  /*1140*/  SHF.R.U64 R19, R24, 0x10, R25 ;  /* 0x0000001018137819 */ /* 0x000fc40000001219 */
[----:B------:R-:W-:Y:S02]  /*1150*/  MOV R8, R25 ;  /* 0x0000001900087202 */ /* 0x000fe40000000f00 */
[----:B------:R-:W-:Y:S02]  /*1160*/  @!P1 PRMT R19, RZ, 0x7610, R19 ;  /* 0x00007610ff139816 */ /* 0x000fe40000000013 */
[----:B------:R-:W-:Y:S02]  /*1170*/  PRMT R26, R8, 0x7610, R26 ;  /* 0x00007610081a7816 */ /* 0x000fe4000000001a */
[----:B------:R-:W-:Y:S01]  /*1180*/  LOP3.LUT R8, R19, 0xffff, RZ, 0xc0, !PT ;  /* 0x0000ffff13087812 */ /* 0x000fe200078ec0ff */
[----:B------:R-:W-:Y:S01]  /*1190*/  HADD2.F32 R19, -RZ, R19.H0_H0 ;  /* 0x20000013ff137230 */ /* 0x000fe20000004100 */
[----:B------:R-:W-:Y:S02]  /*11a0*/  @!P2 PRMT R26, RZ, 0x7610, R26 ;  /* 0x00007610ff1aa816 */ /* 0x000fe4000000001a */
[----:B------:R-:W-:Y:S01]  /*11b0*/  @!P3 PRMT R23, RZ, 0x7610, R23 ;  /* 0x00007610ff17b816 */ /* 0x000fe20000000017 */
[----:B------:R-:W-:Y:S01]  /*11c0*/  IMAD.WIDE.U32 R8, R8, 0x10000, RZ ;  /* 0x0001000008087825 */ /* 0x000fe200078e00ff */
[----:B------:R-:W-:-:S03]  /*11d0*/  PRMT R25, R24, 0x7610, R25 ;  /* 0x0000761018197816 */ /* 0x000fc60000000019 */
[----:B------:R-:W-:Y:S01]  /*11e0*/  FADD.FTZ R24, R27, R18 ;  /* 0x000000121b187221 */ /* 0x000fe20000010000 */
[----:B0-----:R-:W-:Y:S01]  /*11f0*/  PRMT R17, R26, 0x5410, R23 ;  /* 0x000054101a117816 */ /* 0x001fe20000000017 */
[----:B------:R-:W-:Y:S01]  /*1200*/  HADD2.F32 R18, -RZ, R23.H0_H0 ;  /* 0x20000017ff127230 */ /* 0x000fe20000004100 */
[----:B------:R-:W-:Y:S02]  /*1210*/  @!P0 PRMT R25, RZ, 0x7610, R25 ;  /* 0x00007610ff198816 */ /* 0x000fe40000000019 */
[----:B------:R-:W-:Y:S01]  /*1220*/  LOP3.LUT R9, R17, R9, RZ, 0xfc, !PT ;  /* 0x0000000911097212 */ /* 0x000fe200078efcff */
[----:B------:R-:W-:Y:S01]  /*1230*/  IMAD.WIDE R16, R12, 0x8, R10 ;  /* 0x000000080c107825 */ /* 0x000fe200078e020a */
[----:B------:R-:W-:Y:S02]  /*1240*/  IADD3 R11, R15, 0x7, RZ ;  /* 0x000000070f0b7810 */ /* 0x000fe40007ffe0ff */
[----:B------:R-:W-:Y:S01]  /*1250*/  LOP3.LUT R8, R8, 0xffff, R25, 0xf8, !PT ;  /* 0x0000ffff08087812 */ /* 0x000fe200078ef819 */
[----:B------:R-:W-:Y:S01]  /*1260*/  HADD2.F32 R25, -RZ, R25.H0_H0 ;  /* 0x20000019ff197230 */ /* 0x000fe20000004100 */
[----:B------:R-:W-:Y:S01]  /*1270*/  ISETP.GE.AND P0, PT, R11, R6, PT ;  /* 0x000000060b00720c */ /* 0x000fe20003f06270 */
[----:B------:R-:W-:Y:S01]  /*1280*/  HADD2.F32 R11, -RZ, R26.H0_H0 ;  /* 0x2000001aff0b7230 */ /* 0x000fe20000004100 */
[----:B------:R-:W-:Y:S01]  /*1290*/  IADD3 R15, R15, 0x4, RZ ;  /* 0x000000040f0f7810 */ /* 0x000fe20007ffe0ff */
[----:B------:R0:W-:Y:S03]  /*12a0*/  STG.E.64 desc[UR8][R16.64], R8 ;  /* 0x0000000810007986 */ /* 0x0001e6000c101b08 */
[----:B------:R-:W-:Y:S01]  /*12b0*/  FADD.FTZ R10, R20, R11 ;  /* 0x0000000b140a7221 */ /* 0x000fe20000010000 */
[----:B------:R-:W-:Y:S01]  /*12c0*/  FADD.FTZ R11, R21, R18 ;  /* 0x00000012150b7221 */ /* 0x000fe20000010000 */
[----:B0-----:R-:W-:Y:S01]  /*12d0*/  FADD.FTZ R8, R22, R25 ;  /* 0x0000001916087221 */ /* 0x001fe20000010000 */
[----:B------:R-:W-:-:S04]  /*12e0*/  FADD.FTZ R9, R24, R19 ;  /* 0x0000001318097221 */ /* 0x000fc80000010000 */
[----:B------:R-:W-:Y:S05]  /*12f0*/  @!P0 BRA `(.L_x_147) ;  /* 0xfffffff400508947 */ /* 0x000fea000383ffff */
.L_x_146:
[----:B------:R-:W-:Y:S05]  /*1300*/  BSYNC B0 ;  /* 0x0000000000007941 */ /* 0x000fea0003800000 */
.L_x_145:
[----:B------:R-:W0:Y:S01]  /*1310*/  LDC.64 R16, c[0x0][0x240] ;  /* 0x00009000ff107b82 */ /* 0x000e220000000a00 */
[----:B------:R-:W-:Y:S01]  /*1320*/  UIADD3 UR4, UR5, 0x4, URZ ;  /* 0x0000000405047890 */ /* 0x000fe2000fffe03f */
[----:B------:R-:W-:Y:S01]  /*1330*/  ISETP.NE.AND P0, PT, R5, RZ, PT ;  /* 0x000000ff0500720c */ /* 0x000fe20003f05270 */
[----:B------:R-:W-:Y:S01]  /*1340*/  IMAD R4, R0, R5, R13 ;  /* 0x0000000500047224 */ /* 0x000fe200078e020d */
[----:B------:R-:W-:Y:S01]  /*1350*/  BSSY B0, `(.L_x_148) ;  /* 0x0000141000007945 */ /* 0x000fe20003800000 */
[----:B------:R-:W-:-:S06]  /*1360*/  ULEA UR4, UR7, UR4, 0x18 ;  /* 0x0000000407047291 */ /* 0x000fcc000f8ec03f */
[----:B------:R-:W-:-:S05]  /*1370*/  LEA R4, R4, UR4, 0x4 ;  /* 0x0000000404047c11 */ /* 0x000fca000f8e20ff */
[----:B------:R1:W-:Y:S04]  /*1380*/  STS [R4], R8 ;  /* 0x0000000804007388 */ /* 0x0003e80000000800 */
[----:B------:R1:W-:Y:S04]  /*1390*/  STS [R4+0x4], R9 ;  /* 0x0000040904007388 */ /* 0x0003e80000000800 */
[----:B------:R1:W-:Y:S01]  /*13a0*/  STS [R4+0x8], R10 ;  /* 0x0000080a04007388 */ /* 0x0003e20000000800 */
[----:B0-----:R-:W-:-:S03]  /*13b0*/  IMAD.WIDE R16, R14, 0x8, R16 ;  /* 0x000000080e107825 */ /* 0x001fc600078e0210 */
[----:B------:R1:W-:Y:S01]  /*13c0*/  STS [R4+0xc], R11 ;  /* 0x00000c0b04007388 */ /* 0x0003e20000000800 */
[----:B------:R-:W-:Y:S06]  /*13d0*/  BAR.SYNC.DEFER_BLOCKING 0x0 ;  /* 0x0000000000007b1d */ /* 0x000fec0000010000 */
[----:B------:R-:W-:Y:S05]  /*13e0*/  @P0 BRA `(.L_x_149) ;  /* 0x0000001000dc0947 */ /* 0x000fea0003800000 */
[----:B------:R-:W-:-:S13]  /*13f0*/  ISETP.GE.U32.AND P0, PT, R3, 0x2, PT ;  /* 0x000000020300780c */ /* 0x000fda0003f06070 */
[----:B------:R-:W-:Y:S05]  /*1400*/  @!P0 BRA `(.L_x_150) ;  /* 0x0000001000b48947 */ /* 0x000fea0003800000 */
[C---:B-1----:R-:W-:Y:S01]  /*1410*/  IADD3 R4, R3.reuse, -0x2, RZ ;  /* 0xfffffffe03047810 */ /* 0x042fe20007ffe0ff */
[----:B------:R-:W-:Y:S01]  /*1420*/  VIADD R3, R3, 0xffffffff ;  /* 0xffffffff03037836 */ /* 0x000fe20000000000 */
[----:B------:R-:W-:Y:S02]  /*1430*/  UMOV UR6, 0x1 ;  /* 0x0000000100067882 */ /* 0x000fe40000000000 */
        /* <DEDUP_REMOVED lines=14> */
.L_x_154:
[C---:B------:R-:W-:Y:S01]  /*1520*/  LEA R21, R0.reuse, R25, 0x4 ;  /* 0x0000001900157211 */ /* 0x040fe200078e20ff */
[----:B------:R-:W0:Y:S01]  /*1530*/  LDS R18, [R25+0x4] ;  /* 0x0000040019127984 */ /* 0x000e220000000800 */
[----:B------:R-:W-:Y:S01]  /*1540*/  IADD3 R3, R3, -0x10, RZ ;  /* 0xfffffff003037810 */ /* 0x000fe20007ffe0ff */
[----:B------:R-:W-:Y:S01]  /*1550*/  UIADD3 UR6, UR6, 0x10, URZ ;  /* 0x0000001006067890 */ /* 0x000fe2000fffe03f */
[----:B------:R-:W-:Y:S01]  /*1560*/  LEA R29, R0, R21, 0x4 ;  /* 0x00000015001d7211 */ /* 0x000fe200078e20ff */
[----:B------:R-:W1:Y:S01]  /*1570*/  LDS R15, [R25] ;  /* 0x00000000190f7984 */ /* 0x000e620000000800 */
[----:B------:R-:W-:-:S03]  /*1580*/  ISETP.GT.AND P1, PT, R3, 0xc, PT ;  /* 0x0000000c0300780c */ /* 0x000fc60003f24270 */
[----:B------:R-:W2:Y:S01]  /*1590*/  LDS R19, [R25+0x8] ;  /* 0x0000080019137984 */ /* 0x000ea20000000800 */
[----:B------:R-:W-:-:S03]  /*15a0*/  IMAD R31, R0, 0x10, R29 ;  /* 0x00000010001f7824 */ /* 0x000fc600078e021d */
[----:B------:R-:W3:Y:S04]  /*15b0*/  LDS R27, [R21+0x4] ;  /* 0x00000400151b7984 */ /* 0x000ee80000000800 */
[----:B------:R-:W4:Y:S04]  /*15c0*/  LDS R23, [R21] ;  /* 0x0000000015177984 */ /* 0x000f280000000800 */
[----:B------:R-:W5:Y:S04]  /*15d0*/  LDS R12, [R21+0x8] ;  /* 0x00000800150c7984 */ /* 0x000f680000000800 */
[----:B------:R-:W5:Y:S04]  /*15e0*/  LDS R20, [R25+0xc] ;  /* 0x00000c0019147984 */ /* 0x000f680000000800 */
[----:B------:R-:W5:Y:S04]  /*15f0*/  LDS R6, [R21+0xc] ;  /* 0x00000c0015067984 */ /* 0x000f680000000800 */
[----:B------:R-:W5:Y:S04]  /*1600*/  LDS R22, [R29+0x8] ;  /* 0x000008001d167984 */ /* 0x000f680000000800 */
[----:B------:R-:W-:Y:S01]  /*1610*/  LDS R21, [R31] ;  /* 0x000000001f157984 */ /* 0x000fe20000000800 */
[----:B0-----:R-:W-:Y:S01]  /*1620*/  FADD.FTZ R18, R18, R9 ;  /* 0x0000000912127221 */ /* 0x001fe20000010000 */
[----:B------:R-:W-:-:S02]  /*1630*/  LEA R9, R0, R31, 0x4 ;  /* 0x0000001f00097211 */ /* 0x000fc400078e20ff */
[----:B------:R-:W0:Y:S01]  /*1640*/  LDS R25, [R31+0x8] ;  /* 0x000008001f197984 */ /* 0x000e220000000800 */
[----:B-1----:R-:W-:Y:S01]  /*1650*/  FADD.FTZ R8, R15, R8 ;  /* 0x000000080f087221 */ /* 0x002fe20000010000 */
[----:B--2---:R-:W-:Y:S02]  /*1660*/  FADD.FTZ R15, R19, R10 ;  /* 0x0000000a130f7221 */ /* 0x004fe40000010000 */
[----:B------:R-:W1:Y:S01]  /*1670*/  LDS R19, [R29] ;  /* 0x000000001d137984 */ /* 0x000e620000000800 */
[----:B---3--:R-:W-:-:S03]  /*1680*/  FADD.FTZ R24, R18, R27 ;  /* 0x0000001b12187221 */ /* 0x008fc60000010000 */
[----:B------:R-:W2:Y:S01]  /*1690*/  LDS R18, [R29+0xc] ;  /* 0x00000c001d127984 */ /* 0x000ea20000000800 */
[----:B----4-:R-:W-:-:S03]  /*16a0*/  FADD.FTZ R10, R8, R23 ;  /* 0x00000017080a7221 */ /* 0x010fc60000010000 */
[----:B------:R3:W4:Y:S01]  /*16b0*/  LDS R23, [R29+0x4] ;  /* 0x000004001d177984 */ /* 0x0007220000000800 */
[----:B-----5:R-:W-:-:S03]  /*16c0*/  FADD.FTZ R27, R15, R12 ;  /* 0x0000000c0f1b7221 */ /* 0x020fc60000010000 */
[----:B------:R-:W5:Y:S01]  /*16d0*/  LDS R12, [R9] ;  /* 0x00000000090c7984 */ /* 0x000f620000000800 */
[----:B------:R-:W-:-:S03]  /*16e0*/  FADD.FTZ R11, R20, R11 ;  /* 0x0000000b140b7221 */ /* 0x000fc60000010000 */
[----:B------:R-:W5:Y:S01]  /*16f0*/  LDS R20, [R31+0x4] ;  /* 0x000004001f147984 */ /* 0x000f620000000800 */
[----:B------:R-:W-:-:S03]  /*1700*/  FADD.FTZ R11, R11, R6 ;  /* 0x000000060b0b7221 */ /* 0x000fc60000010000 */
[----:B------:R-:W5:Y:S01]  /*1710*/  LDS R15, [R31+0xc] ;  /* 0x00000c001f0f7984 */ /* 0x000f620000000800 */
[----:B------:R-:W-:-:S03]  /*1720*/  FADD.FTZ R22, R27, R22 ;  /* 0x000000161b167221 */ /* 0x000fc60000010000 */
[----:B------:R-:W5:Y:S04]  /*1730*/  LDS R8, [R9+0x8] ;  /* 0x0000080009087984 */ /* 0x000f680000000800 */
[----:B------:R-:W5:Y:S01]  /*1740*/  LDS R6, [R9+0x4] ;  /* 0x0000040009067984 */ /* 0x000f620000000800 */
[----:B0-----:R-:W-:Y:S01]  /*1750*/  FADD.FTZ R25, R22, R25 ;  /* 0x0000001916197221 */ /* 0x001fe20000010000 */
[----:B-1----:R-:W-:Y:S01]  /*1760*/  FADD.FTZ R10, R10, R19 ;  /* 0x000000130a0a7221 */ /* 0x002fe20000010000 */
[----:B------:R-:W-:Y:S02]  /*1770*/  LEA R19, R0, R9, 0x4 ;  /* 0x0000000900137211 */ /* 0x000fe400078e20ff */
[----:B------:R-:W0:Y:S01]  /*1780*/  LDS R9, [R9+0xc] ;  /* 0x00000c0009097984 */ /* 0x000e220000000800 */
[----:B--2---:R-:W-:Y:S01]  /*1790*/  FADD.FTZ R18, R11, R18 ;  /* 0x000000120b127221 */ /* 0x004fe20000010000 */
[----:B------:R-:W-:Y:S01]  /*17a0*/  FADD.FTZ R11, R10, R21 ;  /* 0x000000150a0b7221 */ /* 0x000fe20000010000 */
[----:B---3--:R-:W-:Y:S01]  /*17b0*/  LEA R29, R0, R19, 0x4 ;  /* 0x00000013001d7211 */ /* 0x008fe200078e20ff */
[----:B------:R-:W1:Y:S01]  /*17c0*/  LDS R21, [R19+0x4] ;  /* 0x0000040013157984 */ /* 0x000e620000000800 */
[----:B----4-:R-:W-:-:S03]  /*17d0*/  FADD.FTZ R23, R24, R23 ;  /* 0x0000001718177221 */ /* 0x010fc60000010000 */
[----:B------:R-:W-:Y:S01]  /*17e0*/  LDS R27, [R29] ;  /* 0x000000001d1b7984 */ /* 0x000fe20000000800 */
[----:B-----5:R-:W-:-:S03]  /*17f0*/  FADD.FTZ R11, R11, R12 ;  /* 0x0000000c0b0b7221 */ /* 0x020fc60000010000 */
[----:B------:R-:W2:Y:S01]  /*1800*/  LDS R12, [R19] ;  /* 0x00000000130c7984 */ /* 0x000ea20000000800 */
[----:B------:R-:W-:-:S03]  /*1810*/  FADD.FTZ R23, R23, R20 ;  /* 0x0000001417177221 */ /* 0x000fc60000010000 */
[----:B------:R-:W3:Y:S01]  /*1820*/  LDS R28, [R19+0xc] ;  /* 0x00000c00131c7984 */ /* 0x000ee20000000800 */
[----:B------:R-:W-:Y:S01]  /*1830*/  FADD.FTZ R10, R18, R15 ;  /* 0x0000000f120a7221 */ /* 0x000fe20000010000 */
[----:B------:R-:W-:Y:S02]  /*1840*/  LEA R15, R0, R29, 0x4 ;  /* 0x0000001d000f7211 */ /* 0x000fe400078e20ff */
[----:B------:R-:W-:Y:S01]  /*1850*/  LDS R26, [R29+0x8] ;  /* 0x000008001d1a7984 */ /* 0x000fe20000000800 */
[----:B------:R-:W-:-:S03]  /*1860*/  FADD.FTZ R24, R25, R8 ;  /* 0x0000000819187221 */ /* 0x000fc60000010000 */
[----:B------:R-:W4:Y:S01]  /*1870*/  LDS R25, [R29+0x4] ;  /* 0x000004001d197984 */ /* 0x000f220000000800 */
[----:B------:R-:W-:-:S03]  /*1880*/  FADD.FTZ R18, R23, R6 ;  /* 0x0000000617127221 */ /* 0x000fc60000010000 */
[----:B------:R-:W5:Y:S04]  /*1890*/  LDS R23, [R19+0x8] ;  /* 0x0000080013177984 */ /* 0x000f680000000800 */
[----:B------:R-:W5:Y:S04]  /*18a0*/  LDS R20, [R15] ;  /* 0x000000000f147984 */ /* 0x000f680000000800 */
[----:B------:R-:W5:Y:S04]  /*18b0*/  LDS R6, [R15+0x4] ;  /* 0x000004000f067984 */ /* 0x000f680000000800 */
[----:B------:R1:W5:Y:S01]  /*18c0*/  LDS R22, [R29+0xc] ;  /* 0x00000c001d167984 */ /* 0x0003620000000800 */
[----:B0-----:R-:W-:-:S03]  /*18d0*/  FADD.FTZ R9, R10, R9 ;  /* 0x000000090a097221 */ /* 0x001fc60000010000 */
[----:B------:R-:W0:Y:S01]  /*18e0*/  LDS R8, [R15+0x8] ;  /* 0x000008000f087984 */ /* 0x000e220000000800 */
[----:B-1----:R-:W-:Y:S01]  /*18f0*/  FADD.FTZ R18, R18, R21 ;  /* 0x0000001512127221 */ /* 0x002fe20000010000 */
[----:B------:R-:W-:Y:S02]  /*1900*/  LEA R29, R0, R15, 0x4 ;  /* 0x0000000f001d7211 */ /* 0x000fe400078e20ff */
[----:B------:R-:W1:Y:S01]  /*1910*/  LDS R15, [R15+0xc] ;  /* 0x00000c000f0f7984 */ /* 0x000e620000000800 */
[----:B--2---:R-:W-:-:S03]  /*1920*/  FADD.FTZ R12, R11, R12 ;  /* 0x0000000c0b0c7221 */ /* 0x004fc60000010000 */
[----:B------:R-:W2:Y:S01]  /*1930*/  LDS R21, [R29+0x8] ;  /* 0x000008001d157984 */ /* 0x000ea20000000800 */
[----:B------:R-:W-:Y:S01]  /*1940*/  FADD.FTZ R27, R12, R27 ;  /* 0x0000001b0c1b7221 */ /* 0x000fe20000010000 */
[----:B---3--:R-:W-:Y:S01]  /*1950*/  FADD.FTZ R11, R9, R28 ;  /* 0x0000001c090b7221 */ /* 0x008fe20000010000 */
[----:B----4-:R-:W-:Y:S01]  /*1960*/  FADD.FTZ R25, R18, R25 ;  /* 0x0000001912197221 */ /* 0x010fe20000010000 */
[----:B-----5:R-:W-:Y:S01]  /*1970*/  FADD.FTZ R23, R24, R23 ;  /* 0x0000001718177221 */ /* 0x020fe20000010000 */
[----:B------:R-:W-:Y:S01]  /*1980*/  FADD.FTZ R20, R27, R20 ;  /* 0x000000141b147221 */ /* 0x000fe20000010000 */
[----:B------:R-:W-:Y:S02]  /*1990*/  IMAD R27, R0, 0x10, R29 ;  /* 0x00000010001b7824 */ /* 0x000fe400078e021d */
[----:B------:R-:W-:Y:S01]  /*19a0*/  FADD.FTZ R9, R23, R26 ;  /* 0x0000001a17097221 */ /* 0x000fe20000010000 */
[----:B------:R-:W-:Y:S01]  /*19b0*/  FADD.FTZ R18, R25, R6 ;  /* 0x0000000619127221 */ /* 0x000fe20000010000 */
[----:B------:R-:W3:Y:S01]  /*19c0*/  LDS R23, [R29+0x4] ;  /* 0x000004001d177984 */ /* 0x000ee20000000800 */
[----:B------:R-:W-:-:S03]  /*19d0*/  FADD.FTZ R10, R11, R22 ;  /* 0x000000160b0a7221 */ /* 0x000fc60000010000 */
[----:B------:R-:W4:Y:S01]  /*19e0*/  LDS R25, [R29] ;  /* 0x000000001d197984 */ /* 0x000f220000000800 */
[----:B------:R-:W-:Y:S01]  /*19f0*/  LEA R11, R0, R27, 0x4 ;  /* 0x0000001b000b7211 */ /* 0x000fe200078e20ff */
[----:B0-----:R-:W-:Y:S02]  /*1a00*/  FADD.FTZ R28, R9, R8 ;  /* 0x00000008091c7221 */ /* 0x001fe40000010000 */
[----:B------:R-:W0:Y:S04]  /*1a10*/  LDS R24, [R27] ;  /* 0x000000001b187984 */ /* 0x000e280000000800 */
[----:B------:R5:W0:Y:S01]  /*1a20*/  LDS R26, [R29+0xc] ;  /* 0x00000c001d1a7984 */ /* 0x000a220000000800 */
[----:B-1----:R-:W-:-:S03]  /*1a30*/  FADD.FTZ R15, R10, R15 ;  /* 0x0000000f0a0f7221 */ /* 0x002fc60000010000 */
[----:B------:R-:W1:Y:S01]  /*1a40*/  LDS R22, [R27+0x4] ;  /* 0x000004001b167984 */ /* 0x000e620000000800 */
[----:B--2---:R-:W-:-:S03]  /*1a50*/  FADD.FTZ R28, R28, R21 ;  /* 0x000000151c1c7221 */ /* 0x004fc60000010000 */
[----:B------:R-:W2:Y:S01]  /*1a60*/  LDS R6, [R11] ;  /* 0x000000000b067984 */ /* 0x000ea20000000800 */
[----:B-----5:R-:W-:-:S03]  /*1a70*/  LEA R29, R0, R11, 0x4 ;  /* 0x0000000b001d7211 */ /* 0x020fc600078e20ff */
[----:B------:R-:W5:Y:S01]  /*1a80*/  LDS R12, [R27+0xc] ;  /* 0x00000c001b0c7984 */ /* 0x000f620000000800 */
[----:B------:R-:W-:-:S03]  /*1a90*/  LEA R31, R0, R29, 0x4 ;  /* 0x0000001d001f7211 */ /* 0x000fc600078e20ff */
[----:B------:R-:W5:Y:S04]  /*1aa0*/  LDS R19, [R27+0x8] ;  /* 0x000008001b137984 */ /* 0x000f680000000800 */
[----:B------:R-:W5:Y:S04]  /*1ab0*/  LDS R8, [R11+0x4] ;  /* 0x000004000b087984 */ /* 0x000f680000000800 */
[----:B------:R-:W5:Y:S01]  /*1ac0*/  LDS R27, [R11+0xc] ;  /* 0x00000c000b1b7984 */ /* 0x000f620000000800 */
[----:B---3--:R-:W-:-:S03]  /*1ad0*/  FADD.FTZ R23, R18, R23 ;  /* 0x0000001712177221 */ /* 0x008fc60000010000 */
[----:B------:R-:W-:Y:S01]  /*1ae0*/  LDS R18, [R31+0x4] ;  /* 0x000004001f127984 */ /* 0x000fe20000000800 */
[----:B----4-:R-:W-:-:S04]  /*1af0*/  FADD.FTZ R25, R20, R25 ;  /* 0x0000001914197221 */ /* 0x010fc80000010000 */
[----:B0-----:R-:W-:Y:S02]  /*1b00*/  FADD.FTZ R25, R25, R24 ;  /* 0x0000001819197221 */ /* 0x001fe40000010000 */
[----:B------:R-:W0:Y:S01]  /*1b10*/  LDS R24, [R11+0x8] ;  /* 0x000008000b187984 */ /* 0x000e220000000800 */
[----:B------:R-:W-:Y:S01]  /*1b20*/  FADD.FTZ R21, R15, R26 ;  /* 0x0000001a0f157221 */ /* 0x000fe20000010000 */
[----:B-1----:R-:W-:Y:S02]  /*1b30*/  FADD.FTZ R15, R23, R22 ;  /* 0x00000016170f7221 */ /* 0x002fe40000010000 */
[----:B------:R-:W1:Y:S01]  /*1b40*/  LDS R22, [R29+0x8] ;  /* 0x000008001d167984 */ /* 0x000e620000000800 */
[----:B--2---:R-:W-:-:S03]  /*1b50*/  FADD.FTZ R20, R25, R6 ;  /* 0x0000000619147221 */ /* 0x004fc60000010000 */
[----:B------:R-:W2:Y:S01]  /*1b60*/  LDS R23, [R29+0x4] ;  /* 0x000004001d177984 */ /* 0x000ea20000000800 */
[----:B-----5:R-:W-:-:S03]  /*1b70*/  FADD.FTZ R10, R21, R12 ;  /* 0x0000000c150a7221 */ /* 0x020fc60000010000 */
[----:B------:R-:W3:Y:S01]  /*1b80*/  LDS R25, [R29] ;  /* 0x000000001d197984 */ /* 0x000ee20000000800 */
[----:B------:R-:W-:-:S03]  /*1b90*/  FADD.FTZ R9, R28, R19 ;  /* 0x000000131c097221 */ /* 0x000fc60000010000 */
[----:B------:R-:W4:Y:S01]  /*1ba0*/  LDS R12, [R31+0x8] ;  /* 0x000008001f0c7984 */ /* 0x000f220000000800 */
[----:B------:R-:W-:Y:S01]  /*1bb0*/  FADD.FTZ R26, R15, R8 ;  /* 0x000000080f1a7221 */ /* 0x000fe20000010000 */
[----:B------:R-:W-:Y:S02]  /*1bc0*/  LEA R15, R0, R31, 0x4 ;  /* 0x0000001f000f7211 */ /* 0x000fe400078e20ff */
[----:B------:R-:W5:Y:S01]  /*1bd0*/  LDS R19, [R31] ;  /* 0x000000001f137984 */ /* 0x000f620000000800 */
[----:B------:R-:W-:-:S03]  /*1be0*/  FADD.FTZ R10, R10, R27 ;  /* 0x0000001b0a0a7221 */ /* 0x000fc60000010000 */
[----:B------:R0:W5:Y:S04]  /*1bf0*/  LDS R21, [R29+0xc] ;  /* 0x00000c001d157984 */ /* 0x0001680000000800 */
[----:B------:R-:W5:Y:S04]  /*1c00*/  LDS R6, [R31+0xc] ;  /* 0x00000c001f067984 */ /* 0x000f680000000800 */
[----:B------:R-:W5:Y:S01]  /*1c10*/  LDS R8, [R15] ;  /* 0x000000000f087984 */ /* 0x000f620000000800 */
[----:B0-----:R-:W-:Y:S01]  /*1c20*/  LEA R29, R0, R15, 0x4 ;  /* 0x0000000f001d7211 */ /* 0x001fe200078e20ff */
[----:B------:R-:W-:-:S04]  /*1c30*/  FADD.FTZ R9, R9, R24 ;  /* 0x0000001809097221 */ /* 0x000fc80000010000 */
[----:B------:R-:W0:Y:S01]  /*1c40*/  LDS R24, [R29] ;  /* 0x000000001d187984 */ /* 0x000e220000000800 */
[----:B-1----:R-:W-:-:S03]  /*1c50*/  FADD.FTZ R9, R9, R22 ;  /* 0x0000001609097221 */ /* 0x002fc60000010000 */
[----:B------:R-:W-:Y:S01]  /*1c60*/  LDS R22, [R29+0x8] ;  /* 0x000008001d167984 */ /* 0x000fe20000000800 */
[----:B--2---:R-:W-:Y:S01]  /*1c70*/  FADD.FTZ R11, R26, R23 ;  /* 0x000000171a0b7221 */ /* 0x004fe20000010000 */
[----:B---3--:R-:W-:-:S03]  /*1c80*/  FADD.FTZ R20, R20, R25 ;  /* 0x0000001914147221 */ /* 0x008fc60000010000 */
[----:B------:R-:W-:Y:S01]  /*1c90*/  FADD.FTZ R18, R11, R18 ;  /* 0x000000120b127221 */ /* 0x000fe20000010000 */
[----:B------:R-:W1:Y:S01]  /*1ca0*/  LDS R25, [R15+0xc] ;  /* 0x00000c000f197984 */ /* 0x000e620000000800 */
[----:B----4-:R-:W-:-:S03]  /*1cb0*/  FADD.FTZ R12, R9, R12 ;  /* 0x0000000c090c7221 */ /* 0x010fc60000010000 */
[----:B------:R-:W2:Y:S01]  /*1cc0*/  LDS R9, [R15+0x4] ;  /* 0x000004000f097984 */ /* 0x000ea20000000800 */
[----:B-----5:R-:W-:Y:S01]  /*1cd0*/  FADD.FTZ R23, R20, R19 ;  /* 0x0000001314177221 */ /* 0x020fe20000010000 */
[----:B------:R-:W-:Y:S02]  /*1ce0*/  IMAD R19, R0, 0x10, R29 ;  /* 0x0000001000137824 */ /* 0x000fe400078e021d */
[----:B------:R-:W3:Y:S01]  /*1cf0*/  LDS R11, [R15+0x8] ;  /* 0x000008000f0b7984 */ /* 0x000ee20000000800 */
[----:B------:R-:W-:-:S03]  /*1d00*/  FADD.FTZ R21, R10, R21 ;  /* 0x000000150a157221 */ /* 0x000fc60000010000 */
[----:B------:R-:W4:Y:S01]  /*1d10*/  LDS R10, [R29+0x4] ;  /* 0x000004001d0a7984 */ /* 0x000f220000000800 */
[----:B------:R-:W-:-:S03]  /*1d20*/  FADD.FTZ R26, R21, R6 ;  /* 0x00000006151a7221 */ /* 0x000fc60000010000 */
[----:B------:R-:W5:Y:S01]  /*1d30*/  LDS R20, [R29+0xc] ;  /* 0x00000c001d147984 */ /* 0x000f620000000800 */
[----:B------:R-:W-:-:S03]  /*1d40*/  FADD.FTZ R27, R23, R8 ;  /* 0x00000008171b7221 */ /* 0x000fc60000010000 */
[----:B------:R-:W5:Y:S04]  /*1d50*/  LDS R23, [R19+0x4] ;  /* 0x0000040013177984 */ /* 0x000f680000000800 */
[----:B------:R-:W5:Y:S01]  /*1d60*/  LDS R6, [R19+0xc] ;  /* 0x00000c0013067984 */ /* 0x000f620000000800 */
[----:B0-----:R-:W-:-:S03]  /*1d70*/  FADD.FTZ R27, R27, R24 ;  /* 0x000000181b1b7221 */ /* 0x001fc60000010000 */
[----:B------:R-:W0:Y:S04]  /*1d80*/  LDS R8, [R19] ;  /* 0x0000000013087984 */ /* 0x000e280000000800 */
[----:B------:R-:W0:Y:S01]  /*1d90*/  LDS R21, [R19+0x8] ;  /* 0x0000080013157984 */ /* 0x000e220000000800 */
[----:B-1----:R-:W-:Y:S01]  /*1da0*/  FADD.FTZ R25, R26, R25 ;  /* 0x000000191a197221 */ /* 0x002fe20000010000 */
[----:B--2---:R-:W-:Y:S01]  /*1db0*/  FADD.FTZ R9, R18, R9 ;  /* 0x0000000912097221 */ /* 0x004fe20000010000 */
[----:B---3--:R-:W-:-:S03]  /*1dc0*/  FADD.FTZ R11, R12, R11 ;  /* 0x0000000b0c0b7221 */ /* 0x008fc60000010000 */
[----:B----4-:R-:W-:Y:S01]  /*1dd0*/  FADD.FTZ R10, R9, R10 ;  /* 0x0000000a090a7221 */ /* 0x010fe20000010000 */
[----:B------:R-:W-:Y:S01]  /*1de0*/  FADD.FTZ R22, R11, R22 ;  /* 0x000000160b167221 */ /* 0x000fe20000010000 */
[----:B-----5:R-:W-:Y:S02]  /*1df0*/  FADD.FTZ R25, R25, R20 ;  /* 0x0000001419197221 */ /* 0x020fe40000010000 */
[----:B------:R-:W-:Y:S02]  /*1e00*/  FADD.FTZ R9, R10, R23 ;  /* 0x000000170a097221 */ /* 0x000fe40000010000 */
[----:B------:R-:W-:Y:S01]  /*1e10*/  FADD.FTZ R11, R25, R6 ;  /* 0x00000006190b7221 */ /* 0x000fe20000010000 */
[----:B------:R-:W-:Y:S01]  /*1e20*/  LEA R25, R0, R19, 0x4 ;  /* 0x0000001300197211 */ /* 0x000fe200078e20ff */
[----:B0-----:R-:W-:Y:S01]  /*1e30*/  FADD.FTZ R8, R27, R8 ;  /* 0x000000081b087221 */ /* 0x001fe20000010000 */
[----:B------:R-:W-:Y:S01]  /*1e40*/  FADD.FTZ R10, R22, R21 ;  /* 0x00000015160a7221 */ /* 0x000fe20000010000 */
[----:B------:R-:W-:Y:S06]  /*1e50*/  @P1 BRA `(.L_x_154) ;  /* 0xfffffff400b01947 */ /* 0x000fec000383ffff */
.L_x_153:
[----:B------:R-:W-:-:S13]  /*1e60*/  ISETP.GT.AND P1, PT, R3, 0x4, PT ;  /* 0x000000040300780c */ /* 0x000fda0003f24270 */
[----:B------:R-:W-:Y:S05]  /*1e70*/  @!P1 BRA `(.L_x_155) ;  /* 0x00000004002c9947 */ /* 0x000fea0003800000 */
[C---:B------:R-:W-:Y:S01]  /*1e80*/  LEA R29, R0.reuse, R25, 0x4 ;  /* 0x00000019001d7211 */ /* 0x040fe200078e20ff */
[----:B------:R-:W0:Y:S01]  /*1e90*/  LDS R23, [R25] ;  /* 0x0000000019177984 */ /* 0x000e220000000800 */
[----:B------:R-:W-:Y:S01]  /*1ea0*/  PLOP3.LUT P0, PT, PT, PT, PT, 0x8, 0x0 ;  /* 0x000000000000781c */ /* 0x000fe20003f0e170 */
[----:B------:R-:W-:Y:S01]  /*1eb0*/  UIADD3 UR6, UR6, 0x8, URZ ;  /* 0x0000000806067890 */ /* 0x000fe2000fffe03f */
[C---:B------:R-:W-:Y:S01]  /*1ec0*/  LEA R15, R0.reuse, R29, 0x4 ;  /* 0x0000001d000f7211 */ /* 0x040fe200078e20ff */
[----:B------:R-:W1:Y:S01]  /*1ed0*/  LDS R20, [R29] ;  /* 0x000000001d147984 */ /* 0x000e620000000800 */
[----:B------:R-:W-:Y:S02]  /*1ee0*/  IADD3 R3, R3, -0x8, RZ ;  /* 0xfffffff803037810 */ /* 0x000fe40007ffe0ff */
[C---:B------:R-:W-:Y:S01]  /*1ef0*/  LEA R31, R0.reuse, R15, 0x4 ;  /* 0x0000000f001f7211 */ /* 0x040fe200078e20ff */
[----:B------:R-:W2:Y:S04]  /*1f00*/  LDS R27, [R25+0x8] ;  /* 0x00000800191b7984 */ /* 0x000ea80000000800 */
[----:B------:R-:W3:Y:S01]  /*1f10*/  LDS R22, [R25+0x4] ;  /* 0x0000040019167984 */ /* 0x000ee20000000800 */
[----:B------:R-:W-:-:S03]  /*1f20*/  IMAD R33, R0, 0x10, R31 ;  /* 0x0000001000217824 */ /* 0x000fc600078e021f */
[----:B------:R-:W4:Y:S04]  /*1f30*/  LDS R24, [R25+0xc] ;  /* 0x00000c0019187984 */ /* 0x000f280000000800 */
[----:B------:R-:W5:Y:S04]  /*1f40*/  LDS R12, [R15] ;  /* 0x000000000f0c7984 */ /* 0x000f680000000800 */
[----:B------:R-:W5:Y:S04]  /*1f50*/  LDS R21, [R29+0x4] ;  /* 0x000004001d157984 */ /* 0x000f680000000800 */
[----:B------:R-:W5:Y:S04]  /*1f60*/  LDS R18, [R29+0xc] ;  /* 0x00000c001d127984 */ /* 0x000f680000000800 */
[----:B------:R-:W5:Y:S04]  /*1f70*/  LDS R19, [R29+0x8] ;  /* 0x000008001d137984 */ /* 0x000f680000000800 */
[----:B------:R-:W5:Y:S01]  /*1f80*/  LDS R6, [R15+0x4] ;  /* 0x000004000f067984 */ /* 0x000f620000000800 */
[----:B0-----:R-:W-:-:S03]  /*1f90*/  FADD.FTZ R23, R8, R23 ;  /* 0x0000001708177221 */ /* 0x001fc60000010000 */
[----:B------:R-:W0:Y:S01]  /*1fa0*/  LDS R29, [R15+0xc] ;  /* 0x00000c000f1d7984 */ /* 0x000e220000000800 */
[----:B-1----:R-:W-:-:S03]  /*1fb0*/  FADD.FTZ R23, R23, R20 ;  /* 0x0000001417177221 */ /* 0x002fc60000010000 */
[----:B------:R-:W1:Y:S01]  /*1fc0*/  LDS R25, [R31] ;  /* 0x000000001f197984 */ /* 0x000e620000000800 */
[----:B--2---:R-:W-:-:S03]  /*1fd0*/  FADD.FTZ R8, R10, R27 ;  /* 0x0000001b0a087221 */ /* 0x004fc60000010000 */
[----:B------:R-:W2:Y:S01]  /*1fe0*/  LDS R27, [R15+0x8] ;  /* 0x000008000f1b7984 */ /* 0x000ea20000000800 */
[----:B---3--:R-:W-:-:S03]  /*1ff0*/  FADD.FTZ R22, R9, R22 ;  /* 0x0000001609167221 */ /* 0x008fc60000010000 */
[----:B------:R-:W-:Y:S01]  /*2000*/  LDS R10, [R33+0xc] ;  /* 0x00000c00210a7984 */ /* 0x000fe20000000800 */
[----:B----4-:R-:W-:-:S03]  /*2010*/  FADD.FTZ R11, R11, R24 ;  /* 0x000000180b0b7221 */ /* 0x010fc60000010000 */
[----:B------:R-:W3:Y:S01]  /*2020*/  LDS R24, [R31+0x4] ;  /* 0x000004001f187984 */ /* 0x000ee20000000800 */
[----:B-----5:R-:W-:-:S03]  /*2030*/  FADD.FTZ R20, R23, R12 ;  /* 0x0000000c17147221 */ /* 0x020fc60000010000 */
[----:B------:R-:W4:Y:S01]  /*2040*/  LDS R23, [R31+0x8] ;  /* 0x000008001f177984 */ /* 0x000f220000000800 */
[----:B------:R-:W-:-:S03]  /*2050*/  FADD.FTZ R9, R22, R21 ;  /* 0x0000001516097221 */ /* 0x000fc60000010000 */
[----:B------:R5:W4:Y:S01]  /*2060*/  LDS R22, [R31+0xc] ;  /* 0x00000c001f167984 */ /* 0x000b220000000800 */
[----:B------:R-:W-:Y:S01]  /*2070*/  FADD.FTZ R18, R11, R18 ;  /* 0x000000120b127221 */ /* 0x000fe20000010000 */
[----:B------:R-:W-:Y:S02]  /*2080*/  LEA R11, R0, R33, 0x4 ;  /* 0x00000021000b7211 */ /* 0x000fe400078e20ff */
[----:B------:R-:W4:Y:S01]  /*2090*/  LDS R21, [R33] ;  /* 0x0000000021157984 */ /* 0x000f220000000800 */
[----:B------:R-:W-:-:S03]  /*20a0*/  FADD.FTZ R8, R8, R19 ;  /* 0x0000001308087221 */ /* 0x000fc60000010000 */
[----:B------:R-:W4:Y:S01]  /*20b0*/  LDS R12, [R33+0x8] ;  /* 0x00000800210c7984 */ /* 0x000f220000000800 */
[C---:B-----5:R-:W-:Y:S01]  /*20c0*/  LEA R31, R0.reuse, R11, 0x4 ;  /* 0x0000000b001f7211 */ /* 0x060fe200078e20ff */
[----:B------:R-:W-:Y:S02]  /*20d0*/  FADD.FTZ R9, R9, R6 ;  /* 0x0000000609097221 */ /* 0x000fe40000010000 */
[----:B------:R-:W5:Y:S01]  /*20e0*/  LDS R19, [R33+0x4] ;  /* 0x0000040021137984 */ /* 0x000f620000000800 */
[----:B------:R-:W-:Y:S01]  /*20f0*/  LEA R15, R0, R31, 0x4 ;  /* 0x0000001f000f7211 */ /* 0x000fe200078e20ff */
[----:B0-----:R-:W-:Y:S02]  /*2100*/  FADD.FTZ R29, R18, R29 ;  /* 0x0000001d121d7221 */ /* 0x001fe40000010000 */
[----:B------:R-:W0:Y:S01]  /*2110*/  LDS R6, [R11] ;  /* 0x000000000b067984 */ /* 0x000e220000000800 */
[----:B-1----:R-:W-:-:S03]  /*2120*/  FADD.FTZ R20, R20, R25 ;  /* 0x0000001914147221 */ /* 0x002fc60000010000 */
[----:B------:R-:W-:Y:S01]  /*2130*/  LDS R18, [R15+0x8] ;  /* 0x000008000f127984 */ /* 0x000fe20000000800 */
[----:B--2---:R-:W-:-:S03]  /*2140*/  FADD.FTZ R8, R8, R27 ;  /* 0x0000001b08087221 */ /* 0x004fc60000010000 */
[----:B------:R-:W1:Y:S04]  /*2150*/  LDS R25, [R11+0xc] ;  /* 0x00000c000b197984 */ /* 0x000e680000000800 */
[----:B------:R-:W2:Y:S01]  /*2160*/  LDS R27, [R11+0x4] ;  /* 0x000004000b1b7984 */ /* 0x000ea20000000800 */
[----:B---3--:R-:W-:-:S03]  /*2170*/  FADD.FTZ R24, R9, R24 ;  /* 0x0000001809187221 */ /* 0x008fc60000010000 */
[----:B------:R-:W3:Y:S01]  /*2180*/  LDS R9, [R11+0x8] ;  /* 0x000008000b097984 */ /* 0x000ee20000000800 */
[----:B----4-:R-:W-:Y:S01]  /*2190*/  FADD.FTZ R23, R8, R23 ;  /* 0x0000001708177221 */ /* 0x010fe20000010000 */
[----:B------:R-:W-:Y:S02]  /*21a0*/  FADD.FTZ R29, R29, R22 ;  /* 0x000000161d1d7221 */ /* 0x000fe40000010000 */
[----:B------:R-:W4:Y:S01]  /*21b0*/  LDS R22, [R31+0x8] ;  /* 0x000008001f167984 */ /* 0x000f220000000800 */
[----:B------:R-:W-:Y:S01]  /*21c0*/  FADD.FTZ R21, R20, R21 ;  /* 0x0000001514157221 */ /* 0x000fe20000010000 */
[----:B------:R-:W-:Y:S02]  /*21d0*/  FADD.FTZ R10, R29, R10 ;  /* 0x0000000a1d0a7221 */ /* 0x000fe40000010000 */
[----:B------:R-:W4:Y:S01]  /*21e0*/  LDS R20, [R31+0xc] ;  /* 0x00000c001f147984 */ /* 0x000f220000000800 */
[----:B------:R-:W-:-:S03]  /*21f0*/  FADD.FTZ R12, R23, R12 ;  /* 0x0000000c170c7221 */ /* 0x000fc60000010000 */
[----:B------:R-:W4:Y:S01]  /*2200*/  LDS R23, [R31+0x4] ;  /* 0x000004001f177984 */ /* 0x000f220000000800 */
[----:B-----5:R-:W-:-:S03]  /*2210*/  FADD.FTZ R8, R24, R19 ;  /* 0x0000001318087221 */ /* 0x020fc60000010000 */
[----:B------:R-:W5:Y:S01]  /*2220*/  LDS R24, [R31] ;  /* 0x000000001f187984 */ /* 0x000f620000000800 */
[----:B0-----:R-:W-:-:S03]  /*2230*/  FADD.FTZ R29, R21, R6 ;  /* 0x00000006151d7221 */ /* 0x001fc60000010000 */
[----:B------:R-:W0:Y:S04]  /*2240*/  LDS R21, [R15+0x4] ;  /* 0x000004000f157984 */ /* 0x000e280000000800 */
[----:B------:R-:W0:Y:S01]  /*2250*/  LDS R6, [R15+0xc] ;  /* 0x00000c000f067984 */ /* 0x000e220000000800 */
[----:B-1----:R-:W-:-:S03]  /*2260*/  FADD.FTZ R25, R10, R25 ;  /* 0x000000190a197221 */ /* 0x002fc60000010000 */
[----:B------:R-:W1:Y:S01]  /*2270*/  LDS R19, [R15] ;  /* 0x000000000f137984 */ /* 0x000e620000000800 */
[----:B--2---:R-:W-:Y:S01]  /*2280*/  FADD.FTZ R8, R8, R27 ;  /* 0x0000001b08087221 */ /* 0x004fe20000010000 */
[----:B---3--:R-:W-:-:S04]  /*2290*/  FADD.FTZ R9, R12, R9 ;  /* 0x000000090c097221 */ /* 0x008fc80000010000 */
[----:B----4-:R-:W-:Y:S01]  /*22a0*/  FADD.FTZ R11, R9, R22 ;  /* 0x00000016090b7221 */ /* 0x010fe20000010000 */
[----:B------:R-:W-:Y:S01]  /*22b0*/  FADD.FTZ R25, R25, R20 ;  /* 0x0000001419197221 */ /* 0x000fe20000010000 */
[----:B------:R-:W-:Y:S01]  /*22c0*/  FADD.FTZ R10, R8, R23 ;  /* 0x00000017080a7221 */ /* 0x000fe20000010000 */
[----:B-----5:R-:W-:-:S03]  /*22d0*/  FADD.FTZ R24, R29, R24 ;  /* 0x000000181d187221 */ /* 0x020fc60000010000 */
[----:B0-----:R-:W-:Y:S01]  /*22e0*/  FADD.FTZ R9, R10, R21 ;  /* 0x000000150a097221 */ /* 0x001fe20000010000 */
[----:B------:R-:W-:Y:S01]  /*22f0*/  FADD.FTZ R10, R11, R18 ;  /* 0x000000120b0a7221 */ /* 0x000fe20000010000 */
[----:B------:R-:W-:Y:S01]  /*2300*/  FADD.FTZ R11, R25, R6 ;  /* 0x00000006190b7221 */ /* 0x000fe20000010000 */
[----:B------:R-:W-:Y:S01]  /*2310*/  LEA R25, R0, R15, 0x4 ;  /* 0x0000000f00197211 */ /* 0x000fe200078e20ff */
[----:B-1----:R-:W-:-:S07]  /*2320*/  FADD.FTZ R8, R24, R19 ;  /* 0x0000001318087221 */ /* 0x002fce0000010000 */
.L_x_155:
[----:B------:R-:W-:-:S13]  /*2330*/  ISETP.NE.OR P0, PT, R3, RZ, P0 ;  /* 0x000000ff0300720c */ /* 0x000fda0000705670 */
[----:B------:R-:W-:Y:S05]  /*2340*/  @!P0 BRA `(.L_x_151) ;  /* 0x0000000000a08947 */ /* 0x000fea0003800000 */
.L_x_152:
[----:B------:R-:W0:Y:S01]  /*2350*/  LDS R27, [R25] ;  /* 0x00000000191b7984 */ /* 0x000e220000000800 */
[C---:B------:R-:W-:Y:S01]  /*2360*/  IMAD R29, R0.reuse, 0x10, R25 ;  /* 0x00000010001d7824 */ /* 0x040fe200078e0219 */
[----:B------:R-:W-:Y:S01]  /*2370*/  IADD3 R3, R3, -0x4, RZ ;  /* 0xfffffffc03037810 */ /* 0x000fe20007ffe0ff */
[----:B------:R-:W-:Y:S01]  /*2380*/  UIADD3 UR6, UR6, 0x4, URZ ;  /* 0x0000000406067890 */ /* 0x000fe2000fffe03f */
[----:B------:R-:W1:Y:S02]  /*2390*/  LDS R15, [R25+0x8] ;  /* 0x00000800190f7984 */ /* 0x000e640000000800 */
[----:B------:R-:W-:Y:S02]  /*23a0*/  LEA R31, R0, R29, 0x4 ;  /* 0x0000001d001f7211 */ /* 0x000fe400078e20ff */
[----:B------:R-:W2:Y:S01]  /*23b0*/  LDS R18, [R25+0x4] ;  /* 0x0000040019127984 */ /* 0x000ea20000000800 */
[----:B------:R-:W-:-:S03]  /*23c0*/  ISETP.NE.AND P0, PT, R3, RZ, PT ;  /* 0x000000ff0300720c */ /* 0x000fc60003f05270 */
[----:B------:R-:W3:Y:S04]  /*23d0*/  LDS R12, [R25+0xc] ;  /* 0x00000c00190c7984 */ /* 0x000ee80000000800 */
[----:B------:R-:W4:Y:S04]  /*23e0*/  LDS R6, [R29] ;  /* 0x000000001d067984 */ /* 0x000f280000000800 */
[----:B------:R-:W5:Y:S04]  /*23f0*/  LDS R23, [R29+0x8] ;  /* 0x000008001d177984 */ /* 0x000f680000000800 */
[----:B------:R-:W5:Y:S04]  /*2400*/  LDS R22, [R29+0xc] ;  /* 0x00000c001d167984 */ /* 0x000f680000000800 */
[----:B------:R-:W5:Y:S04]  /*2410*/  LDS R21, [R31] ;  /* 0x000000001f157984 */ /* 0x000f680000000800 */
[----:B------:R-:W5:Y:S04]  /*2420*/  LDS R20, [R31+0x8] ;  /* 0x000008001f147984 */ /* 0x000f680000000800 */
[----:B------:R-:W5:Y:S01]  /*2430*/  LDS R19, [R31+0xc] ;  /* 0x00000c001f137984 */ /* 0x000f620000000800 */
[----:B0-----:R-:W-:-:S03]  /*2440*/  FADD.FTZ R27, R27, R8 ;  /* 0x000000081b1b7221 */ /* 0x001fc60000010000 */
[----:B------:R-:W0:Y:S01]  /*2450*/  LDS R8, [R29+0x4] ;  /* 0x000004001d087984 */ /* 0x000e220000000800 */
[----:B-1----:R-:W-:Y:S01]  /*2460*/  FADD.FTZ R10, R15, R10 ;  /* 0x0000000a0f0a7221 */ /* 0x002fe20000010000 */
[----:B------:R-:W-:Y:S01]  /*2470*/  LEA R15, R0, R31, 0x4 ;  /* 0x0000001f000f7211 */ /* 0x000fe200078e20ff */
[----:B--2---:R-:W-:Y:S02]  /*2480*/  FADD.FTZ R9, R18, R9 ;  /* 0x0000000912097221 */ /* 0x004fe40000010000 */
[----:B------:R-:W1:Y:S01]  /*2490*/  LDS R18, [R31+0x4] ;  /* 0x000004001f127984 */ /* 0x000e620000000800 */
[----:B---3--:R-:W-:-:S03]  /*24a0*/  FADD.FTZ R25, R12, R11 ;  /* 0x0000000b0c197221 */ /* 0x008fc60000010000 */
[----:B------:R-:W2:Y:S01]  /*24b0*/  LDS R24, [R15] ;  /* 0x000000000f187984 */ /* 0x000ea20000000800 */
[----:B----4-:R-:W-:-:S03]  /*24c0*/  FADD.FTZ R26, R27, R6 ;  /* 0x000000061b1a7221 */ /* 0x010fc60000010000 */
[----:B------:R-:W3:Y:S01]  /*24d0*/  LDS R12, [R15+0x4] ;  /* 0x000004000f0c7984 */ /* 0x000ee20000000800 */
[----:B-----5:R-:W-:-:S03]  /*24e0*/  FADD.FTZ R23, R10, R23 ;  /* 0x000000170a177221 */ /* 0x020fc60000010000 */
[----:B------:R-:W4:Y:S01]  /*24f0*/  LDS R6, [R15+0x8] ;  /* 0x000008000f067984 */ /* 0x000f220000000800 */
[----:B------:R-:W-:Y:S01]  /*2500*/  FADD.FTZ R22, R25, R22 ;  /* 0x0000001619167221 */ /* 0x000fe20000010000 */
[----:B------:R-:W-:Y:S02]  /*2510*/  LEA R25, R0, R15, 0x4 ;  /* 0x0000000f00197211 */ /* 0x000fe400078e20ff */
[----:B------:R-:W5:Y:S01]  /*2520*/  LDS R11, [R15+0xc] ;  /* 0x00000c000f0b7984 */ /* 0x000f620000000800 */
[----:B------:R-:W-:Y:S01]  /*2530*/  FADD.FTZ R21, R26, R21 ;  /* 0x000000151a157221 */ /* 0x000fe20000010000 */
[----:B------:R-:W-:Y:S01]  /*2540*/  FADD.FTZ R23, R23, R20 ;  /* 0x0000001417177221 */ /* 0x000fe20000010000 */
[----:B------:R-:W-:Y:S01]  /*2550*/  FADD.FTZ R22, R22, R19 ;  /* 0x0000001316167221 */ /* 0x000fe20000010000 */
[----:B0-----:R-:W-:-:S04]  /*2560*/  FADD.FTZ R9, R9, R8 ;  /* 0x0000000809097221 */ /* 0x001fc80000010000 */
[----:B-1----:R-:W-:Y:S01]  /*2570*/  FADD.FTZ R9, R9, R18 ;  /* 0x0000001209097221 */ /* 0x002fe20000010000 */
[----:B--2---:R-:W-:-:S03]  /*2580*/  FADD.FTZ R8, R21, R24 ;  /* 0x0000001815087221 */ /* 0x004fc60000010000 */
[----:B---3--:R-:W-:Y:S01]  /*2590*/  FADD.FTZ R9, R9, R12 ;  /* 0x0000000c09097221 */ /* 0x008fe20000010000 */
[----:B----4-:R-:W-:Y:S01]  /*25a0*/  FADD.FTZ R10, R23, R6 ;  /* 0x00000006170a7221 */ /* 0x010fe20000010000 */
[----:B-----5:R-:W-:Y:S01]  /*25b0*/  FADD.FTZ R11, R22, R11 ;  /* 0x0000000b160b7221 */ /* 0x020fe20000010000 */
[----:B------:R-:W-:Y:S06]  /*25c0*/  @P0 BRA `(.L_x_152) ;  /* 0xfffffffc00600947 */ /* 0x000fec000383ffff */
.L_x_151:
[----:B------:R-:W-:-:S13]  /*25d0*/  ISETP.NE.AND P0, PT, R4, RZ, PT ;  /* 0x000000ff0400720c */ /* 0x000fda0003f05270 */
[----:B------:R-:W-:Y:S05]  /*25e0*/  @!P0 BRA `(.L_x_150) ;  /* 0x00000000003c8947 */ /* 0x000fea0003800000 */
[----:B------:R-:W-:-:S05]  /*25f0*/  IMAD R3, R0, UR6, R13 ;  /* 0x0000000600037c24 */ /* 0x000fca000f8e020d */
[----:B------:R-:W-:-:S04]  /*2600*/  LEA R3, R3, UR4, 0x4 ;  /* 0x0000000403037c11 */ /* 0x000fc8000f8e20ff */
[----:B------:R-:W-:-:S07]  /*2610*/  IADD3 R3, R3, 0x8, RZ ;  /* 0x0000000803037810 */ /* 0x000fce0007ffe0ff */
.L_x_156:
[----:B------:R-:W0:Y:S01]  /*2620*/  LDS R15, [R3+-0x8] ;  /* 0xfffff800030f7984 */ /* 0x000e220000000800 */
[----:B------:R-:W-:-:S03]  /*2630*/  VIADD R4, R4, 0xffffffff ;  /* 0xffffffff04047836 */ /* 0x000fc60000000000 */
[----:B------:R-:W1:Y:S02]  /*2640*/  LDS R6, [R3+-0x4] ;  /* 0xfffffc0003067984 */ /* 0x000e640000000800 */
[----:B------:R-:W-:Y:S02]  /*2650*/  ISETP.NE.AND P0, PT, R4, RZ, PT ;  /* 0x000000ff0400720c */ /* 0x000fe40003f05270 */
        /* <DEDUP_REMOVED lines=8> */
.L_x_150:
[----:B------:R-:W-:-:S13]  /*26e0*/  ISETP.NE.AND P0, PT, R2, 0x1, PT ;  /* 0x000000010200780c */ /* 0x000fda0003f05270 */
[----:B------:R-:W-:Y:S05]  /*26f0*/  @!P0 BRA `(.L_x_157) ;  /* 0x0000000800108947 */ /* 0x000fea0003800000 */
[----:B------:R-:W0:Y:S08]  /*2700*/  LDC R3, c[0x0][0x220] ;  /* 0x00008800ff037b82 */ /* 0x000e300000000800 */
[----:B------:R-:W2:Y:S01]  /*2710*/  LDC.64 R18, c[0x0][0x230] ;  /* 0x00008c00ff127b82 */ /* 0x000ea20000000a00 */
[----:B0-----:R-:W-:-:S04]  /*2720*/  IMAD R3, R3, UR10, RZ ;  /* 0x0000000a03037c24 */ /* 0x001fc8000f8e02ff */
[----:B--2---:R-:W-:-:S04]  /*2730*/  IMAD.WIDE.U32 R18, R3, 0x4, R18 ;  /* 0x0000000403127825 */ /* 0x004fc800078e0012 */
[----:B------:R-:W-:-:S05]  /*2740*/  IMAD.WIDE R18, R14, 0x10, R18 ;  /* 0x000000100e127825 */ /* 0x000fca00078e0212 */
[----:B------:R0:W-:Y:S02]  /*2750*/  STG.E.128 desc[UR8][R18.64], R8 ;  /* 0x0000000812007986 */ /* 0x0001e4000c101d08 */
.L_x_149:
[----:B------:R-:W-:Y:S05]  /*2760*/  BSYNC B0 ;  /* 0x0000000000007941 */ /* 0x000fea0003800000 */
.L_x_148:
        /* <DEDUP_REMOVED lines=9> */
[----:B------:R-:W2:Y:S01]  /*2800*/  S2R R3, SR_LANEID ;  /* 0x0000000000037919 */ /* 0x000ea20000000000 */
[----:B------:R-:W-:Y:S01]  /*2810*/  VOTEU.ANY UR6, UPT, PT ;  /* 0x0000000000067886 */ /* 0x000fe200038e0100 */
[----:B01----:R-:W0:Y:S01]  /*2820*/  LDC.64 R8, c[0x0][0x238] ;  /* 0x00008e00ff087b82 */ /* 0x003e220000000a00 */
[----:B------:R-:W2:Y:S08]  /*2830*/  FLO.U32 R4, UR6 ;  /* 0x0000000600047d00 */ /* 0x000eb000080e0000 */
[----:B------:R-:W1:Y:S01]  /*2840*/  POPC R11, UR6 ;  /* 0x00000006000b7d09 */ /* 0x000e620008000000 */
[----:B0-----:R-:W-:Y:S01]  /*2850*/  IMAD.WIDE.U32 R6, R7, 0x4, R8 ;  /* 0x0000000407067825 */ /* 0x001fe200078e0008 */
[----:B--2---:R-:W-:-:S13]  /*2860*/  ISETP.EQ.U32.AND P0, PT, R4, R3, PT ;  /* 0x000000030400720c */ /* 0x004fda0003f02070 */
[----:B-1----:R-:W2:Y:S01]  /*2870*/  @P0 ATOMG.E.ADD.STRONG.GPU PT, R7, desc[UR8][R6.64], R11 ;  /* 0x0000000b060709a8 */ /* 0x002ea200081ee1c8 */
        /* <DEDUP_REMOVED lines=10> */
.L_x_159:
[----:B------:R-:W-:Y:S05]  /*2920*/  BSYNC B0 ;  /* 0x0000000000007941 */ /* 0x000fea0003800000 */
.L_x_158:
[----:B------:R-:W-:Y:S01]  /*2930*/  BAR.SYNC.DEFER_BLOCKING 0x0 ;  /* 0x0000000000007b1d */ /* 0x000fe20000010000 */
[----:B------:R-:W-:-:S09]  /*2940*/  ULEA UR6, UR7, UR5, 0x18 ;  /* 0x0000000507067291 */ /* 0x000fd2000f8ec03f */
[----:B--2---:R-:W2:Y:S02]  /*2950*/  LDS.U8 R0, [UR6] ;  /* 0x00000006ff007984 */ /* 0x004ea40008000000 */
[----:B--2---:R-:W-:-:S04]  /*2960*/  ISETP.NE.AND P0, PT, R0, RZ, PT ;  /* 0x000000ff0000720c */ /* 0x004fc80003f05270 */
[----:B------:R-:W-:-:S13]  /*2970*/  ISETP.NE.OR P0, PT, R5, RZ, !P0 ;  /* 0x000000ff0500720c */ /* 0x000fda0004705670 */
[----:B------:R-:W-:Y:S05]  /*2980*/  @P0 EXIT ;  /* 0x000000000000094d */ /* 0x000fea0003800000 */
[----:B------:R-:W-:Y:S01]  /*2990*/  ISETP.NE.AND P0, PT, R2, RZ, PT ;  /* 0x000000ff0200720c */ /* 0x000fe20003f05270 */
[----:B------:R-:W-:Y:S01]  /*29a0*/  HFMA2.MMA R15, -RZ, RZ, 0, 0 ;  /* 0x00000000ff0f7435 */ /* 0x000fe200000001ff */
[----:B------:R-:W-:Y:S02]  /*29b0*/  CS2R R12, SRZ ;  /* 0x00000000000c7805 */ /* 0x000fe4000001ff00 */
[----:B------:R-:W-:-:S09]  /*29c0*/  MOV R0, RZ ;  /* 0x000000ff00007202 */ /* 0x000fd20000000f00 */
[----:B------:R-:W-:Y:S05]  /*29d0*/  @!P0 BRA `(.L_x_160) ;  /* 0x0000000400308947 */ /* 0x000fea0003800000 */
[C---:B-1----:R-:W-:Y:S01]  /*29e0*/  VIADD R4, R2.reuse, 0xffffffff ;  /* 0xffffffff02047836 */ /* 0x042fe20000000000 */
[----:B------:R-:W-:Y:S01]  /*29f0*/  LOP3.LUT R3, R2, 0x3, RZ, 0xc0, !PT ;  /* 0x0000000302037812 */ /* 0x000fe200078ec0ff */
[----:B------:R-:W-:Y:S01]  /*2a00*/  UMOV UR4, URZ ;  /* 0x0000003f00047c82 */ /* 0x000fe20008000000 */
[----:B------:R-:W-:Y:S02]  /*2a10*/  MOV R15, RZ ;  /* 0x000000ff000f7202 */ /* 0x000fe40000000f00 */
[----:B------:R-:W-:Y:S02]  /*2a20*/  ISETP.GE.U32.AND P0, PT, R4, 0x3, PT ;  /* 0x000000030400780c */ /* 0x000fe40003f06070 */
[----:B------:R-:W-:-:S11]  /*2a30*/  ISETP.NE.AND P1, PT, R3, RZ, PT ;  /* 0x000000ff0300720c */ /* 0x000fd60003f25270 */
[----:B------:R-:W-:Y:S05]  /*2a40*/  @!P0 BRA `(.L_x_161) ;  /* 0x0000000000cc8947 */ /* 0x000fea0003800000 */
[----:B------:R-:W1:Y:S01]  /*2a50*/  LDC R28, c[0x0][0x220] ;  /* 0x00008800ff1c7b82 */ /* 0x000e620000000800 */
[----:B------:R-:W-:Y:S01]  /*2a60*/  HFMA2.MMA R15, -RZ, RZ, 0, 0 ;  /* 0x00000000ff0f7435 */ /* 0x000fe200000001ff */
[----:B------:R-:W-:Y:S02]  /*2a70*/  IADD3 R2, -R3, R2, RZ ;  /* 0x0000000203027210 */ /* 0x000fe40007ffe1ff */
[----:B------:R-:W-:Y:S02]  /*2a80*/  CS2R R12, SRZ ;  /* 0x00000000000c7805 */ /* 0x000fe4000001ff00 */
[----:B------:R-:W-:Y:S01]  /*2a90*/  MOV R0, RZ ;  /* 0x000000ff00007202 */ /* 0x000fe20000000f00 */
[----:B------:R-:W-:Y:S01]  /*2aa0*/  UMOV UR4, URZ ;  /* 0x0000003f00047c82 */ /* 0x000fe20008000000 */
[----:B0-----:R-:W0:Y:S05]  /*2ab0*/  LDC.64 R18, c[0x0][0x230] ;  /* 0x00008c00ff127b82 */ /* 0x001e2a0000000a00 */
.L_x_162:
[----:B-1----:R-:W-:-:S05]  /*2ac0*/  IMAD R5, R28, UR4, RZ ;  /* 0x000000041c057c24 */ /* 0x002fca000f8e02ff */
[----:B------:R-:W-:Y:S02]  /*2ad0*/  IADD3 R7, R5, R28, RZ ;  /* 0x0000001c05077210 */ /* 0x000fe40007ffe0ff */
[----:B------:R-:W-:Y:S02]  /*2ae0*/  SHF.R.S32.HI R4, RZ, 0x1f, R5 ;  /* 0x0000001fff047819 */ /* 0x000fe40000011405 */
[----:B------:R-:W-:Y:S01]  /*2af0*/  SHF.R.S32.HI R6, RZ, 0x1f, R7 ;  /* 0x0000001fff067819 */ /* 0x000fe20000011407 */
[----:B------:R-:W-:Y:S01]  /*2b00*/  IMAD.IADD R9, R7, 0x1, R28 ;  /* 0x0000000107097824 */ /* 0x000fe200078e021c */
[----:B------:R-:W-:Y:S02]  /*2b10*/  LEA.HI R5, R4, R5, RZ, 0x2 ;  /* 0x0000000504057211 */ /* 0x000fe400078f10ff */
[----:B------:R-:W-:Y:S02]  /*2b20*/  LEA.HI R7, R6, R7, RZ, 0x2 ;  /* 0x0000000706077211 */ /* 0x000fe400078f10ff */
[----:B------:R-:W-:-:S02]  /*2b30*/  SHF.R.S32.HI R4, RZ, 0x1f, R9 ;  /* 0x0000001fff047819 */ /* 0x000fc40000011409 */
[----:B------:R-:W-:Y:S02]  /*2b40*/  LEA.HI.SX32 R5, R5, R14, 0x1e ;  /* 0x0000000e05057211 */ /* 0x000fe400078ff2ff */
[----:B------:R-:W-:Y:S02]  /*2b50*/  IADD3 R10, R9, R28, RZ ;  /* 0x0000001c090a7210 */ /* 0x000fe40007ffe0ff */
[----:B------:R-:W-:Y:S01]  /*2b60*/  LEA.HI R11, R4, R9, RZ, 0x2 ;  /* 0x00000009040b7211 */ /* 0x000fe200078f10ff */
[----:B0-----:R-:W-:Y:S01]  /*2b70*/  IMAD.WIDE R4, R5, 0x10, R18 ;  /* 0x0000001005047825 */ /* 0x001fe200078e0212 */
[-C--:B------:R-:W-:Y:S02]  /*2b80*/  LEA.HI.SX32 R7, R7, R14.reuse, 0x1e ;  /* 0x0000000e07077211 */ /* 0x080fe400078ff2ff */
[----:B------:R-:W-:Y:S02]  /*2b90*/  SHF.R.S32.HI R21, RZ, 0x1f, R10 ;  /* 0x0000001fff157819 */ /* 0x000fe4000001140a */
[----:B------:R-:W-:Y:S01]  /*2ba0*/  LEA.HI.SX32 R11, R11, R14, 0x1e ;  /* 0x0000000e0b0b7211 */ /* 0x000fe200078ff2ff */
        /* <DEDUP_REMOVED lines=29> */
.L_x_161:
[----:B------:R-:W-:Y:S05]  /*2d80*/  @!P1 BRA `(.L_x_160) ;  /* 0x0000000000449947 */ /* 0x000fea0003800000 */
[----:B0-----:R-:W0:Y:S01]  /*2d90*/  LDC.64 R8, c[0x0][0x230] ;  /* 0x00008c00ff087b82 */ /* 0x001e220000000a00 */
[----:B------:R-:W-:Y:S02]  /*2da0*/  ULDC UR5, c[0x0][0x220] ;  /* 0x0000880000057ab9 */ /* 0x000fe40000000800 */
[----:B------:R-:W-:-:S06]  /*2db0*/  UIMAD UR4, UR4, UR5, URZ ;  /* 0x00000005040472a4 */ /* 0x000fcc000f8e023f */
[----:B------:R-:W-:-:S07]  /*2dc0*/  MOV R2, UR4 ;  /* 0x0000000400027c02 */ /* 0x000fce0008000f00 */
.L_x_163:
[----:B------:R-:W-:-:S04]  /*2dd0*/  SHF.R.S32.HI R5, RZ, 0x1f, R2 ;  /* 0x0000001fff057819 */ /* 0x000fc80000011402 */
[----:B------:R-:W-:-:S04]  /*2de0*/  LEA.HI R5, R5, R2, RZ, 0x2 ;  /* 0x0000000205057211 */ /* 0x000fc800078f10ff */
[----:B------:R-:W-:-:S05]  /*2df0*/  LEA.HI.SX32 R5, R5, R14, 0x1e ;  /* 0x0000000e05057211 */ /* 0x000fca00078ff2ff */
[----:B0-----:R-:W-:-:S06]  /*2e00*/  IMAD.WIDE R4, R5, 0x10, R8 ;  /* 0x0000001005047825 */ /* 0x001fcc00078e0208 */
        /* <DEDUP_REMOVED lines=9> */
.L_x_160:
[----:B------:R-:W2:Y:S08]  /*2ea0*/  F2F.F16.F32 R2, R15 ;  /* 0x0000000f00027304 */ /* 0x000eb00000200800 */
[----:B------:R-:W-:Y:S01]  /*2eb0*/  F2F.F16.F32 R0, R0 ;  /* 0x0000000000007304 */ /* 0x000fe20000200800 */
[----:B--2---:R-:W-:-:S07]  /*2ec0*/  IMAD.WIDE.U32 R2, R2, 0x10000, RZ ;  /* 0x0001000002027825 */ /* 0x004fce00078e00ff */
[----:B------:R-:W2:Y:S08]  /*2ed0*/  F2F.F16.F32 R5, R12 ;  /* 0x0000000c00057304 */ /* 0x000eb00000200800 */
[----:B------:R-:W3:Y:S01]  /*2ee0*/  F2F.F16.F32 R13, R13 ;  /* 0x0000000d000d7304 */ /* 0x000ee20000200800 */
[----:B--2---:R-:W-:-:S04]  /*2ef0*/  PRMT R5, R0, 0x5410, R5 ;  /* 0x0000541000057816 */ /* 0x004fc80000000005 */
[----:B------:R-:W-:Y:S02]  /*2f00*/  LOP3.LUT R3, R5, R3, RZ, 0xfc, !PT ;  /* 0x0000000305037212 */ /* 0x000fe400078efcff */
[----:B---3--:R-:W-:-:S05]  /*2f10*/  LOP3.LUT R2, R2, R13, RZ, 0xfc, !PT ;  /* 0x0000000d02027212 */ /* 0x008fca00078efcff */
[----:B------:R-:W-:Y:S01]  /*2f20*/  STG.E.64 desc[UR8][R16.64], R2 ;  /* 0x0000000210007986 */ /* 0x000fe2000c101b08 */
[----:B------:R-:W-:Y:S05]  /*2f30*/  EXIT ;  /* 0x000000000000794d */ /* 0x000fea0003800000 */
.L_x_157:
[----:B------:R-:W0:Y:S08]  /*2f40*/  F2F.F16.F32 R2, R9 ;  /* 0x0000000900027304 */ /* 0x000e300000200800 */
[----:B-1----:R-:W-:Y:S01]  /*2f50*/  F2F.F16.F32 R10, R10 ;  /* 0x0000000a000a7304 */ /* 0x002fe20000200800 */
[----:B0-----:R-:W-:-:S07]  /*2f60*/  IMAD.WIDE.U32 R2, R2, 0x10000, RZ ;  /* 0x0001000002027825 */ /* 0x001fce00078e00ff */
[----:B------:R-:W0:Y:S08]  /*2f70*/  F2F.F16.F32 R11, R11 ;  /* 0x0000000b000b7304 */ /* 0x000e300000200800 */
[----:B------:R-:W1:Y:S01]  /*2f80*/  F2F.F16.F32 R5, R8 ;  /* 0x0000000800057304 */ /* 0x000e620000200800 */
[----:B0-----:R-:W-:-:S04]  /*2f90*/  PRMT R7, R10, 0x5410, R11 ;  /* 0x000054100a077816 */ /* 0x001fc8000000000b */
[----:B------:R-:W-:Y:S02]  /*2fa0*/  LOP3.LUT R3, R7, R3, RZ, 0xfc, !PT ;  /* 0x0000000307037212 */ /* 0x000fe400078efcff */
[----:B-1----:R-:W-:-:S05]  /*2fb0*/  LOP3.LUT R2, R2, R5, RZ, 0xfc, !PT ;  /* 0x0000000502027212 */ /* 0x002fca00078efcff */
[----:B------:R-:W-:Y:S01]  /*2fc0*/  STG.E.64 desc[UR8][R16.64], R2 ;  /* 0x0000000210007986 */ /* 0x000fe2000c101b08 */
[----:B------:R-:W-:Y:S05]  /*2fd0*/  EXIT ;  /* 0x000000000000794d */ /* 0x000fea0003800000 */
.L_x_164:
        /* <DEDUP_REMOVED lines=10> */
.L_x_329:


//--------------------- .text._Z13biasAdd_bpropIN3c104HalfELi4EEvPT_iiPVfPiS3_ --------------------------
	.section	.text._Z13biasAdd_bpropIN3c104HalfELi4EEvPT_iiPVfPiS3_,"ax",@progbits
	.align	128
        .global         _Z13biasAdd_bpropIN3c104HalfELi4EEvPT_iiPVfPiS3_
        .type           _Z13biasAdd_bpropIN3c104HalfELi4EEvPT_iiPVfPiS3_,@function
        .size           _Z13biasAdd_bpropIN3c104HalfELi4EEvPT_iiPVfPiS3_,(.L_x_330 - _Z13biasAdd_bpropIN3c104HalfELi4EEvPT_iiPVfPiS3_)
        .other          _Z13biasAdd_bpropIN3c104HalfELi4EEvPT_iiPVfPiS3_,@"STO_CUDA_ENTRY STV_DEFAULT"
_Z13biasAdd_bpropIN3c104HalfELi4EEvPT_iiPVfPiS3_:
.text._Z13biasAdd_bpropIN3c104HalfELi4EEvPT_iiPVfPiS3_:
        /* <DEDUP_REMOVED lines=42> */
[----:B------:R-:W-:Y:S01]  /*02a0*/  IMAD.HI.U32 R12, R5, R4, RZ ;  /* 0x00000004050c7227 */ /* 0x000fe200078e00ff */
[----:B------:R-:W-:Y:S01]  /*02b0*/  VIADDMNMX R11, R13, R8, R11, PT ;  /* 0x000000080d0b7246 */ /* 0x000fe2000380010b */
        /* <DEDUP_REMOVED lines=35> */
.L_x_171:
[C---:B------:R-:W-:Y:S02]  /*04f0*/  IADD3 R19, R6.reuse, R25, RZ ;  /* 0x0000001906137210 */ /* 0x040fe40007ffe0ff */
[----:B------:R-:W-:Y:S02]  /*0500*/  MOV R12, R9 ;  /* 0x00000009000c7202 */ /* 0x000fe40000000f00 */
[----:B------:R-:W-:Y:S02]  /*0510*/  SHF.R.S32.HI R15, RZ, 0x1f, R19 ;  /* 0x0000001fff0f7819 */ /* 0x000fe40000011413 */
[----:B------:R-:W-:-:S03]  /*0520*/  IADD3 R17, R6, 0x1, R25 ;  /* 0x0000000106117810 */ /* 0x000fc60007ffe019 */
[-C--:B------:R-:W-:Y:S02]  /*0530*/  IMAD R16, R15, R10.reuse, RZ ;  /* 0x0000000a0f107224 */ /* 0x080fe400078e02ff */
[----:B------:R-:W-:-:S04]  /*0540*/  IMAD.WIDE.U32 R14, R19, R10, R12 ;  /* 0x0000000a130e7225 */ /* 0x000fc800078e000c */
[----:B------:R-:W-:Y:S01]  /*0550*/  IMAD R21, R19, R22, R16 ;  /* 0x0000001613157224 */ /* 0x000fe200078e0210 */
[----:B------:R-:W-:Y:S02]  /*0560*/  SHF.R.S32.HI R19, RZ, 0x1f, R17 ;  /* 0x0000001fff137819 */ /* 0x000fe40000011411 */
[----:B------:R-:W-:Y:S01]  /*0570*/  LEA R26, P2, R14, UR10, 0x1 ;  /* 0x0000000a0e1a7c11 */ /* 0x000fe2000f8408ff */
[----:B------:R-:W-:Y:S02]  /*0580*/  IMAD.IADD R15, R15, 0x1, R21 ;  /* 0x000000010f0f7824 */ /* 0x000fe400078e0215 */
[----:B------:R-:W-:-:S03]  /*0590*/  IMAD R19, R19, R10, RZ ;  /* 0x0000000a13137224 */ /* 0x000fc600078e02ff */
[----:B------:R-:W-:Y:S01]  /*05a0*/  LEA.HI.X R27, R14, UR11, R15, 0x1, P2 ;  /* 0x0000000b0e1b7c11 */ /* 0x000fe200090f0c0f */
[----:B------:R-:W-:-:S04]  /*05b0*/  IMAD.WIDE.U32 R14, R17, R10, R12 ;  /* 0x0000000a110e7225 */ /* 0x000fc800078e000c */
[----:B------:R-:W-:Y:S01]  /*05c0*/  IMAD R19, R17, R22, R19 ;  /* 0x0000001611137224 */ /* 0x000fe200078e0213 */
[----:B------:R-:W-:Y:S01]  /*05d0*/  IADD3 R17, R6, 0x2, R25 ;  /* 0x0000000206117810 */ /* 0x000fe20007ffe019 */
[----:B------:R-:W2:Y:S01]  /*05e0*/  LDG.E.U16 R26, desc[UR6][R26.64] ;  /* 0x000000061a1a7981 */ /* 0x000ea2000c1e1500 */
[C---:B------:R-:W-:Y:S02]  /*05f0*/  LEA R20, P2, R14.reuse, UR10, 0x1 ;  /* 0x0000000a0e147c11 */ /* 0x040fe4000f8408ff */
[----:B------:R-:W-:Y:S02]  /*0600*/  IADD3 R19, R15, R19, RZ ;  /* 0x000000130f137210 */ /* 0x000fe40007ffe0ff */
[----:B------:R-:W-:Y:S02]  /*0610*/  SHF.R.S32.HI R15, RZ, 0x1f, R17 ;  /* 0x0000001fff0f7819 */ /* 0x000fe40000011411 */
[----:B------:R-:W-:-:S03]  /*0620*/  LEA.HI.X R21, R14, UR11, R19, 0x1, P2 ;  /* 0x0000000b0e157c11 */ /* 0x000fc600090f0c13 */
[----:B------:R-:W-:Y:S02]  /*0630*/  IMAD R15, R15, R10, RZ ;  /* 0x0000000a0f0f7224 */ /* 0x000fe400078e02ff */
[----:B------:R-:W3:Y:S02]  /*0640*/  LDG.E.U16 R20, desc[UR6][R20.64] ;  /* 0x0000000614147981 */ /* 0x000ee4000c1e1500 */
[C---:B------:R-:W-:Y:S02]  /*0650*/  IMAD R19, R17.reuse, R22, R15 ;  /* 0x0000001611137224 */ /* 0x040fe400078e020f */
[----:B------:R-:W-:Y:S01]  /*0660*/  IMAD.WIDE.U32 R14, R17, R10, R12 ;  /* 0x0000000a110e7225 */ /* 0x000fe200078e000c */
[----:B------:R-:W-:-:S04]  /*0670*/  IADD3 R17, R6, 0x3, R25 ;  /* 0x0000000306117810 */ /* 0x000fc80007ffe019 */
[----:B------:R-:W-:Y:S02]  /*0680*/  IADD3 R15, R15, R19, RZ ;  /* 0x000000130f0f7210 */ /* 0x000fe40007ffe0ff */
[----:B------:R-:W-:-:S04]  /*0690*/  LEA R18, P2, R14, UR10, 0x1 ;  /* 0x0000000a0e127c11 */ /* 0x000fc8000f8408ff */
[----:B------:R-:W-:Y:S02]  /*06a0*/  LEA.HI.X R19, R14, UR11, R15, 0x1, P2 ;  /* 0x0000000b0e137c11 */ /* 0x000fe400090f0c0f */
[----:B------:R-:W-:-:S03]  /*06b0*/  SHF.R.S32.HI R15, RZ, 0x1f, R17 ;  /* 0x0000001fff0f7819 */ /* 0x000fc60000011411 */
[----:B------:R-:W4:Y:S02]  /*06c0*/  LDG.E.U16 R18, desc[UR6][R18.64] ;  /* 0x0000000612127981 */ /* 0x000f24000c1e1500 */
[-C--:B------:R-:W-:Y:S02]  /*06d0*/  IMAD R16, R15, R10.reuse, RZ ;  /* 0x0000000a0f107224 */ /* 0x080fe400078e02ff */
[----:B------:R-:W-:-:S04]  /*06e0*/  IMAD.WIDE.U32 R14, R17, R10, R12 ;  /* 0x0000000a110e7225 */ /* 0x000fc800078e000c */
[----:B------:R-:W-:Y:S01]  /*06f0*/  IMAD R17, R17, R22, R16 ;  /* 0x0000001611117224 */ /* 0x000fe200078e0210 */
[----:B------:R-:W-:-:S04]  /*0700*/  LEA R16, P2, R14, UR10, 0x1 ;  /* 0x0000000a0e107c11 */ /* 0x000fc8000f8408ff */
[----:B------:R-:W-:-:S04]  /*0710*/  IADD3 R15, R15, R17, RZ ;  /* 0x000000110f0f7210 */ /* 0x000fc80007ffe0ff */
[----:B------:R-:W-:-:S05]  /*0720*/  LEA.HI.X R17, R14, UR11, R15, 0x1, P2 ;  /* 0x0000000b0e117c11 */ /* 0x000fca00090f0c0f */
[----:B------:R-:W5:Y:S01]  /*0730*/  LDG.E.U16 R16, desc[UR6][R16.64] ;  /* 0x0000000610107981 */ /* 0x000f62000c1e1500 */
[----:B------:R-:W-:-:S04]  /*0740*/  IADD3 R25, R25, 0x4, RZ ;  /* 0x0000000419197810 */ /* 0x000fc80007ffe0ff */
[----:B------:R-:W-:Y:S01]  /*0750*/  ISETP.GE.AND P2, PT, R25, R24, PT ;  /* 0x000000181900720c */ /* 0x000fe20003f46270 */
[----:B--2---:R-:W-:-:S05]  /*0760*/  HADD2.F32 R14, -RZ, R26.H0_H0 ;  /* 0x2000001aff0e7230 */ /* 0x004fca0000004100 */
[----:B------:R-:W-:Y:S01]  /*0770*/  FADD.FTZ R14, R14, R23 ;  /* 0x000000170e0e7221 */ /* 0x000fe20000010000 */
[----:B---3--:R-:W-:-:S05]  /*0780*/  HADD2.F32 R15, -RZ, R20.H0_H0 ;  /* 0x20000014ff0f7230 */ /* 0x008fca0000004100 */
[----:B------:R-:W-:Y:S01]  /*0790*/  FADD.FTZ R14, R14, R15 ;  /* 0x0000000f0e0e7221 */ /* 0x000fe20000010000 */
[----:B----4-:R-:W-:-:S05]  /*07a0*/  HADD2.F32 R23, -RZ, R18.H0_H0 ;  /* 0x20000012ff177230 */ /* 0x010fca0000004100 */
[----:B------:R-:W-:Y:S01]  /*07b0*/  FADD.FTZ R23, R14, R23 ;  /* 0x000000170e177221 */ /* 0x000fe20000010000 */
[----:B-----5:R-:W-:-:S05]  /*07c0*/  HADD2.F32 R20, -RZ, R16.H0_H0 ;  /* 0x20000010ff147230 */ /* 0x020fca0000004100 */
[----:B------:R-:W-:Y:S01]  /*07d0*/  FADD.FTZ R23, R23, R20 ;  /* 0x0000001417177221 */ /* 0x000fe20000010000 */
[----:B------:R-:W-:Y:S06]  /*07e0*/  @!P2 BRA `(.L_x_171) ;  /* 0xfffffffc0040a947 */ /* 0x000fec000383ffff */
.L_x_170:
[----:B------:R-:W-:Y:S05]  /*07f0*/  BSYNC B2 ;  /* 0x0000000000027941 */ /* 0x000fea0003800000 */
.L_x_169:
        /* <DEDUP_REMOVED lines=8> */
[----:B------:R-:W-:Y:S02]  /*0880*/  MOV R16, R9 ;  /* 0x0000000900107202 */ /* 0x000fe40000000f00 */
[----:B------:R-:W-:Y:S01]  /*0890*/  MOV R17, R13 ;  /* 0x0000000d00117202 */ /* 0x000fe20000000f00 */
[-C--:B------:R-:W-:Y:S01]  /*08a0*/  IMAD R18, R15, R10.reuse, RZ ;  /* 0x0000000a0f127224 */ /* 0x080fe200078e02ff */
[----:B------:R-:W-:Y:S01]  /*08b0*/  SHF.R.S32.HI R27, RZ, 0x1f, R21 ;  /* 0x0000001fff1b7819 */ /* 0x000fe20000011415 */
[----:B------:R-:W-:-:S04]  /*08c0*/  IMAD.WIDE.U32 R14, R19, R10, R16 ;  /* 0x0000000a130e7225 */ /* 0x000fc800078e0010 */
[----:B------:R-:W-:Y:S02]  /*08d0*/  IMAD R27, R27, R10, RZ ;  /* 0x0000000a1b1b7224 */ /* 0x000fe400078e02ff */
[----:B------:R-:W-:Y:S01]  /*08e0*/  IMAD R19, R19, R22, R18 ;  /* 0x0000001613137224 */ /* 0x000fe200078e0212 */
[----:B------:R-:W-:Y:S01]  /*08f0*/  LEA R18, P0, R14, UR4, 0x1 ;  /* 0x000000040e127c11 */ /* 0x000fe2000f8008ff */
[----:B------:R-:W-:-:S03]  /*0900*/  IMAD.WIDE.U32 R16, R21, R10, R16 ;  /* 0x0000000a15107225 */ /* 0x000fc600078e0010 */
[----:B------:R-:W-:Y:S01]  /*0910*/  IADD3 R19, R15, R19, RZ ;  /* 0x000000130f137210 */ /* 0x000fe20007ffe0ff */
[----:B------:R-:W-:Y:S01]  /*0920*/  IMAD R27, R21, R22, R27 ;  /* 0x00000016151b7224 */ /* 0x000fe200078e021b */
[----:B------:R-:W-:Y:S02]  /*0930*/  LEA R20, P2, R16, UR4, 0x1 ;  /* 0x0000000410147c11 */ /* 0x000fe4000f8408ff */
[----:B------:R-:W-:Y:S01]  /*0940*/  LEA.HI.X R19, R14, UR5, R19, 0x1, P0 ;  /* 0x000000050e137c11 */ /* 0x000fe200080f0c13 */
[----:B------:R-:W-:-:S04]  /*0950*/  IMAD.IADD R15, R17, 0x1, R27 ;  /* 0x00000001110f7824 */ /* 0x000fc800078e021b */
[----:B------:R-:W2:Y:S01]  /*0960*/  LDG.E.U16 R18, desc[UR6][R18.64] ;  /* 0x0000000612127981 */ /* 0x000ea2000c1e1500 */
[----:B------:R-:W-:-:S05]  /*0970*/  LEA.HI.X R21, R16, UR5, R15, 0x1, P2 ;  /* 0x0000000510157c11 */ /* 0x000fca00090f0c0f */
[----:B------:R-:W3:Y:S01]  /*0980*/  LDG.E.U16 R20, desc[UR6][R20.64] ;  /* 0x0000000614147981 */ /* 0x000ee2000c1e1500 */
[----:B------:R-:W-:Y:S02]  /*0990*/  PLOP3.LUT P0, PT, PT, PT, PT, 0x8, 0x0 ;  /* 0x000000000000781c */ /* 0x000fe40003f0e170 */
[----:B------:R-:W-:Y:S01]  /*09a0*/  IADD3 R25, R25, 0x2, RZ ;  /* 0x0000000219197810 */ /* 0x000fe20007ffe0ff */
[----:B--2---:R-:W-:-:S05]  /*09b0*/  HADD2.F32 R14, -RZ, R18.H0_H0 ;  /* 0x20000012ff0e7230 */ /* 0x004fca0000004100 */
[----:B------:R-:W-:Y:S01]  /*09c0*/  FADD.FTZ R14, R23, R14 ;  /* 0x0000000e170e7221 */ /* 0x000fe20000010000 */
[----:B---3--:R-:W-:-:S05]  /*09d0*/  HADD2.F32 R15, -RZ, R20.H0_H0 ;  /* 0x20000014ff0f7230 */ /* 0x008fca0000004100 */
[----:B------:R-:W-:-:S07]  /*09e0*/  FADD.FTZ R23, R14, R15 ;  /* 0x0000000f0e177221 */ /* 0x000fce0000010000 */
.L_x_173:
[----:B------:R-:W-:Y:S05]  /*09f0*/  BSYNC B2 ;  /* 0x0000000000027941 */ /* 0x000fea0003800000 */
.L_x_172:
        /* <DEDUP_REMOVED lines=11> */
[----:B------:R-:W-:-:S05]  /*0ab0*/  LEA.HI.X R15, R12, UR5, R15, 0x1, P0 ;  /* 0x000000050c0f7c11 */ /* 0x000fca00080f0c0f */
[----:B------:R-:W2:Y:S01]  /*0ac0*/  LDG.E.U16 R14, desc[UR6][R14.64] ;  /* 0x000000060e0e7981 */ /* 0x000ea2000c1e1500 */
[----:B------:R-:W-:Y:S02]  /*0ad0*/  VIADD R25, R25, 0x1 ;  /* 0x0000000119197836 */ /* 0x000fe40000000000 */
[----:B--2---:R-:W-:-:S05]  /*0ae0*/  HADD2.F32 R12, -RZ, R14.H0_H0 ;  /* 0x2000000eff0c7230 */ /* 0x004fca0000004100 */
[----:B------:R-:W-:-:S07]  /*0af0*/  FADD.FTZ R23, R23, R12 ;  /* 0x0000000c17177221 */ /* 0x000fce0000010000 */
.L_x_168:
[----:B------:R-:W-:Y:S05]  /*0b00*/  BSYNC B0 ;  /* 0x0000000000007941 */ /* 0x000fea0003800000 */
.L_x_167:
[----:B------:R-:W-:Y:S01]  /*0b10*/  IADD3 R11, R25, 0x3, RZ ;  /* 0x00000003190b7810 */ /* 0x000fe20007ffe0ff */
[----:B------:R-:W-:Y:S03]  /*0b20*/  BSSY B0, `(.L_x_174) ;  /* 0x0000022000007945 */ /* 0x000fe60003800000 */
[----:B------:R-:W-:-:S13]  /*0b30*/  ISETP.GE.AND P0, PT, R11, R8, PT ;  /* 0x000000080b00720c */ /* 0x000fda0003f06270 */
[----:B------:R-:W-:Y:S05]  /*0b40*/  @P0 BRA `(.L_x_175) ;  /* 0x00000000007c0947 */ /* 0x000fea0003800000 */
[----:B------:R-:W-:Y:S02]  /*0b50*/  SHF.R.S32.HI R20, RZ, 0x1f, R9 ;  /* 0x0000001fff147819 */ /* 0x000fe40000011409 */
[----:B------:R-:W-:-:S07]  /*0b60*/  SHF.R.S32.HI R11, RZ, 0x1f, R10 ;  /* 0x0000001fff0b7819 */ /* 0x000fce000001140a */
.L_x_176:
        /* <DEDUP_REMOVED lines=11> */
[----:B------:R-:W2:Y:S02]  /*0c20*/  LDG.E.U16 R14, desc[UR6][R14.64] ;  /* 0x000000060e0e7981 */ /* 0x000ea4000c1e1500 */
[C---:B------:R-:W-:Y:S02]  /*0c30*/  IMAD.WIDE R16, R10.reuse, 0x2, R12 ;  /* 0x000000020a107825 */ /* 0x040fe400078e020c */
[----:B------:R-:W3:Y:S02]  /*0c40*/  LDG.E.U16 R12, desc[UR6][R12.64] ;  /* 0x000000060c0c7981 */ /* 0x000ee4000c1e1500 */
[----:B------:R-:W-:Y:S02]  /*0c50*/  IMAD.WIDE R18, R10, 0x2, R16 ;  /* 0x000000020a127825 */ /* 0x000fe400078e0210 */
[----:B------:R-:W4:Y:S04]  /*0c60*/  LDG.E.U16 R16, desc[UR6][R16.64] ;  /* 0x0000000610107981 */ /* 0x000f28000c1e1500 */
[----:B------:R-:W5:Y:S01]  /*0c70*/  LDG.E.U16 R18, desc[UR6][R18.64] ;  /* 0x0000000612127981 */ /* 0x000f62000c1e1500 */
[----:B--2---:R-:W-:-:S05]  /*0c80*/  HADD2.F32 R22, -RZ, R14.H0_H0 ;  /* 0x2000000eff167230 */ /* 0x004fca0000004100 */
[----:B------:R-:W-:Y:S01]  /*0c90*/  FADD.FTZ R22, R22, R23 ;  /* 0x0000001716167221 */ /* 0x000fe20000010000 */
[C---:B------:R-:W-:Y:S01]  /*0ca0*/  IADD3 R23, R25.reuse, 0x7, RZ ;  /* 0x0000000719177810 */ /* 0x040fe20007ffe0ff */
[----:B---3--:R-:W-:Y:S01]  /*0cb0*/  HADD2.F32 R21, -RZ, R12.H0_H0 ;  /* 0x2000000cff157230 */ /* 0x008fe20000004100 */
[----:B------:R-:W-:Y:S02]  /*0cc0*/  IADD3 R25, R25, 0x4, RZ ;  /* 0x0000000419197810 */ /* 0x000fe40007ffe0ff */
[----:B------:R-:W-:Y:S01]  /*0cd0*/  ISETP.GE.AND P0, PT, R23, R8, PT ;  /* 0x000000081700720c */ /* 0x000fe20003f06270 */
[----:B----4-:R-:W-:Y:S02]  /*0ce0*/  HADD2.F32 R24, -RZ, R16.H0_H0 ;  /* 0x20000010ff187230 */ /* 0x010fe40000004100 */
[----:B------:R-:W-:Y:S01]  /*0cf0*/  FADD.FTZ R21, R22, R21 ;  /* 0x0000001516157221 */ /* 0x000fe20000010000 */
[----:B-----5:R-:W-:-:S03]  /*0d00*/  HADD2.F32 R12, -RZ, R18.H0_H0 ;  /* 0x20000012ff0c7230 */ /* 0x020fc60000004100 */
[----:B------:R-:W-:-:S04]  /*0d10*/  FADD.FTZ R21, R21, R24 ;  /* 0x0000001815157221 */ /* 0x000fc80000010000 */
[----:B------:R-:W-:Y:S02]  /*0d20*/  FADD.FTZ R23, R21, R12 ;  /* 0x0000000c15177221 */ /* 0x000fe40000010000 */
[----:B------:R-:W-:Y:S05]  /*0d30*/  @!P0 BRA `(.L_x_176) ;  /* 0xfffffffc008c8947 */ /* 0x000fea000383ffff */
.L_x_175:
[----:B------:R-:W-:Y:S05]  /*0d40*/  BSYNC B0 ;  /* 0x0000000000007941 */ /* 0x000fea0003800000 */
.L_x_174:
[----:B------:R-:W0:Y:S01]  /*0d50*/  S2UR UR5, SR_CgaCtaId ;  /* 0x00000000000579c3 */ /* 0x000e220000008800 */
[----:B------:R-:W-:Y:S01]  /*0d60*/  UMOV UR4, 0x400 ;  /* 0x0000040000047882 */ /* 0x000fe20000000000 */
[----:B------:R-:W-:Y:S01]  /*0d70*/  IMAD R6, R0, R4, R7 ;  /* 0x0000000400067224 */ /* 0x000fe200078e0207 */
[----:B------:R-:W-:-:S04]  /*0d80*/  UIADD3 UR4, UR4, 0x4, URZ ;  /* 0x0000000404047890 */ /* 0x000fc8000fffe03f */
[----:B0-----:R-:W-:-:S06]  /*0d90*/  ULEA UR4, UR5, UR4, 0x18 ;  /* 0x0000000405047291 */ /* 0x001fcc000f8ec03f */
[----:B------:R-:W-:-:S05]  /*0da0*/  LEA R6, R6, UR4, 0x2 ;  /* 0x0000000406067c11 */ /* 0x000fca000f8e10ff */
[----:B------:R0:W-:Y:S02]  /*0db0*/  STS [R6], R23 ;  /* 0x0000001706007388 */ /* 0x0001e40000000800 */
.L_x_166:
[----:B------:R-:W-:Y:S05]  /*0dc0*/  BSYNC B1 ;  /* 0x0000000000017941 */ /* 0x000fea0003800000 */
.L_x_165:
        /* <DEDUP_REMOVED lines=26> */
.L_x_183:
        /* <DEDUP_REMOVED lines=10> */
[----:B------:R-:W3:Y:S04]  /*1010*/  LDS R18, [R11] ;  /* 0x000000000b127984 */ /* 0x000ee80000000800 */
[C---:B------:R-:W-:Y:S01]  /*1020*/  LEA R25, R0.reuse, R15, 0x2 ;  /* 0x0000000f00197211 */ /* 0x040fe200078e10ff */
[----:B------:R-:W4:Y:S03]  /*1030*/  LDS R16, [R15] ;  /* 0x000000000f107984 */ /* 0x000f260000000800 */
[C---:B------:R-:W-:Y:S01]  /*1040*/  LEA R27, R0.reuse, R25, 0x2 ;  /* 0x00000019001b7211 */ /* 0x040fe200078e10ff */
[----:B------:R-:W5:Y:S03]  /*1050*/  LDS R14, [R25] ;  /* 0x00000000190e7984 */ /* 0x000f660000000800 */
[C---:B------:R-:W-:Y:S01]  /*1060*/  LEA R13, R0.reuse, R27, 0x2 ;  /* 0x0000001b000d7211 */ /* 0x040fe200078e10ff */
[----:B------:R1:W5:Y:S03]  /*1070*/  LDS R8, [R27] ;  /* 0x000000001b087984 */ /* 0x0003660000000800 */
[----:B------:R-:W-:-:S02]  /*1080*/  LEA R29, R0, R13, 0x2 ;  /* 0x0000000d001d7211 */ /* 0x000fc400078e10ff */
[----:B------:R-:W5:Y:S03]  /*1090*/  LDS R13, [R13] ;  /* 0x000000000d0d7984 */ /* 0x000f660000000800 */
[C---:B------:R-:W-:Y:S01]  /*10a0*/  IMAD R22, R0.reuse, 0x4, R29 ;  /* 0x0000000400167824 */ /* 0x040fe200078e021d */
[----:B------:R3:W5:Y:S04]  /*10b0*/  LDS R12, [R29] ;  /* 0x000000001d0c7984 */ /* 0x0007680000000800 */
[----:B------:R-:W-:Y:S01]  /*10c0*/  LEA R24, R0, R22, 0x2 ;  /* 0x0000001600187211 */ /* 0x000fe200078e10ff */
[----:B------:R-:W5:Y:S01]  /*10d0*/  LDS R11, [R22] ;  /* 0x00000000160b7984 */ /* 0x000f620000000800 */
[----:B0-----:R-:W-:-:S02]  /*10e0*/  FADD.FTZ R20, R20, R23 ;  /* 0x0000001714147221 */ /* 0x001fc40000010000 */
[----:B------:R-:W-:Y:S01]  /*10f0*/  LEA R26, R0, R24, 0x2 ;  /* 0x00000018001a7211 */ /* 0x000fe200078e10ff */
[----:B------:R-:W0:Y:S01]  /*1100*/  LDS R15, [R24] ;  /* 0x00000000180f7984 */ /* 0x000e220000000800 */
[----:B-1----:R-:W-:Y:S02]  /*1110*/  FADD.FTZ R20, R20, R17 ;  /* 0x0000001114147221 */ /* 0x002fe40000010000 */
[----:B------:R-:W-:Y:S01]  /*1120*/  LEA R27, R0, R26, 0x2 ;  /* 0x0000001a001b7211 */ /* 0x000fe200078e10ff */
[----:B------:R-:W1:Y:S01]  /*1130*/  LDS R17, [R26] ;  /* 0x000000001a117984 */ /* 0x000e620000000800 */
[----:B--2---:R-:W-:Y:S02]  /*1140*/  FADD.FTZ R21, R20, R19 ;  /* 0x0000001314157221 */ /* 0x004fe40000010000 */
[----:B------:R-:W-:Y:S01]  /*1150*/  LEA R20, R0, R27, 0x2 ;  /* 0x0000001b00147211 */ /* 0x000fe200078e10ff */
[----:B------:R-:W2:Y:S01]  /*1160*/  LDS R19, [R27] ;  /* 0x000000001b137984 */ /* 0x000ea20000000800 */
[----:B---3--:R-:W-:-:S03]  /*1170*/  FADD.FTZ R21, R21, R18 ;  /* 0x0000001215157221 */ /* 0x008fc60000010000 */
[----:B------:R-:W-:Y:S01]  /*1180*/  IMAD R29, R0, 0x4, R20 ;  /* 0x00000004001d7824 */ /* 0x000fe200078e0214 */
[----:B------:R-:W3:Y:S01]  /*1190*/  LDS R18, [R20] ;  /* 0x0000000014127984 */ /* 0x000ee20000000800 */
[----:B----4-:R-:W-:-:S03]  /*11a0*/  FADD.FTZ R23, R21, R16 ;  /* 0x0000001015177221 */ /* 0x010fc60000010000 */
[----:B------:R-:W-:Y:S01]  /*11b0*/  LEA R21, R0, R29, 0x2 ;  /* 0x0000001d00157211 */ /* 0x000fe200078e10ff */
[----:B------:R-:W4:Y:S01]  /*11c0*/  LDS R16, [R29] ;  /* 0x000000001d107984 */ /* 0x000f220000000800 */
[----:B-----5:R-:W-:-:S03]  /*11d0*/  FADD.FTZ R25, R23, R14 ;  /* 0x0000000e17197221 */ /* 0x020fc60000010000 */
[----:B------:R5:W4:Y:S01]  /*11e0*/  LDS R23, [R21] ;  /* 0x0000000015177984 */ /* 0x000b220000000800 */
[----:B------:R-:W-:-:S04]  /*11f0*/  FADD.FTZ R8, R25, R8 ;  /* 0x0000000819087221 */ /* 0x000fc80000010000 */
[----:B------:R-:W-:Y:S01]  /*1200*/  FADD.FTZ R13, R8, R13 ;  /* 0x0000000d080d7221 */ /* 0x000fe20000010000 */
[----:B-----5:R-:W-:-:S03]  /*1210*/  LEA R21, R0, R21, 0x2 ;  /* 0x0000001500157211 */ /* 0x020fc600078e10ff */
[----:B------:R-:W-:-:S04]  /*1220*/  FADD.FTZ R12, R13, R12 ;  /* 0x0000000c0d0c7221 */ /* 0x000fc80000010000 */
[----:B------:R-:W-:-:S04]  /*1230*/  FADD.FTZ R12, R12, R11 ;  /* 0x0000000b0c0c7221 */ /* 0x000fc80000010000 */
[----:B0-----:R-:W-:-:S04]  /*1240*/  FADD.FTZ R12, R12, R15 ;  /* 0x0000000f0c0c7221 */ /* 0x001fc80000010000 */
[----:B-1----:R-:W-:-:S04]  /*1250*/  FADD.FTZ R12, R12, R17 ;  /* 0x000000110c0c7221 */ /* 0x002fc80000010000 */
[----:B--2---:R-:W-:-:S04]  /*1260*/  FADD.FTZ R19, R12, R19 ;  /* 0x000000130c137221 */ /* 0x004fc80000010000 */
[----:B---3--:R-:W-:-:S04]  /*1270*/  FADD.FTZ R19, R19, R18 ;  /* 0x0000001213137221 */ /* 0x008fc80000010000 */
[----:B----4-:R-:W-:-:S04]  /*1280*/  FADD.FTZ R16, R19, R16 ;  /* 0x0000001013107221 */ /* 0x010fc80000010000 */
[----:B------:R-:W-:Y:S01]  /*1290*/  FADD.FTZ R23, R16, R23 ;  /* 0x0000001710177221 */ /* 0x000fe20000010000 */
[----:B------:R-:W-:Y:S06]  /*12a0*/  @P2 BRA `(.L_x_183) ;  /* 0xfffffffc00302947 */ /* 0x000fec000383ffff */
.L_x_182:
[----:B------:R-:W-:-:S13]  /*12b0*/  ISETP.GT.AND P2, PT, R6, 0x4, PT ;  /* 0x000000040600780c */ /* 0x000fda0003f44270 */
[----:B------:R-:W-:Y:S05]  /*12c0*/  @!P2 BRA `(.L_x_184) ;  /* 0x00000000006ca947 */ /* 0x000fea0003800000 */
[----:B------:R-:W-:Y:S01]  /*12d0*/  LEA R11, R0, R21, 0x2 ;  /* 0x00000015000b7211 */ /* 0x000fe200078e10ff */
[----:B------:R0:W1:Y:S01]  /*12e0*/  LDS R8, [R21] ;  /* 0x0000000015087984 */ /* 0x0000620000000800 */
[----:B------:R-:W-:Y:S01]  /*12f0*/  PLOP3.LUT P0, PT, PT, PT, PT, 0x8, 0x0 ;  /* 0x000000000000781c */ /* 0x000fe20003f0e170 */
[----:B------:R-:W-:Y:S01]  /*1300*/  UIADD3 UR8, UR8, 0x8, URZ ;  /* 0x0000000808087890 */ /* 0x000fe2000fffe03f */
[----:B------:R-:W-:Y:S01]  /*1310*/  IADD3 R6, R6, -0x8, RZ ;  /* 0xfffffff806067810 */ /* 0x000fe20007ffe0ff */
[C---:B------:R-:W-:Y:S02]  /*1320*/  IMAD R13, R0.reuse, 0x4, R11 ;  /* 0x00000004000d7824 */ /* 0x040fe400078e020b */
[----:B------:R-:W2:Y:S03]  /*1330*/  LDS R11, [R11] ;  /* 0x000000000b0b7984 */ /* 0x000ea60000000800 */
[----:B------:R-:W-:-:S02]  /*1340*/  LEA R15, R0, R13, 0x2 ;  /* 0x0000000d000f7211 */ /* 0x000fc400078e10ff */
[----:B------:R-:W3:Y:S02]  /*1350*/  LDS R13, [R13] ;  /* 0x000000000d0d7984 */ /* 0x000ee40000000800 */
[C---:B------:R-:W-:Y:S02]  /*1360*/  LEA R17, R0.reuse, R15, 0x2 ;  /* 0x0000000f00117211 */ /* 0x040fe400078e10ff */
[----:B------:R-:W4:Y:S02]  /*1370*/  LDS R15, [R15] ;  /* 0x000000000f0f7984 */ /* 0x000f240000000800 */
[C---:B------:R-:W-:Y:S02]  /*1380*/  LEA R19, R0.reuse, R17, 0x2 ;  /* 0x0000001100137211 */ /* 0x040fe400078e10ff */
[----:B------:R-:W5:Y:S02]  /*1390*/  LDS R17, [R17] ;  /* 0x0000000011117984 */ /* 0x000f640000000800 */
[----:B------:R-:W-:-:S02]  /*13a0*/  LEA R25, R0, R19, 0x2 ;  /* 0x0000001300197211 */ /* 0x000fc400078e10ff */
[----:B------:R-:W5:Y:S03]  /*13b0*/  LDS R19, [R19] ;  /* 0x0000000013137984 */ /* 0x000f660000000800 */
[C---:B0-----:R-:W-:Y:S02]  /*13c0*/  IMAD R21, R0.reuse, 0x4, R25 ;  /* 0x0000000400157824 */ /* 0x041fe400078e0219 */
[----:B------:R-:W0:Y:S04]  /*13d0*/  LDS R25, [R25] ;  /* 0x0000000019197984 */ /* 0x000e280000000800 */
[----:B------:R1:W0:Y:S02]  /*13e0*/  LDS R27, [R21] ;  /* 0x00000000151b7984 */ /* 0x0002240000000800 */
[----:B-1----:R-:W-:Y:S01]  /*13f0*/  FADD.FTZ R8, R23, R8 ;  /* 0x0000000817087221 */ /* 0x002fe20000010000 */
[----:B------:R-:W-:-:S03]  /*1400*/  LEA R21, R0, R21, 0x2 ;  /* 0x0000001500157211 */ /* 0x000fc600078e10ff */
[----:B--2---:R-:W-:-:S04]  /*1410*/  FADD.FTZ R8, R8, R11 ;  /* 0x0000000b08087221 */ /* 0x004fc80000010000 */
[----:B---3--:R-:W-:-:S04]  /*1420*/  FADD.FTZ R8, R8, R13 ;  /* 0x0000000d08087221 */ /* 0x008fc80000010000 */
[----:B----4-:R-:W-:-:S04]  /*1430*/  FADD.FTZ R8, R8, R15 ;  /* 0x0000000f08087221 */ /* 0x010fc80000010000 */
[----:B-----5:R-:W-:-:S04]  /*1440*/  FADD.FTZ R8, R8, R17 ;  /* 0x0000001108087221 */ /* 0x020fc80000010000 */
[----:B------:R-:W-:-:S04]  /*1450*/  FADD.FTZ R8, R8, R19 ;  /* 0x0000001308087221 */ /* 0x000fc80000010000 */
[----:B0-----:R-:W-:-:S04]  /*1460*/  FADD.FTZ R8, R8, R25 ;  /* 0x0000001908087221 */ /* 0x001fc80000010000 */
[----:B------:R-:W-:-:S07]  /*1470*/  FADD.FTZ R23, R8, R27 ;  /* 0x0000001b08177221 */ /* 0x000fce0000010000 */
.L_x_184:
[----:B------:R-:W-:-:S13]  /*1480*/  ISETP.NE.OR P0, PT, R6, RZ, P0 ;  /* 0x000000ff0600720c */ /* 0x000fda0000705670 */
[----:B------:R-:W-:Y:S05]  /*1490*/  @!P0 BRA `(.L_x_180) ;  /* 0x0000000000408947 */ /* 0x000fea0003800000 */
.L_x_181:
        /* <DEDUP_REMOVED lines=16> */
.L_x_180:
        /* <DEDUP_REMOVED lines=8> */
.L_x_185:
[----:B------:R0:W1:Y:S01]  /*1620*/  LDS R6, [R11] ;  /* 0x000000000b067984 */ /* 0x0000620000000800 */
[----:B------:R-:W-:-:S04]  /*1630*/  IADD3 R3, R3, -0x1, RZ ;  /* 0xffffffff03037810 */ /* 0x000fc80007ffe0ff */
[----:B------:R-:W-:Y:S02]  /*1640*/  ISETP.NE.AND P0, PT, R3, RZ, PT ;  /* 0x000000ff0300720c */ /* 0x000fe40003f05270 */
[----:B0-----:R-:W-:Y:S01]  /*1650*/  LEA R11, R0, R11, 0x2 ;  /* 0x0000000b000b7211 */ /* 0x001fe200078e10ff */
[----:B-1----:R-:W-:-:S10]  /*1660*/  FADD.FTZ R23, R6, R23 ;  /* 0x0000001706177221 */ /* 0x002fd40000010000 */
[----:B------:R-:W-:Y:S05]  /*1670*/  @P0 BRA `(.L_x_185) ;  /* 0xfffffffc00e80947 */ /* 0x000fea000383ffff */
.L_x_179:
[----:B------:R-:W-:Y:S01]  /*1680*/  IMAD R0, R10, UR9, RZ ;  /* 0x000000090a007c24 */ /* 0x000fe2000f8e02ff */
[----:B------:R-:W-:-:S04]  /*1690*/  ULDC.64 UR4, c[0x0][0x220] ;  /* 0x0000880000047ab9 */ /* 0x000fc80000000a00 */
[----:B------:R-:W-:-:S04]  /*16a0*/  IADD3 R0, P0, R0, R9, RZ ;  /* 0x0000000900007210 */ /* 0x000fc80007f1e0ff */
[----:B------:R-:W-:Y:S02]  /*16b0*/  LEA.HI.X.SX32 R3, R9, RZ, 0x1, P0 ;  /* 0x000000ff09037211 */ /* 0x000fe400000f0eff */
[----:B------:R-:W-:-:S04]  /*16c0*/  LEA R12, P0, R0, UR4, 0x2 ;  /* 0x00000004000c7c11 */ /* 0x000fc8000f8010ff */
[----:B------:R-:W-:-:S05]  /*16d0*/  LEA.HI.X R13, R0, UR5, R3, 0x2, P0 ;  /* 0x00000005000d7c11 */ /* 0x000fca00080f1403 */
[----:B------:R1:W-:Y:S04]  /*16e0*/  STG.E.STRONG.SYS desc[UR6][R12.64], R23 ;  /* 0x000000170c007986 */ /* 0x0003e8000c115906 */
.L_x_178:
[----:B------:R-:W-:Y:S05]  /*16f0*/  BSYNC B0 ;  /* 0x0000000000007941 */ /* 0x000fea0003800000 */
.L_x_177:
        /* <DEDUP_REMOVED lines=13> */
[----:B------:R-:W3:Y:S01]  /*17d0*/  POPC R11, UR4 ;  /* 0x00000004000b7d09 */ /* 0x000ee20008000000 */
[----:B0-----:R-:W-:Y:S01]  /*17e0*/  IMAD.WIDE.U32 R6, R5, 0x4, R6 ;  /* 0x0000000405067825 */ /* 0x001fe200078e0006 */
[----:B--2---:R-:W-:-:S13]  /*17f0*/  ISETP.EQ.U32.AND P0, PT, R8, R3, PT ;  /* 0x000000030800720c */ /* 0x004fda0003f02070 */
[----:B---3--:R-:W2:Y:S01]  /*1800*/  @P0 ATOMG.E.ADD.STRONG.GPU PT, R7, desc[UR6][R6.64], R11 ;  /* 0x0000000b060709a8 */ /* 0x008ea200081ee1c6 */
[----:B------:R-:W0:Y:S01]  /*1810*/  S2UR UR5, SR_CgaCtaId ;  /* 0x00000000000579c3 */ /* 0x000e220000008800 */
[----:B------:R-:W3:Y:S02]  /*1820*/  S2R R3, SR_LTMASK ;  /* 0x0000000000037919 */ /* 0x000ee40000003900 */
[----:B---3--:R-:W-:Y:S01]  /*1830*/  LOP3.LUT R5, R3, UR4, RZ, 0xc0, !PT ;  /* 0x0000000403057c12 */ /* 0x008fe2000f8ec0ff */
[----:B------:R-:W-:Y:S01]  /*1840*/  VIADD R3, R2, 0xffffffff ;  /* 0xffffffff02037836 */ /* 0x000fe20000000000 */
[----:B------:R-:W-:Y:S02]  /*1850*/  UMOV UR4, 0x400 ;  /* 0x0000040000047882 */ /* 0x000fe40000000000 */
[----:B0-----:R-:W-:Y:S02]  /*1860*/  ULEA UR4, UR5, UR4, 0x18 ;  /* 0x0000000405047291 */ /* 0x001fe4000f8ec03f */
[----:B------:R-:W0:Y:S01]  /*1870*/  POPC R5, R5 ;  /* 0x0000000500057309 */ /* 0x000e220000000000 */
[----:B--2---:R-:W0:Y:S02]  /*1880*/  SHFL.IDX PT, R0, R7, R8, 0x1f ;  /* 0x00001f0807007589 */ /* 0x004e2400000e0000 */
[----:B0-----:R-:W-:-:S04]  /*1890*/  IADD3 R0, R0, R5, RZ ;  /* 0x0000000500007210 */ /* 0x001fc80007ffe0ff */
[----:B------:R-:W-:-:S04]  /*18a0*/  ISETP.NE.AND P0, PT, R0, R3, PT ;  /* 0x000000030000720c */ /* 0x000fc80003f05270 */
[----:B------:R-:W-:-:S05]  /*18b0*/  SEL R0, RZ, 0x1, P0 ;  /* 0x00000001ff007807 */ /* 0x000fca0000000000 */
[----:B------:R2:W-:Y:S04]  /*18c0*/  STS.U8 [UR4], R0 ;  /* 0x00000000ff007988 */ /* 0x0005e80008000004 */
.L_x_187:
[----:B------:R-:W-:Y:S05]  /*18d0*/  BSYNC B0 ;  /* 0x0000000000007941 */ /* 0x000fea0003800000 */
.L_x_186:
        /* <DEDUP_REMOVED lines=8> */
[----:B------:R-:W-:Y:S01]  /*1960*/  ISETP.NE.AND P0, PT, R2, RZ, PT ;  /* 0x000000ff0200720c */ /* 0x000fe20003f05270 */
[----:B------:R-:W-:-:S12]  /*1970*/  HFMA2.MMA R0, -RZ, RZ, 0, 0 ;  /* 0x00000000ff007435 */ /* 0x000fd800000001ff */
[----:B------:R-:W-:Y:S05]  /*1980*/  @!P0 BRA `(.L_x_188) ;  /* 0x00000008002c8947 */ /* 0x000fea0003800000 */
[C---:B------:R-:W-:Y:S01]  /*1990*/  IADD3 R0, R2.reuse, -0x1, RZ ;  /* 0xffffffff02007810 */ /* 0x040fe20007ffe0ff */
[----:B------:R-:W-:Y:S01]  /*19a0*/  UMOV UR4, URZ ;  /* 0x0000003f00047c82 */ /* 0x000fe20008000000 */
[----:B------:R-:W-:Y:S02]  /*19b0*/  LOP3.LUT R3, R2, 0x3, RZ, 0xc0, !PT ;  /* 0x0000000302037812 */ /* 0x000fe400078ec0ff */
[----:B------:R-:W-:Y:S02]  /*19c0*/  ISETP.GE.U32.AND P0, PT, R0, 0x3, PT ;  /* 0x000000030000780c */ /* 0x000fe40003f06070 */
[----:B------:R-:W-:-:S11]  /*19d0*/  MOV R0, RZ ;  /* 0x000000ff00007202 */ /* 0x000fd60000000f00 */
        /* <DEDUP_REMOVED lines=11> */
.L_x_192:
[----:B------:R-:W0:Y:S01]  /*1a90*/  LDC.64 R16, c[0x0][0x220] ;  /* 0x00008800ff107b82 */ /* 0x000e220000000a00 */
[----:B------:R-:W-:Y:S01]  /*1aa0*/  IMAD R7, R10, UR4, R9 ;  /* 0x000000040a077c24 */ /* 0x000fe2000f8e0209 */
[----:B------:R-:W-:-:S06]  /*1ab0*/  UIADD3 UR5, UR4, 0x4, URZ ;  /* 0x0000000404057890 */ /* 0x000fcc000fffe03f */
[----:B-1----:R-:W-:Y:S02]  /*1ac0*/  IMAD R13, R10, UR5, R9 ;  /* 0x000000050a0d7c24 */ /* 0x002fe4000f8e0209 */
[----:B0-----:R-:W-:-:S04]  /*1ad0*/  IMAD.WIDE R6, R7, 0x4, R16 ;  /* 0x0000000407067825 */ /* 0x001fc800078e0210 */
[C---:B------:R-:W-:Y:S02]  /*1ae0*/  IMAD.WIDE R26, R10.reuse, 0x4, R6 ;  /* 0x000000040a1a7825 */ /* 0x040fe400078e0206 */
[----:B------:R-:W3:Y:S02]  /*1af0*/  LDG.E.STRONG.SYS R7, desc[UR6][R6.64] ;  /* 0x0000000606077981 */ /* 0x000ee4000c1f5900 */
[C---:B------:R-:W-:Y:S02]  /*1b00*/  IMAD.WIDE R20, R10.reuse, 0x4, R26 ;  /* 0x000000040a147825 */ /* 0x040fe400078e021a */
[----:B------:R-:W4:Y:S02]  /*1b10*/  LDG.E.STRONG.SYS R26, desc[UR6][R26.64] ;  /* 0x000000061a1a7981 */ /* 0x000f24000c1f5900 */
[----:B------:R-:W-:Y:S02]  /*1b20*/  IMAD.WIDE R12, R13, 0x4, R16 ;  /* 0x000000040d0c7825 */ /* 0x000fe400078e0210 */
[----:B------:R-:W5:Y:S02]  /*1b30*/  LDG.E.STRONG.SYS R25, desc[UR6][R20.64] ;  /* 0x0000000614197981 */ /* 0x000f64000c1f5900 */
[----:B------:R-:W-:Y:S01]  /*1b40*/  IMAD.WIDE R14, R10, 0x4, R20 ;  /* 0x000000040a0e7825 */ /* 0x000fe200078e0214 */
[----:B------:R-:W-:-:S03]  /*1b50*/  UIADD3 UR5, UR4, 0x8, URZ ;  /* 0x0000000804057890 */ /* 0x000fc6000fffe03f */
[C---:B------:R-:W-:Y:S01]  /*1b60*/  IMAD.WIDE R18, R10.reuse, 0x4, R12 ;  /* 0x000000040a127825 */ /* 0x040fe200078e020c */
[----:B------:R0:W2:Y:S03]  /*1b70*/  LDG.E.STRONG.SYS R24, desc[UR6][R14.64] ;  /* 0x000000060e187981 */ /* 0x0000a6000c1f5900 */
[C---:B------:R-:W-:Y:S01]  /*1b80*/  IMAD R11, R10.reuse, UR5, R9 ;  /* 0x000000050a0b7c24 */ /* 0x040fe2000f8e0209 */
[----:B------:R-:W2:Y:S01]  /*1b90*/  LDG.E.STRONG.SYS R13, desc[UR6][R12.64] ;  /* 0x000000060c0d7981 */ /* 0x000ea2000c1f5900 */
[----:B------:R-:W-:-:S04]  /*1ba0*/  IMAD.WIDE R22, R10, 0x4, R18 ;  /* 0x000000040a167825 */ /* 0x000fc800078e0212 */
[----:B0-----:R-:W-:Y:S01]  /*1bb0*/  IMAD.WIDE R14, R11, 0x4, R16 ;  /* 0x000000040b0e7825 */ /* 0x001fe200078e0210 */
[----:B------:R-:W2:Y:S03]  /*1bc0*/  LDG.E.STRONG.SYS R12, desc[UR6][R18.64] ;  /* 0x00000006120c7981 */ /* 0x000ea6000c1f5900 */
[C---:B------:R-:W-:Y:S01]  /*1bd0*/  IMAD.WIDE R28, R10.reuse, 0x4, R22 ;  /* 0x000000040a1c7825 */ /* 0x040fe200078e0216 */
[----:B------:R-:W2:Y:S03]  /*1be0*/  LDG.E.STRONG.SYS R11, desc[UR6][R22.64] ;  /* 0x00000006160b7981 */ /* 0x000ea6000c1f5900 */
[C---:B------:R-:W-:Y:S01]  /*1bf0*/  IMAD.WIDE R20, R10.reuse, 0x4, R14 ;  /* 0x000000040a147825 */ /* 0x040fe200078e020e */
[----:B------:R-:W-:Y:S01]  /*1c00*/  UIADD3 UR5, UR4, 0xc, URZ ;  /* 0x0000000c04057890 */ /* 0x000fe2000fffe03f */
        /* <DEDUP_REMOVED lines=36> */
.L_x_191:
[----:B------:R-:W-:-:S13]  /*1e50*/  ISETP.GT.AND P1, PT, R2, 0x4, PT ;  /* 0x000000040200780c */ /* 0x000fda0003f24270 */
[----:B------:R-:W-:Y:S05]  /*1e60*/  @!P1 BRA `(.L_x_193) ;  /* 0x00000000007c9947 */ /* 0x000fea0003800000 */
[----:B01----:R-:W0:Y:S01]  /*1e70*/  LDC.64 R22, c[0x0][0x220] ;  /* 0x00008800ff167b82 */ /* 0x003e220000000a00 */
[----:B------:R-:W-:Y:S01]  /*1e80*/  IMAD R15, R10, UR4, R9 ;  /* 0x000000040a0f7c24 */ /* 0x000fe2000f8e0209 */
[----:B------:R-:W-:-:S06]  /*1e90*/  UIADD3 UR5, UR4, 0x4, URZ ;  /* 0x0000000404057890 */ /* 0x000fcc000fffe03f */
[----:B------:R-:W-:Y:S02]  /*1ea0*/  IMAD R7, R10, UR5, R9 ;  /* 0x000000050a077c24 */ /* 0x000fe4000f8e0209 */
[----:B0-----:R-:W-:-:S05]  /*1eb0*/  IMAD.WIDE R14, R15, 0x4, R22 ;  /* 0x000000040f0e7825 */ /* 0x001fca00078e0216 */
[----:B------:R0:W3:Y:S01]  /*1ec0*/  LDG.E.STRONG.SYS R11, desc[UR6][R14.64] ;  /* 0x000000060e0b7981 */ /* 0x0000e2000c1f5900 */
[----:B------:R-:W-:-:S04]  /*1ed0*/  IMAD.WIDE R16, R10, 0x4, R14 ;  /* 0x000000040a107825 */ /* 0x000fc800078e020e */
[----:B------:R-:W-:Y:S01]  /*1ee0*/  IMAD.WIDE R22, R7, 0x4, R22 ;  /* 0x0000000407167825 */ /* 0x000fe200078e0216 */
[----:B------:R-:W4:Y:S03]  /*1ef0*/  LDG.E.STRONG.SYS R8, desc[UR6][R16.64] ;  /* 0x0000000610087981 */ /* 0x000f26000c1f5900 */
        /* <DEDUP_REMOVED lines=8> */
[----:B0-----:R-:W-:-:S03]  /*1f80*/  IMAD.WIDE R14, R10, 0x4, R12 ;  /* 0x000000040a0e7825 */ /* 0x001fc600078e020c */
[----:B------:R-:W2:Y:S04]  /*1f90*/  LDG.E.STRONG.SYS R13, desc[UR6][R12.64] ;  /* 0x000000060c0d7981 */ /* 0x000ea8000c1f5900 */
[----:B------:R-:W2:Y:S01]  /*1fa0*/  LDG.E.STRONG.SYS R15, desc[UR6][R14.64] ;  /* 0x000000060e0f7981 */ /* 0x000ea2000c1f5900 */
[----:B------:R-:W-:Y:S02]  /*1fb0*/  PLOP3.LUT P0, PT, PT, PT, PT, 0x8, 0x0 ;  /* 0x000000000000781c */ /* 0x000fe40003f0e170 */
[----:B------:R-:W-:Y:S01]  /*1fc0*/  IADD3 R2, R2, -0x8, RZ ;  /* 0xfffffff802027810 */ /* 0x000fe20007ffe0ff */
        /* <DEDUP_REMOVED lines=9> */
.L_x_193:
[----:B------:R-:W-:-:S13]  /*2060*/  ISETP.NE.OR P0, PT, R2, RZ, P0 ;  /* 0x000000ff0200720c */ /* 0x000fda0000705670 */
[----:B------:R-:W-:Y:S05]  /*2070*/  @!P0 BRA `(.L_x_189) ;  /* 0x0000000000448947 */ /* 0x000fea0003800000 */
.L_x_190:
        /* <DEDUP_REMOVED lines=17> */
.L_x_189:
[----:B------:R-:W-:-:S13]  /*2190*/  ISETP.NE.AND P0, PT, R3, RZ, PT ;  /* 0x000000ff0300720c */ /* 0x000fda0003f05270 */
[----:B------:R-:W-:Y:S05]  /*21a0*/  @!P0 BRA `(.L_x_188) ;  /* 0x0000000000248947 */ /* 0x000fea0003800000 */
[----:B--2---:R-:W2:Y:S01]  /*21b0*/  LDC.64 R4, c[0x0][0x220] ;  /* 0x00008800ff047b82 */ /* 0x004ea20000000a00 */
[----:B------:R-:W-:-:S04]  /*21c0*/  IMAD R7, R10, UR4, R9 ;  /* 0x000000040a077c24 */ /* 0x000fc8000f8e0209 */
[----:B--2---:R-:W-:-:S07]  /*21d0*/  IMAD.WIDE R4, R7, 0x4, R4 ;  /* 0x0000000407047825 */ /* 0x004fce00078e0204 */
.L_x_194:
[----:B------:R2:W3:Y:S01]  /*21e0*/  LDG.E.STRONG.SYS R7, desc[UR6][R4.64] ;  /* 0x0000000604077981 */ /* 0x0004e2000c1f5900 */
[----:B------:R-:W-:-:S04]  /*21f0*/  IADD3 R3, R3, -0x1, RZ ;  /* 0xffffffff03037810 */ /* 0x000fc80007ffe0ff */
[----:B------:R-:W-:Y:S01]  /*2200*/  ISETP.NE.AND P0, PT, R3, RZ, PT ;  /* 0x000000ff0300720c */ /* 0x000fe20003f05270 */
[----:B--2---:R-:W-:-:S04]  /*2210*/  IMAD.WIDE R4, R10, 0x4, R4 ;  /* 0x000000040a047825 */ /* 0x004fc800078e0204 */
[----:B---3--:R-:W-:-:S08]  /*2220*/  FADD.FTZ R0, R7, R0 ;  /* 0x0000000007007221 */ /* 0x008fd00000010000 */
[----:B------:R-:W-:Y:S05]  /*2230*/  @P0 BRA `(.L_x_194) ;  /* 0xfffffffc00e80947 */ /* 0x000fea000383ffff */
.L_x_188:
[----:B------:R-:W3:Y:S01]  /*2240*/  LDC.64 R2, c[0x0][0x230] ;  /* 0x00008c00ff027b82 */ /* 0x000ee20000000a00 */
[----:B------:R-:W-:Y:S01]  /*2250*/  F2FP.F16.F32.PACK_AB R0, RZ, R0 ;  /* 0x00000000ff00723e */ /* 0x000fe200000000ff */
[----:B---3--:R-:W-:-:S05]  /*2260*/  IMAD.WIDE R2, R9, 0x2, R2 ;  /* 0x0000000209027825 */ /* 0x008fca00078e0202 */
[----:B------:R-:W-:Y:S01]  /*2270*/  STG.E.U16 desc[UR6][R2.64], R0 ;  /* 0x0000000002007986 */ /* 0x000fe2000c101506 */
[----:B------:R-:W-:Y:S05]  /*2280*/  EXIT ;  /* 0x000000000000794d */ /* 0x000fea0003800000 */
.L_x_195:
        /* <DEDUP_REMOVED lines=15> */
.L_x_330:


//--------------------- .text._Z10Relu_fpropIN3c104HalfEEvPT_jj --------------------------
	.section	.text._Z10Relu_fpropIN3c104HalfEEvPT_jj,"ax",@progbits
	.align	128
        .global         _Z10Relu_fpropIN3c104HalfEEvPT_jj
        .type           _Z10Relu_fpropIN3c104HalfEEvPT_jj,@function
        .size           _Z10Relu_fpropIN3c104HalfEEvPT_jj,(.L_x_331 - _Z10Relu_fpropIN3c104HalfEEvPT_jj)
        .other          _Z10Relu_fpropIN3c104HalfEEvPT_jj,@"STO_CUDA_ENTRY STV_DEFAULT"
_Z10Relu_fpropIN3c104HalfEEvPT_jj:
.text._Z10Relu_fpropIN3c104HalfEEvPT_jj:
        /* <DEDUP_REMOVED lines=19> */
.L_x_197:
[----:B------:R-:W-:Y:S01]  /*0130*/  IMAD.IADD R6, R15, 0x1, R0 ;  /* 0x000000010f067824 */ /* 0x000fe200078e0200 */
[C---:B------:R-:W-:Y:S01]  /*0140*/  ISETP.GE.U32.AND P0, PT, R0.reuse, R13, PT ;  /* 0x0000000d0000720c */ /* 0x040fe20003f06070 */
[----:B-1----:R-:W-:-:S03]  /*0150*/  IMAD.WIDE R2, R0, 0x2, R4 ;  /* 0x0000000200027825 */ /* 0x002fc600078e0204 */
[C---:B------:R-:W-:Y:S01]  /*0160*/  ISETP.GE.U32.AND P1, PT, R6.reuse, R13, PT ;  /* 0x0000000d0600720c */ /* 0x040fe20003f26070 */
[----:B------:R-:W-:Y:S02]  /*0170*/  IMAD.IADD R8, R15, 0x1, R6 ;  /* 0x000000010f087824 */ /* 0x000fe400078e0206 */
[----:B------:R-:W-:-:S03]  /*0180*/  IMAD.WIDE R6, R6, 0x2, R4 ;  /* 0x0000000206067825 */ /* 0x000fc600078e0204 */
[CC--:B------:R-:W-:Y:S01]  /*0190*/  ISETP.GE.U32.AND P2, PT, R8.reuse, R13.reuse, PT ;  /* 0x0000000d0800720c */ /* 0x0c0fe20003f46070 */
[C---:B------:R-:W-:Y:S02]  /*01a0*/  IMAD.IADD R10, R15.reuse, 0x1, R8 ;  /* 0x000000010f0a7824 */ /* 0x040fe400078e0208 */
[--C-:B------:R-:W-:Y:S01]  /*01b0*/  IMAD.WIDE R8, R8, 0x2, R4.reuse ;  /* 0x0000000208087825 */ /* 0x100fe200078e0204 */
[----:B------:R-:W2:Y:S02]  /*01c0*/  @!P0 LDG.E.U16 R17, desc[UR6][R2.64] ;  /* 0x0000000602118981 */ /* 0x000ea4000c1e1500 */
[C---:B------:R-:W-:Y:S01]  /*01d0*/  ISETP.GE.U32.AND P3, PT, R10.reuse, R13, PT ;  /* 0x0000000d0a00720c */ /* 0x040fe20003f66070 */
[----:B------:R-:W-:Y:S01]  /*01e0*/  IMAD.WIDE R10, R10, 0x2, R4 ;  /* 0x000000020a0a7825 */ /* 0x000fe200078e0204 */
[----:B------:R-:W3:Y:S05]  /*01f0*/  @!P1 LDG.E.U16 R19, desc[UR6][R6.64] ;  /* 0x0000000606139981 */ /* 0x000eea000c1e1500 */
[----:B------:R-:W4:Y:S06]  /*0200*/  @!P2 LDG.E.U16 R21, desc[UR6][R8.64] ;  /* 0x000000060815a981 */ /* 0x000f2c000c1e1500 */
[----:B------:R-:W5:Y:S01]  /*0210*/  @!P3 LDG.E.U16 R23, desc[UR6][R10.64] ;  /* 0x000000060a17b981 */ /* 0x000f62000c1e1500 */
[----:B------:R-:W-:-:S02]  /*0220*/  IMAD R0, R15, 0x4, R0 ;  /* 0x000000040f007824 */ /* 0x000fc400078e0200 */
[----:B--2---:R-:W-:Y:S02]  /*0230*/  HADD2.F32 R17, -RZ, R17.H0_H0 ;  /* 0x20000011ff117230 */ /* 0x004fe40000004100 */
[----:B---3--:R-:W-:-:S03]  /*0240*/  HADD2.F32 R19, -RZ, R19.H0_H0 ;  /* 0x20000013ff137230 */ /* 0x008fc60000004100 */
[----:B------:R-:W-:Y:S01]  /*0250*/  FMNMX.FTZ R17, RZ, R17, !PT ;  /* 0x00000011ff117209 */ /* 0x000fe20007810000 */
[----:B----4-:R-:W-:Y:S01]  /*0260*/  HADD2.F32 R21, -RZ, R21.H0_H0 ;  /* 0x20000015ff157230 */ /* 0x010fe20000004100 */
[----:B------:R-:W-:Y:S01]  /*0270*/  FMNMX.FTZ R12, RZ, R19, !PT ;  /* 0x00000013ff0c7209 */ /* 0x000fe20007810000 */
[----:B-----5:R-:W-:-:S03]  /*0280*/  HADD2.F32 R23, -RZ, R23.H0_H0 ;  /* 0x20000017ff177230 */ /* 0x020fc60000004100 */
[----:B------:R-:W-:Y:S02]  /*0290*/  FMNMX.FTZ R21, RZ, R21, !PT ;  /* 0x00000015ff157209 */ /* 0x000fe40007810000 */
[----:B------:R-:W-:Y:S02]  /*02a0*/  F2FP.F16.F32.PACK_AB R17, R12, R17 ;  /* 0x000000110c11723e */ /* 0x000fe400000000ff */
[----:B------:R-:W-:Y:S02]  /*02b0*/  FMNMX.FTZ R14, RZ, R23, !PT ;  /* 0x00000017ff0e7209 */ /* 0x000fe40007810000 */
[----:B------:R-:W-:Y:S02]  /*02c0*/  PRMT R19, R17, 0x7632, R19 ;  /* 0x0000763211137816 */ /* 0x000fe40000000013 */
[----:B------:R-:W-:Y:S01]  /*02d0*/  F2FP.F16.F32.PACK_AB R21, R14, R21 ;  /* 0x000000150e15723e */ /* 0x000fe200000000ff */
[----:B------:R0:W-:Y:S03]  /*02e0*/  @!P0 STG.E.U16 desc[UR6][R2.64], R17 ;  /* 0x0000001102008986 */ /* 0x0001e6000c101506 */
[----:B------:R-:W-:Y:S01]  /*02f0*/  PRMT R23, R21, 0x7632, R23 ;  /* 0x0000763215177816 */ /* 0x000fe20000000017 */
[----:B------:R0:W-:Y:S04]  /*0300*/  @!P1 STG.E.U16 desc[UR6][R6.64], R19 ;  /* 0x0000001306009986 */ /* 0x0001e8000c101506 */
[----:B------:R0:W-:Y:S04]  /*0310*/  @!P2 STG.E.U16 desc[UR6][R8.64], R21 ;  /* 0x000000150800a986 */ /* 0x0001e8000c101506 */
[----:B------:R0:W-:Y:S01]  /*0320*/  @!P3 STG.E.U16 desc[UR6][R10.64], R23 ;  /* 0x000000170a00b986 */ /* 0x0001e2000c101506 */
[----:B------:R-:W-:-:S13]  /*0330*/  ISETP.GE.U32.AND P0, PT, R0, R13, PT ;  /* 0x0000000d0000720c */ /* 0x000fda0003f06070 */
[----:B0-----:R-:W-:Y:S05]  /*0340*/  @!P0 BRA `(.L_x_197) ;  /* 0xfffffffc00788947 */ /* 0x001fea000383ffff */
[----:B------:R-:W-:Y:S05]  /*0350*/  EXIT ;  /* 0x000000000000794d */ /* 0x000fea0003800000 */
.L_x_196:
[----:B------:R-:W-:Y:S01]  /*0360*/  ULDC UR5, c[0x0][0x218] ;  /* 0x0000860000057ab9 */ /* 0x000fe20000000800 */
[----:B------:R-:W-:Y:S02]  /*0370*/  IMAD.SHL.U32 R2, R0, 0x4, RZ ;  /* 0x0000000400027824 */ /* 0x000fe400078e00ff */
[----:B------:R-:W-:-:S05]  /*0380*/  IMAD R14, R13, UR5, RZ ;  /* 0x000000050d0e7c24 */ /* 0x000fca000f8e02ff */
[----:B------:R-:W-:-:S13]  /*0390*/  ISETP.GE.U32.AND P0, PT, R2, R14, PT ;  /* 0x0000000e0200720c */ /* 0x000fda0003f06070 */
[----:B------:R-:W-:Y:S05]  /*03a0*/  @P0 EXIT ;  /* 0x000000000000094d */ /* 0x000fea0003800000 */
[----:B------:R-:W0:Y:S01]  /*03b0*/  LDC.64 R2, c[0x0][0x210] ;  /* 0x00008400ff027b82 */ /* 0x000e220000000a00 */
[----:B------:R-:W-:Y:S02]  /*03c0*/  ULDC UR5, c[0x0][0xc] ;  /* 0x0000030000057ab9 */ /* 0x000fe40000000800 */
[----:B------:R-:W-:-:S12]  /*03d0*/  UIMAD UR4, UR4, UR5, URZ ;  /* 0x00000005040472a4 */ /* 0x000fd8000f8e023f */
.L_x_198:
[----:B0-----:R-:W-:-:S05]  /*03e0*/  IMAD.WIDE R4, R0, 0x8, R2 ;  /* 0x0000000800047825 */ /* 0x001fca00078e0202 */
[----:B------:R-:W2:Y:S01]  /*03f0*/  LDG.E.64 R12, desc[UR6][R4.64] ;  /* 0x00000006040c7981 */ /* 0x000ea2000c1e1b00 */
[----:B------:R-:W-:Y:S01]  /*0400*/  VIADD R0, R0, UR4 ;  /* 0x0000000400007c36 */ /* 0x000fe20008000000 */
[--C-:B--2---:R-:W-:Y:S01]  /*0410*/  SHF.R.U64 R6, R12, 0x10, R13.reuse ;  /* 0x000000100c067819 */ /* 0x104fe2000000120d */
[----:B------:R-:W-:Y:S01]  /*0420*/  HADD2.F32 R7, -RZ, R13.H0_H0 ;  /* 0x2000000dff077230 */ /* 0x000fe20000004100 */
[----:B------:R-:W-:-:S03]  /*0430*/  SHF.R.U32.HI R8, RZ, 0x10, R13 ;  /* 0x00000010ff087819 */ /* 0x000fc6000001160d */
[----:B------:R-:W-:Y:S01]  /*0440*/  HADD2.F32 R6, -RZ, R6.H0_H0 ;  /* 0x20000006ff067230 */ /* 0x000fe20000004100 */
[----:B------:R-:W-:Y:S01]  /*0450*/  FMNMX.FTZ R11, RZ, R7, !PT ;  /* 0x00000007ff0b7209 */ /* 0x000fe20007810000 */
[----:B------:R-:W-:-:S03]  /*0460*/  HADD2.F32 R8, -RZ, R8.H0_H0 ;  /* 0x20000008ff087230 */ /* 0x000fc60000004100 */
[----:B------:R-:W-:Y:S01]  /*0470*/  FMNMX.FTZ R10, RZ, R6, !PT ;  /* 0x00000006ff0a7209 */ /* 0x000fe20007810000 */
[----:B------:R-:W-:Y:S01]  /*0480*/  HADD2.F32 R6, -RZ, R12.H0_H0 ;  /* 0x2000000cff067230 */ /* 0x000fe20000004100 */
[----:B------:R-:W-:Y:S01]  /*0490*/  FMNMX.FTZ R12, RZ, R8, !PT ;  /* 0x00000008ff0c7209 */ /* 0x000fe20007810000 */
[----:B------:R-:W-:Y:S03]  /*04a0*/  F2F.F16.F32 R11, R11 ;  /* 0x0000000b000b7304 */ /* 0x000fe60000200800 */
[----:B------:R-:W-:-:S05]  /*04b0*/  FMNMX.FTZ R8, RZ, R6, !PT ;  /* 0x00000006ff087209 */ /* 0x000fca0007810000 */
[----:B------:R-:W0:Y:S08]  /*04c0*/  F2F.F16.F32 R7, R10 ;  /* 0x0000000a00077304 */ /* 0x000e300000200800 */
[----:B------:R-:W1:Y:S01]  /*04d0*/  F2F.F16.F32 R12, R12 ;  /* 0x0000000c000c7304 */ /* 0x000e620000200800 */
[----:B0-----:R-:W-:-:S07]  /*04e0*/  IMAD.WIDE.U32 R6, R7, 0x10000, RZ ;  /* 0x0001000007067825 */ /* 0x001fce00078e00ff */
[----:B------:R-:W0:Y:S01]  /*04f0*/  F2F.F16.F32 R9, R8 ;  /* 0x0000000800097304 */ /* 0x000e220000200800 */
[----:B-1----:R-:W-:-:S04]  /*0500*/  PRMT R13, R11, 0x5410, R12 ;  /* 0x000054100b0d7816 */ /* 0x002fc8000000000c */
[----:B------:R-:W-:Y:S02]  /*0510*/  LOP3.LUT R7, R13, R7, RZ, 0xfc, !PT ;  /* 0x000000070d077212 */ /* 0x000fe400078efcff */
[----:B0-----:R-:W-:Y:S01]  /*0520*/  LOP3.LUT R6, R6, R9, RZ, 0xfc, !PT ;  /* 0x0000000906067212 */ /* 0x001fe200078efcff */
[----:B------:R-:W-:-:S04]  /*0530*/  IMAD.SHL.U32 R9, R0, 0x4, RZ ;  /* 0x0000000400097824 */ /* 0x000fc800078e00ff */
[----:B------:R1:W-:Y:S01]  /*0540*/  STG.E.64 desc[UR6][R4.64], R6 ;  /* 0x0000000604007986 */ /* 0x0003e2000c101b06 */
[----:B------:R-:W-:-:S13]  /*0550*/  ISETP.GE.U32.AND P0, PT, R9, R14, PT ;  /* 0x0000000e0900720c */ /* 0x000fda0003f06070 */
[----:B-1----:R-:W-:Y:S05]  /*0560*/  @!P0 BRA `(.L_x_198) ;  /* 0xfffffffc009c8947 */ /* 0x002fea000383ffff */
[----:B------:R-:W-:Y:S05]  /*0570*/  EXIT ;  /* 0x000000000000794d */ /* 0x000fea0003800000 */
.L_x_199:
        /* <DEDUP_REMOVED lines=16> */
.L_x_331:


//--------------------- .text._Z13Sigmoid_fpropIN3c104HalfEEvPT_jj --------------------------
	.section	.text._Z13Sigmoid_fpropIN3c104HalfEEvPT_jj,"ax",@progbits
	.align	128
        .global         _Z13Sigmoid_fpropIN3c104HalfEEvPT_jj
        .type           _Z13Sigmoid_fpropIN3c104HalfEEvPT_jj,@function
        .size           _Z13Sigmoid_fpropIN3c104HalfEEvPT_jj,(.L_x_332 - _Z13Sigmoid_fpropIN3c104HalfEEvPT_jj)
        .other          _Z13Sigmoid_fpropIN3c104HalfEEvPT_jj,@"STO_CUDA_ENTRY STV_DEFAULT"
_Z13Sigmoid_fpropIN3c104HalfEEvPT_jj:
.text._Z13Sigmoid_fpropIN3c104HalfEEvPT_jj:
        /* <DEDUP_REMOVED lines=19> */
.L_x_201:
[C---:B--2---:R-:W-:Y:S01]  /*0130*/  IADD3 R6, R15.reuse, R0, RZ ;  /* 0x000000000f067210 */ /* 0x044fe20007ffe0ff */
[C---:B-1----:R-:W-:Y:S01]  /*0140*/  IMAD.WIDE R2, R0.reuse, 0x2, R4 ;  /* 0x0000000200027825 */ /* 0x042fe200078e0204 */
[-C--:B------:R-:W-:Y:S02]  /*0150*/  ISETP.GE.U32.AND P0, PT, R0, R13.reuse, PT ;  /* 0x0000000d0000720c */ /* 0x080fe40003f06070 */
[C---:B------:R-:W-:Y:S02]  /*0160*/  IADD3 R8, R15.reuse, R6, RZ ;  /* 0x000000060f087210 */ /* 0x040fe40007ffe0ff */
[-C--:B------:R-:W-:Y:S02]  /*0170*/  ISETP.GE.U32.AND P1, PT, R6, R13.reuse, PT ;  /* 0x0000000d0600720c */ /* 0x080fe40003f26070 */
[----:B------:R-:W-:Y:S02]  /*0180*/  IADD3 R10, R15, R8, RZ ;  /* 0x000000080f0a7210 */ /* 0x000fe40007ffe0ff */
[----:B------:R-:W-:-:S02]  /*0190*/  ISETP.GE.U32.AND P2, PT, R8, R13, PT ;  /* 0x0000000d0800720c */ /* 0x000fc40003f46070 */
[----:B------:R-:W-:Y:S01]  /*01a0*/  ISETP.GE.U32.AND P3, PT, R10, R13, PT ;  /* 0x0000000d0a00720c */ /* 0x000fe20003f66070 */
[--C-:B------:R-:W-:Y:S02]  /*01b0*/  IMAD.WIDE R6, R6, 0x2, R4.reuse ;  /* 0x0000000206067825 */ /* 0x100fe400078e0204 */
[----:B------:R-:W2:Y:S02]  /*01c0*/  @!P0 LDG.E.U16 R17, desc[UR6][R2.64] ;  /* 0x0000000602118981 */ /* 0x000ea4000c1e1500 */
[--C-:B------:R-:W-:Y:S02]  /*01d0*/  IMAD.WIDE R8, R8, 0x2, R4.reuse ;  /* 0x0000000208087825 */ /* 0x100fe400078e0204 */
[----:B------:R-:W3:Y:S02]  /*01e0*/  @!P1 LDG.E.U16 R19, desc[UR6][R6.64] ;  /* 0x0000000606139981 */ /* 0x000ee4000c1e1500 */
[----:B------:R-:W-:Y:S02]  /*01f0*/  IMAD.WIDE R10, R10, 0x2, R4 ;  /* 0x000000020a0a7825 */ /* 0x000fe400078e0204 */
[----:B------:R-:W4:Y:S04]  /*0200*/  @!P2 LDG.E.U16 R21, desc[UR6][R8.64] ;  /* 0x000000060815a981 */ /* 0x000f28000c1e1500 */
[----:B------:R-:W5:Y:S01]  /*0210*/  @!P3 LDG.E.U16 R23, desc[UR6][R10.64] ;  /* 0x000000060a17b981 */ /* 0x000f62000c1e1500 */
[----:B------:R-:W-:Y:S01]  /*0220*/  LEA R0, R15, R0, 0x2 ;  /* 0x000000000f007211 */ /* 0x000fe200078e10ff */
[----:B--2---:R-:W-:-:S02]  /*0230*/  HADD2.F32 R17, -RZ, R17.H0_H0 ;  /* 0x20000011ff117230 */ /* 0x004fc40000004100 */
[----:B---3--:R-:W-:-:S03]  /*0240*/  HADD2.F32 R19, -RZ, R19.H0_H0 ;  /* 0x20000013ff137230 */ /* 0x008fc60000004100 */
[----:B------:R-:W-:Y:S01]  /*0250*/  FMUL.FTZ R17, R17, -1.4426950216293334961 ;  /* 0xbfb8aa3b11117820 */ /* 0x000fe20000410000 */
[----:B----4-:R-:W-:Y:S02]  /*0260*/  HADD2.F32 R21, -RZ, R21.H0_H0 ;  /* 0x20000015ff157230 */ /* 0x010fe40000004100 */
[----:B------:R-:W-:-:S03]  /*0270*/  FMUL.FTZ R19, R19, -1.4426950216293334961 ;  /* 0xbfb8aa3b13137820 */ /* 0x000fc60000410000 */
[----:B------:R-:W0:Y:S01]  /*0280*/  MUFU.EX2 R17, R17 ;  /* 0x0000001100117308 */ /* 0x000e220000000800 */
[----:B-----5:R-:W-:Y:S02]  /*0290*/  HADD2.F32 R23, -RZ, R23.H0_H0 ;  /* 0x20000017ff177230 */ /* 0x020fe40000004100 */
[----:B------:R-:W-:-:S03]  /*02a0*/  FMUL.FTZ R21, R21, -1.4426950216293334961 ;  /* 0xbfb8aa3b15157820 */ /* 0x000fc60000410000 */
[----:B------:R-:W-:Y:S02]  /*02b0*/  FMUL.FTZ R23, R23, -1.4426950216293334961 ;  /* 0xbfb8aa3b17177820 */ /* 0x000fe40000410000 */
[----:B------:R-:W1:Y:S08]  /*02c0*/  MUFU.EX2 R19, R19 ;  /* 0x0000001300137308 */ /* 0x000e700000000800 */
[----:B------:R-:W2:Y:S01]  /*02d0*/  MUFU.EX2 R21, R21 ;  /* 0x0000001500157308 */ /* 0x000ea20000000800 */
[----:B0-----:R-:W-:-:S07]  /*02e0*/  FADD.FTZ R12, R17, 1 ;  /* 0x3f800000110c7421 */ /* 0x001fce0000010000 */
[----:B------:R-:W0:Y:S01]  /*02f0*/  MUFU.EX2 R23, R23 ;  /* 0x0000001700177308 */ /* 0x000e220000000800 */
[----:B-1----:R-:W-:-:S07]  /*0300*/  FADD.FTZ R14, R19, 1 ;  /* 0x3f800000130e7421 */ /* 0x002fce0000010000 */
[----:B------:R-:W-:Y:S01]  /*0310*/  MUFU.RCP R12, R12 ;  /* 0x0000000c000c7308 */ /* 0x000fe20000001000 */
[----:B--2---:R-:W-:-:S07]  /*0320*/  FADD.FTZ R16, R21, 1 ;  /* 0x3f80000015107421 */ /* 0x004fce0000010000 */
[----:B------:R-:W1:Y:S01]  /*0330*/  MUFU.RCP R17, R14 ;  /* 0x0000000e00117308 */ /* 0x000e620000001000 */
[----:B0-----:R-:W-:-:S07]  /*0340*/  FADD.FTZ R18, R23, 1 ;  /* 0x3f80000017127421 */ /* 0x001fce0000010000 */
[----:B------:R-:W-:Y:S08]  /*0350*/  MUFU.RCP R16, R16 ;  /* 0x0000001000107308 */ /* 0x000ff00000001000 */
[----:B------:R-:W0:Y:S01]  /*0360*/  MUFU.RCP R19, R18 ;  /* 0x0000001200137308 */ /* 0x000e220000001000 */
[----:B-1----:R-:W-:-:S05]  /*0370*/  F2FP.F16.F32.PACK_AB R17, R17, R12 ;  /* 0x0000000c1111723e */ /* 0x002fca00000000ff */
[----:B------:R2:W-:Y:S01]  /*0380*/  @!P0 STG.E.U16 desc[UR6][R2.64], R17 ;  /* 0x0000001102008986 */ /* 0x0005e2000c101506 */
[----:B------:R-:W-:Y:S02]  /*0390*/  ISETP.GE.U32.AND P0, PT, R0, R13, PT ;  /* 0x0000000d0000720c */ /* 0x000fe40003f06070 */
[----:B0-----:R-:W-:Y:S02]  /*03a0*/  F2FP.F16.F32.PACK_AB R21, R19, R16 ;  /* 0x000000101315723e */ /* 0x001fe400000000ff */
[----:B------:R-:W-:Y:S02]  /*03b0*/  PRMT R19, R17, 0x7632, R19 ;  /* 0x0000763211137816 */ /* 0x000fe40000000013 */
[----:B------:R-:W-:-:S03]  /*03c0*/  PRMT R23, R21, 0x7632, R23 ;  /* 0x0000763215177816 */ /* 0x000fc60000000017 */
[----:B------:R2:W-:Y:S04]  /*03d0*/  @!P1 STG.E.U16 desc[UR6][R6.64], R19 ;  /* 0x0000001306009986 */ /* 0x0005e8000c101506 */
[----:B------:R2:W-:Y:S04]  /*03e0*/  @!P2 STG.E.U16 desc[UR6][R8.64], R21 ;  /* 0x000000150800a986 */ /* 0x0005e8000c101506 */
[----:B------:R2:W-:Y:S01]  /*03f0*/  @!P3 STG.E.U16 desc[UR6][R10.64], R23 ;  /* 0x000000170a00b986 */ /* 0x0005e2000c101506 */
[----:B------:R-:W-:Y:S05]  /*0400*/  @!P0 BRA `(.L_x_201) ;  /* 0xfffffffc00488947 */ /* 0x000fea000383ffff */
[----:B------:R-:W-:Y:S05]  /*0410*/  EXIT ;  /* 0x000000000000794d */ /* 0x000fea0003800000 */
.L_x_200:
        /* <DEDUP_REMOVED lines=8> */
.L_x_202:
[----:B0-----:R-:W-:-:S05]  /*04a0*/  IMAD.WIDE R4, R0, 0x8, R2 ;  /* 0x0000000800047825 */ /* 0x001fca00078e0202 */
[----:B------:R-:W2:Y:S01]  /*04b0*/  LDG.E.64 R12, desc[UR6][R4.64] ;  /* 0x00000006040c7981 */ /* 0x000ea2000c1e1b00 */
[----:B------:R-:W-:Y:S02]  /*04c0*/  IADD3 R0, R0, UR4, RZ ;  /* 0x0000000400007c10 */ /* 0x000fe4000fffe0ff */
[--C-:B--2---:R-:W-:Y:S01]  /*04d0*/  SHF.R.U64 R7, R12, 0x10, R13.reuse ;  /* 0x000000100c077819 */ /* 0x104fe2000000120d */
[----:B------:R-:W-:Y:S01]  /*04e0*/  HADD2.F32 R8, -RZ, R13.H0_H0 ;  /* 0x2000000dff087230 */ /* 0x000fe20000004100 */
[----:B------:R-:W-:-:S03]  /*04f0*/  SHF.R.U32.HI R10, RZ, 0x10, R13 ;  /* 0x00000010ff0a7819 */ /* 0x000fc6000001160d */
[----:B------:R-:W-:Y:S02]  /*0500*/  HADD2.F32 R7, -RZ, R7.H0_H0 ;  /* 0x20000007ff077230 */ /* 0x000fe40000004100 */
[----:B------:R-:W-:Y:S01]  /*0510*/  FMUL.FTZ R9, R8, -1.4426950216293334961 ;  /* 0xbfb8aa3b08097820 */ /* 0x000fe20000410000 */
[----:B------:R-:W-:Y:S02]  /*0520*/  HADD2.F32 R10, -RZ, R10.H0_H0 ;  /* 0x2000000aff0a7230 */ /* 0x000fe40000004100 */
[----:B------:R-:W-:Y:S01]  /*0530*/  FMUL.FTZ R8, R7, -1.4426950216293334961 ;  /* 0xbfb8aa3b07087820 */ /* 0x000fe20000410000 */
[----:B------:R-:W-:Y:S02]  /*0540*/  HADD2.F32 R7, -RZ, R12.H0_H0 ;  /* 0x2000000cff077230 */ /* 0x000fe40000004100 */
[----:B------:R-:W-:Y:S01]  /*0550*/  FMUL.FTZ R13, R10, -1.4426950216293334961 ;  /* 0xbfb8aa3b0a0d7820 */ /* 0x000fe20000410000 */
[----:B------:R-:W0:Y:S02]  /*0560*/  MUFU.EX2 R9, R9 ;  /* 0x0000000900097308 */ /* 0x000e240000000800 */
[----:B------:R-:W-:-:S06]  /*0570*/  FMUL.FTZ R7, R7, -1.4426950216293334961 ;  /* 0xbfb8aa3b07077820 */ /* 0x000fcc0000410000 */
[----:B------:R-:W1:Y:S08]  /*0580*/  MUFU.EX2 R8, R8 ;  /* 0x0000000800087308 */ /* 0x000e700000000800 */
        /* <DEDUP_REMOVED lines=8> */
[----:B------:R-:W-:Y:S08]  /*0610*/  MUFU.RCP R14, R14 ;  /* 0x0000000e000e7308 */ /* 0x000ff00000001000 */
[----:B------:R-:W-:Y:S08]  /*0620*/  MUFU.RCP R10, R10 ;  /* 0x0000000a000a7308 */ /* 0x000ff00000001000 */
[----:B-1----:R-:W0:Y:S08]  /*0630*/  F2F.F16.F32 R8, R11 ;  /* 0x0000000b00087304 */ /* 0x002e300000200800 */
[----:B--2---:R-:W-:Y:S01]  /*0640*/  F2F.F16.F32 R13, R12 ;  /* 0x0000000c000d7304 */ /* 0x004fe20000200800 */
[----:B0-----:R-:W-:-:S07]  /*0650*/  IMAD.WIDE.U32 R8, R8, 0x10000, RZ ;  /* 0x0001000008087825 */ /* 0x001fce00078e00ff */
[----:B------:R-:W0:Y:S08]  /*0660*/  F2F.F16.F32 R16, R14 ;  /* 0x0000000e00107304 */ /* 0x000e300000200800 */
[----:B------:R-:W1:Y:S01]  /*0670*/  F2F.F16.F32 R7, R10 ;  /* 0x0000000a00077304 */ /* 0x000e620000200800 */
[----:B0-----:R-:W-:-:S04]  /*0680*/  PRMT R13, R13, 0x5410, R16 ;  /* 0x000054100d0d7816 */ /* 0x001fc80000000010 */
[----:B------:R-:W-:Y:S02]  /*0690*/  LOP3.LUT R9, R13, R9, RZ, 0xfc, !PT ;  /* 0x000000090d097212 */ /* 0x000fe400078efcff */
[----:B-1----:R-:W-:Y:S02]  /*06a0*/  LOP3.LUT R8, R8, R7, RZ, 0xfc, !PT ;  /* 0x0000000708087212 */ /* 0x002fe400078efcff */
[----:B------:R-:W-:-:S03]  /*06b0*/  SHF.L.U32 R7, R0, 0x2, RZ ;  /* 0x0000000200077819 */ /* 0x000fc600000006ff */
[----:B------:R1:W-:Y:S01]  /*06c0*/  STG.E.64 desc[UR6][R4.64], R8 ;  /* 0x0000000804007986 */ /* 0x0003e2000c101b06 */
[----:B------:R-:W-:-:S13]  /*06d0*/  ISETP.GE.U32.AND P0, PT, R7, R6, PT ;  /* 0x000000060700720c */ /* 0x000fda0003f06070 */
[----:B-1----:R-:W-:Y:S05]  /*06e0*/  @!P0 BRA `(.L_x_202) ;  /* 0xfffffffc006c8947 */ /* 0x002fea000383ffff */
[----:B------:R-:W-:Y:S05]  /*06f0*/  EXIT ;  /* 0x000000000000794d */ /* 0x000fea0003800000 */
.L_x_203:
        /* <DEDUP_REMOVED lines=16> */
.L_x_332:


//--------------------- .text._Z17biasAddRelu_fpropIN3c104HalfEEvPT_S3_jj --------------------------
	.section	.text._Z17biasAddRelu_fpropIN3c104HalfEEvPT_S3_jj,"ax",@progbits
	.align	128
        .global         _Z17biasAddRelu_fpropIN3c104HalfEEvPT_S3_jj
        .type           _Z17biasAddRelu_fpropIN3c104HalfEEvPT_S3_jj,@function
        .size           _Z17biasAddRelu_fpropIN3c104HalfEEvPT_S3_jj,(.L_x_333 - _Z17biasAddRelu_fpropIN3c104HalfEEvPT_S3_jj)
        .other          _Z17biasAddRelu_fpropIN3c104HalfEEvPT_S3_jj,@"STO_CUDA_ENTRY STV_DEFAULT"
_Z17biasAddRelu_fpropIN3c104HalfEEvPT_S3_jj:
.text._Z17biasAddRelu_fpropIN3c104HalfEEvPT_S3_jj:
        /* <DEDUP_REMOVED lines=22> */
[----:B------:R-:W-:Y:S02]  /*0160*/  ISETP.NE.U32.AND P0, PT, RZ, UR7, PT ;  /* 0x00000007ff007c0c */ /* 0x000fe4000bf05070 */
[----:B------:R-:W-:-:S05]  /*0170*/  LOP3.LUT R16, RZ, UR7, RZ, 0x33, !PT ;  /* 0x00000007ff107c12 */ /* 0x000fca000f8e33ff */
[----:B------:R-:W2:Y:S01]  /*0180*/  LDC.64 R4, c[0x0][0x210] ;  /* 0x00008400ff047b82 */ /* 0x000ea20000000a00 */
[----:B0-----:R-:W0:Y:S07]  /*0190*/  MUFU.RCP R8, R8 ;  /* 0x0000000800087308 */ /* 0x001e2e0000001000 */
[----:B------:R-:W3:Y:S01]  /*01a0*/  LDC.64 R2, c[0x0][0x218] ;  /* 0x00008600ff027b82 */ /* 0x000ee20000000a00 */
[----:B-1----:R-:W-:Y:S01]  /*01b0*/  IMAD R17, R17, UR5, RZ ;  /* 0x0000000511117c24 */ /* 0x002fe2000f8e02ff */
[----:B------:R-:W-:Y:S01]  /*01c0*/  ULDC UR5, c[0x0][0x224] ;  /* 0x0000890000057ab9 */ /* 0x000fe20000000800 */
[----:B0-----:R-:W-:-:S04]  /*01d0*/  VIADD R6, R8, 0xffffffe ;  /* 0x0ffffffe08067836 */ /* 0x001fc80000000000 */
[----:B------:R0:W1:Y:S02]  /*01e0*/  F2I.FTZ.U32.TRUNC.NTZ R7, R6 ;  /* 0x0000000600077305 */ /* 0x000064000021f000 */
[----:B0-----:R-:W-:Y:S01]  /*01f0*/  IMAD.MOV.U32 R6, RZ, RZ, RZ ;  /* 0x000000ffff067224 */ /* 0x001fe200078e00ff */
[----:B-1----:R-:W-:-:S05]  /*0200*/  IADD3 R19, RZ, -R7, RZ ;  /* 0x80000007ff137210 */ /* 0x002fca0007ffe0ff */
[----:B------:R-:W-:-:S04]  /*0210*/  IMAD R19, R19, UR7, RZ ;  /* 0x0000000713137c24 */ /* 0x000fc8000f8e02ff */
[----:B--23--:R-:W-:-:S07]  /*0220*/  IMAD.HI.U32 R19, R7, R19, R6 ;  /* 0x0000001307137227 */ /* 0x00cfce00078e0006 */
.L_x_205:
[-C--:B------:R-:W-:Y:S01]  /*0230*/  IMAD.HI.U32 R6, R19, R0.reuse, RZ ;  /* 0x0000000013067227 */ /* 0x080fe200078e00ff */
[C---:B------:R-:W-:Y:S02]  /*0240*/  IADD3 R8, R17.reuse, R0, RZ ;  /* 0x0000000011087210 */ /* 0x040fe40007ffe0ff */
[----:B------:R-:W-:Y:S02]  /*0250*/  ISETP.GE.U32.AND P2, PT, R0, UR4, PT ;  /* 0x0000000400007c0c */ /* 0x000fe4000bf46070 */
[----:B------:R-:W-:Y:S01]  /*0260*/  IADD3 R7, -R6, RZ, RZ ;  /* 0x000000ff06077210 */ /* 0x000fe20007ffe1ff */
[----:B------:R-:W-:-:S04]  /*0270*/  IMAD.IADD R10, R17, 0x1, R8 ;  /* 0x00000001110a7824 */ /* 0x000fc800078e0208 */
[----:B------:R-:W-:Y:S01]  /*0280*/  IMAD R7, R7, UR5, R0 ;  /* 0x0000000507077c24 */ /* 0x000fe2000f8e0200 */
[----:B------:R-:W-:-:S04]  /*0290*/  IADD3 R13, R17, R10, RZ ;  /* 0x0000000a110d7210 */ /* 0x000fc80007ffe0ff */
[----:B------:R-:W-:Y:S02]  /*02a0*/  ISETP.GE.U32.AND P1, PT, R7, UR5, PT ;  /* 0x0000000507007c0c */ /* 0x000fe4000bf26070 */
[----:B------:R-:W-:-:S11]  /*02b0*/  ISETP.GE.U32.AND P4, PT, R13, UR4, PT ;  /* 0x000000040d007c0c */ /* 0x000fd6000bf86070 */
[----:B------:R-:W-:Y:S01]  /*02c0*/  @P1 VIADD R7, R7, -UR5 ;  /* 0x8000000507071c36 */ /* 0x000fe20008000000 */
[C---:B------:R-:W-:Y:S01]  /*02d0*/  ISETP.GE.U32.AND P1, PT, R8.reuse, UR4, PT ;  /* 0x0000000408007c0c */ /* 0x040fe2000bf26070 */
[----:B------:R-:W-:-:S03]  /*02e0*/  IMAD.WIDE R8, R8, 0x2, R4 ;  /* 0x0000000208087825 */ /* 0x000fc600078e0204 */
[----:B------:R-:W-:Y:S01]  /*02f0*/  ISETP.GE.U32.AND P3, PT, R7, UR5, PT ;  /* 0x0000000507007c0c */ /* 0x000fe2000bf66070 */
[----:B------:R-:W-:-:S05]  /*0300*/  IMAD.WIDE R12, R13, 0x2, R4 ;  /* 0x000000020d0c7825 */ /* 0x000fca00078e0204 */
[----:B------:R-:W2:Y:S04]  /*0310*/  @!P4 LDG.E.U16 R25, desc[UR10][R12.64] ;  /* 0x0000000a0c19c981 */ /* 0x000ea8000c1e1500 */
[----:B------:R-:W3:Y:S03]  /*0320*/  @!P1 LDG.E.U16 R27, desc[UR10][R8.64] ;  /* 0x0000000a081b9981 */ /* 0x000ee6000c1e1500 */
[----:B------:R-:W-:Y:S01]  /*0330*/  @P3 VIADD R7, R7, -UR5 ;  /* 0x8000000507073c36 */ /* 0x000fe20008000000 */
[----:B------:R-:W-:-:S04]  /*0340*/  ISETP.GE.U32.AND P3, PT, R10, UR4, PT ;  /* 0x000000040a007c0c */ /* 0x000fc8000bf66070 */
[----:B------:R-:W-:Y:S01]  /*0350*/  SEL R15, R16, R7, !P0 ;  /* 0x00000007100f7207 */ /* 0x000fe20004000000 */
[----:B------:R-:W-:-:S04]  /*0360*/  IMAD.WIDE R6, R0, 0x2, R4 ;  /* 0x0000000200067825 */ /* 0x000fc800078e0204 */
[----:B------:R-:W-:Y:S01]  /*0370*/  IMAD.WIDE R14, R15, 0x2, R2 ;  /* 0x000000020f0e7825 */ /* 0x000fe200078e0202 */
[----:B------:R-:W4:Y:S03]  /*0380*/  @!P2 LDG.E.U16 R29, desc[UR10][R6.64] ;  /* 0x0000000a061da981 */ /* 0x000f26000c1e1500 */
[----:B------:R-:W-:Y:S01]  /*0390*/  IMAD.WIDE R10, R10, 0x2, R4 ;  /* 0x000000020a0a7825 */ /* 0x000fe200078e0204 */
[----:B------:R-:W5:Y:S04]  /*03a0*/  @!P2 LDG.E.U16 R18, desc[UR10][R14.64] ;  /* 0x0000000a0e12a981 */ /* 0x000f68000c1e1500 */
[----:B------:R-:W5:Y:S04]  /*03b0*/  @!P1 LDG.E.U16 R20, desc[UR10][R14.64] ;  /* 0x0000000a0e149981 */ /* 0x000f68000c1e1500 */
[----:B------:R-:W5:Y:S04]  /*03c0*/  @!P3 LDG.E.U16 R21, desc[UR10][R14.64] ;  /* 0x0000000a0e15b981 */ /* 0x000f68000c1e1500 */
[----:B------:R0:W5:Y:S04]  /*03d0*/  @!P4 LDG.E.U16 R22, desc[UR10][R14.64] ;  /* 0x0000000a0e16c981 */ /* 0x000168000c1e1500 */
[----:B------:R-:W5:Y:S01]  /*03e0*/  @!P3 LDG.E.U16 R23, desc[UR10][R10.64] ;  /* 0x0000000a0a17b981 */ /* 0x000f62000c1e1500 */
[----:B------:R-:W-:Y:S01]  /*03f0*/  LEA R0, R17, R0, 0x2 ;  /* 0x0000000011007211 */ /* 0x000fe200078e10ff */
[----:B--2---:R-:W-:-:S02]  /*0400*/  HADD2.F32 R25, -RZ, R25.H0_H0 ;  /* 0x20000019ff197230 */ /* 0x004fc40000004100 */
[----:B---3--:R-:W-:Y:S02]  /*0410*/  HADD2.F32 R24, -RZ, R27.H0_H0 ;  /* 0x2000001bff187230 */ /* 0x008fe40000004100 */
[----:B----4-:R-:W-:Y:S02]  /*0420*/  HADD2.F32 R26, -RZ, R29.H0_H0 ;  /* 0x2000001dff1a7230 */ /* 0x010fe40000004100 */
[----:B-----5:R-:W-:Y:S02]  /*0430*/  HADD2.F32 R27, -RZ, R18.H0_H0 ;  /* 0x20000012ff1b7230 */ /* 0x020fe40000004100 */
[----:B------:R-:W-:-:S03]  /*0440*/  HADD2.F32 R29, -RZ, R20.H0_H0 ;  /* 0x20000014ff1d7230 */ /* 0x000fc60000004100 */
[----:B------:R-:W-:Y:S01]  /*0450*/  FADD.FTZ R26, R26, R27 ;  /* 0x0000001b1a1a7221 */ /* 0x000fe20000010000 */
[----:B0-----:R-:W-:Y:S02]  /*0460*/  HADD2.F32 R14, -RZ, R21.H0_H0 ;  /* 0x20000015ff0e7230 */ /* 0x001fe40000004100 */
[----:B------:R-:W-:Y:S01]  /*0470*/  FADD.FTZ R24, R24, R29 ;  /* 0x0000001d18187221 */ /* 0x000fe20000010000 */
[----:B------:R-:W-:Y:S02]  /*0480*/  HADD2.F32 R28, -RZ, R22.H0_H0 ;  /* 0x20000016ff1c7230 */ /* 0x000fe40000004100 */
[----:B------:R-:W-:-:S03]  /*0490*/  HADD2.F32 R23, -RZ, R23.H0_H0 ;  /* 0x20000017ff177230 */ /* 0x000fc60000004100 */
[----:B------:R-:W-:Y:S01]  /*04a0*/  FADD.FTZ R25, R25, R28 ;  /* 0x0000001c19197221 */ /* 0x000fe20000010000 */
[----:B------:R-:W-:Y:S01]  /*04b0*/  FMNMX.FTZ R15, RZ, R24, !PT ;  /* 0x00000018ff0f7209 */ /* 0x000fe20007810000 */
[----:B------:R-:W-:Y:S01]  /*04c0*/  FADD.FTZ R14, R23, R14 ;  /* 0x0000000e170e7221 */ /* 0x000fe20000010000 */
[----:B------:R-:W-:Y:S02]  /*04d0*/  FMNMX.FTZ R26, RZ, R26, !PT ;  /* 0x0000001aff1a7209 */ /* 0x000fe40007810000 */
[----:B------:R-:W-:Y:S02]  /*04e0*/  FMNMX.FTZ R25, RZ, R25, !PT ;  /* 0x00000019ff197209 */ /* 0x000fe40007810000 */
[----:B------:R-:W-:Y:S02]  /*04f0*/  FMNMX.FTZ R14, RZ, R14, !PT ;  /* 0x0000000eff0e7209 */ /* 0x000fe40007810000 */
[----:B------:R-:W-:Y:S02]  /*0500*/  F2FP.F16.F32.PACK_AB R15, R15, R26 ;  /* 0x0000001a0f0f723e */ /* 0x000fe400000000ff */
[----:B------:R-:W-:-:S02]  /*0510*/  F2FP.F16.F32.PACK_AB R14, R25, R14 ;  /* 0x0000000e190e723e */ /* 0x000fc400000000ff */
[C---:B------:R-:W-:Y:S02]  /*0520*/  PRMT R29, R15.reuse, 0x7610, R29 ;  /* 0x000076100f1d7816 */ /* 0x040fe4000000001d */
        /* <DEDUP_REMOVED lines=10> */
.L_x_204:
[----:B------:R-:W-:Y:S01]  /*05d0*/  ULDC.64 UR6, c[0x0][0x220] ;  /* 0x0000880000067ab9 */ /* 0x000fe20000000a00 */
[----:B------:R-:W-:Y:S01]  /*05e0*/  IMAD.SHL.U32 R2, R0, 0x4, RZ ;  /* 0x0000000400027824 */ /* 0x000fe200078e00ff */
[----:B------:R-:W-:-:S06]  /*05f0*/  UIMAD UR8, UR7, UR6, URZ ;  /* 0x00000006070872a4 */ /* 0x000fcc000f8e023f */
[----:B------:R-:W-:-:S13]  /*0600*/  ISETP.GE.U32.AND P0, PT, R2, UR8, PT ;  /* 0x0000000802007c0c */ /* 0x000fda000bf06070 */
[----:B------:R-:W-:Y:S05]  /*0610*/  @P0 EXIT ;  /* 0x000000000000094d */ /* 0x000fea0003800000 */
[----:B------:R-:W-:Y:S01]  /*0620*/  USHF.R.U32.HI UR4, URZ, 0x2, UR7 ;  /* 0x000000023f047899 */ /* 0x000fe20008011607 */
[----:B------:R-:W0:Y:S01]  /*0630*/  LDC.64 R2, c[0x0][0x210] ;  /* 0x00008400ff027b82 */ /* 0x000e220000000a00 */
[----:B------:R-:W-:Y:S02]  /*0640*/  ULDC UR6, c[0x0][0xc] ;  /* 0x0000030000067ab9 */ /* 0x000fe40000000800 */
[----:B------:R-:W-:Y:S02]  /*0650*/  UIMAD UR5, UR5, UR6, URZ ;  /* 0x00000006050572a4 */ /* 0x000fe4000f8e023f */
[----:B------:R-:W-:Y:S01]  /*0660*/  IMAD R9, RZ, RZ, -UR4 ;  /* 0x80000004ff097e24 */ /* 0x000fe2000f8e02ff */
[----:B------:R-:W-:Y:S02]  /*0670*/  ISETP.NE.U32.AND P1, PT, RZ, UR4, PT ;  /* 0x00000004ff007c0c */ /* 0x000fe4000bf25070 */
[----:B------:R-:W1:Y:S01]  /*0680*/  I2F.U32.RP R8, UR4 ;  /* 0x0000000400087d06 */ /* 0x000e620008209000 */
[----:B------:R-:W2:Y:S07]  /*0690*/  LDC.64 R4, c[0x0][0x218] ;  /* 0x00008600ff047b82 */ /* 0x000eae0000000a00 */
[----:B-1----:R-:W1:Y:S02]  /*06a0*/  MUFU.RCP R8, R8 ;  /* 0x0000000800087308 */ /* 0x002e640000001000 */
[----:B-1----:R-:W-:-:S02]  /*06b0*/  IADD3 R6, R8, 0xffffffe, RZ ;  /* 0x0ffffffe08067810 */ /* 0x002fc40007ffe0ff */
[----:B------:R-:W-:-:S04]  /*06c0*/  LOP3.LUT R8, RZ, UR4, RZ, 0x33, !PT ;  /* 0x00000004ff087c12 */ /* 0x000fc8000f8e33ff */
[----:B------:R1:W3:Y:S02]  /*06d0*/  F2I.FTZ.U32.TRUNC.NTZ R7, R6 ;  /* 0x0000000600077305 */ /* 0x0002e4000021f000 */
[----:B-1----:R-:W-:Y:S01]  /*06e0*/  HFMA2.MMA R6, -RZ, RZ, 0, 0 ;  /* 0x00000000ff067435 */ /* 0x002fe200000001ff */
[----:B---3--:R-:W-:-:S09]  /*06f0*/  IMAD R9, R9, R7, RZ ;  /* 0x0000000709097224 */ /* 0x008fd200078e02ff */
[----:B0-2---:R-:W-:-:S07]  /*0700*/  IMAD.HI.U32 R9, R7, R9, R6 ;  /* 0x0000000907097227 */ /* 0x005fce00078e0006 */
.L_x_206:
[----:B------:R-:W-:-:S04]  /*0710*/  IMAD.HI.U32 R6, R9, R0, RZ ;  /* 0x0000000009067227 */ /* 0x000fc800078e00ff */
[----:B------:R-:W-:-:S04]  /*0720*/  IMAD.MOV R7, RZ, RZ, -R6 ;  /* 0x000000ffff077224 */ /* 0x000fc800078e0a06 */
[----:B------:R-:W-:-:S05]  /*0730*/  IMAD R7, R7, UR4, R0 ;  /* 0x0000000407077c24 */ /* 0x000fca000f8e0200 */
[----:B------:R-:W-:-:S13]  /*0740*/  ISETP.GE.U32.AND P0, PT, R7, UR4, PT ;  /* 0x0000000407007c0c */ /* 0x000fda000bf06070 */
[----:B------:R-:W-:-:S04]  /*0750*/  @P0 IADD3 R7, R7, -UR4, RZ ;  /* 0x8000000407070c10 */ /* 0x000fc8000fffe0ff */
[----:B------:R-:W-:-:S13]  /*0760*/  ISETP.GE.U32.AND P0, PT, R7, UR4, PT ;  /* 0x0000000407007c0c */ /* 0x000fda000bf06070 */
[----:B------:R-:W-:-:S05]  /*0770*/  @P0 VIADD R7, R7, -UR4 ;  /* 0x8000000407070c36 */ /* 0x000fca0008000000 */
[----:B------:R-:W-:Y:S01]  /*0780*/  SEL R13, R8, R7, !P1 ;  /* 0x00000007080d7207 */ /* 0x000fe20004800000 */
[----:B------:R-:W-:-:S04]  /*0790*/  IMAD.WIDE R6, R0, 0x8, R2 ;  /* 0x0000000800067825 */ /* 0x000fc800078e0202 */
[----:B------:R-:W-:Y:S01]  /*07a0*/  IMAD.WIDE.U32 R12, R13, 0x8, R4 ;  /* 0x000000080d0c7825 */ /* 0x000fe200078e0004 */
[----:B------:R-:W2:Y:S05]  /*07b0*/  LDG.E.64 R10, desc[UR10][R6.64] ;  /* 0x0000000a060a7981 */ /* 0x000eaa000c1e1b00 */
[----:B------:R-:W3:Y:S01]  /*07c0*/  LDG.E.64 R12, desc[UR10][R12.64] ;  /* 0x0000000a0c0c7981 */ /* 0x000ee2000c1e1b00 */
[----:B------:R-:W-:Y:S01]  /*07d0*/  IADD3 R0, R0, UR5, RZ ;  /* 0x0000000500007c10 */ /* 0x000fe2000fffe0ff */
[----:B--2---:R-:W-:Y:S01]  /*07e0*/  HADD2.F32 R14, -RZ, R11.H0_H0 ;  /* 0x2000000bff0e7230 */ /* 0x004fe20000004100 */
[--C-:B------:R-:W-:Y:S02]  /*07f0*/  SHF.R.U32.HI R16, RZ, 0x10, R11.reuse ;  /* 0x00000010ff107819 */ /* 0x100fe4000001160b */
[----:B------:R-:W-:Y:S01]  /*0800*/  SHF.R.U64 R11, R10, 0x10, R11 ;  /* 0x000000100a0b7819 */ /* 0x000fe2000000120b */
[----:B------:R-:W-:Y:S01]  /*0810*/  HADD2.F32 R10, -RZ, R10.H0_H0 ;  /* 0x2000000aff0a7230 */ /* 0x000fe20000004100 */
[--C-:B---3--:R-:W-:Y:S01]  /*0820*/  SHF.R.U32.HI R17, RZ, 0x10, R13.reuse ;  /* 0x00000010ff117819 */ /* 0x108fe2000001160d */
[----:B------:R-:W-:Y:S01]  /*0830*/  HADD2.F32 R15, -RZ, R13.H0_H0 ;  /* 0x2000000dff0f7230 */ /* 0x000fe20000004100 */
[----:B------:R-:W-:Y:S01]  /*0840*/  SHF.R.U64 R18, R12, 0x10, R13 ;  /* 0x000000100c127819 */ /* 0x000fe2000000120d */
[----:B------:R-:W-:-:S02]  /*0850*/  HADD2.F32 R16, -RZ, R16.H0_H0 ;  /* 0x20000010ff107230 */ /* 0x000fc40000004100 */
[----:B------:R-:W-:Y:S02]  /*0860*/  HADD2.F32 R17, -RZ, R17.H0_H0 ;  /* 0x20000011ff117230 */ /* 0x000fe40000004100 */
[----:B------:R-:W-:Y:S01]  /*0870*/  FADD.FTZ R15, R14, R15 ;  /* 0x0000000f0e0f7221 */ /* 0x000fe20000010000 */
[----:B------:R-:W-:Y:S02]  /*0880*/  HADD2.F32 R11, -RZ, R11.H0_H0 ;  /* 0x2000000bff0b7230 */ /* 0x000fe40000004100 */
[----:B------:R-:W-:Y:S02]  /*0890*/  HADD2.F32 R14, -RZ, R18.H0_H0 ;  /* 0x20000012ff0e7230 */ /* 0x000fe40000004100 */
[----:B------:R-:W-:Y:S01]  /*08a0*/  FADD.FTZ R16, R16, R17 ;  /* 0x0000001110107221 */ /* 0x000fe20000010000 */
[----:B------:R-:W-:Y:S02]  /*08b0*/  FMNMX.FTZ R15, RZ, R15, !PT ;  /* 0x0000000fff0f7209 */ /* 0x000fe40007810000 */
[----:B------:R-:W-:Y:S01]  /*08c0*/  FADD.FTZ R14, R11, R14 ;  /* 0x0000000e0b0e7221 */ /* 0x000fe20000010000 */
[----:B------:R-:W-:Y:S01]  /*08d0*/  HADD2.F32 R11, -RZ, R12.H0_H0 ;  /* 0x2000000cff0b7230 */ /* 0x000fe20000004100 */
[----:B------:R-:W-:-:S02]  /*08e0*/  FMNMX.FTZ R16, RZ, R16, !PT ;  /* 0x00000010ff107209 */ /* 0x000fc40007810000 */
[----:B------:R-:W-:Y:S01]  /*08f0*/  F2F.F16.F32 R15, R15 ;  /* 0x0000000f000f7304 */ /* 0x000fe20000200800 */
[----:B------:R-:W-:Y:S01]  /*0900*/  FMNMX.FTZ R14, RZ, R14, !PT ;  /* 0x0000000eff0e7209 */ /* 0x000fe20007810000 */
[----:B------:R-:W-:-:S06]  /*0910*/  FADD.FTZ R10, R10, R11 ;  /* 0x0000000b0a0a7221 */ /* 0x000fcc0000010000 */
[----:B------:R-:W0:Y:S01]  /*0920*/  F2F.F16.F32 R11, R14 ;  /* 0x0000000e000b7304 */ /* 0x000e220000200800 */
[----:B------:R-:W-:-:S07]  /*0930*/  FMNMX.FTZ R12, RZ, R10, !PT ;  /* 0x0000000aff0c7209 */ /* 0x000fce0007810000 */
        /* <DEDUP_REMOVED lines=8> */
[----:B------:R-:W-:-:S13]  /*09c0*/  ISETP.GE.U32.AND P0, PT, R13, UR8, PT ;  /* 0x000000080d007c0c */ /* 0x000fda000bf06070 */
[----:B0-----:R-:W-:Y:S05]  /*09d0*/  @!P0 BRA `(.L_x_206) ;  /* 0xfffffffc004c8947 */ /* 0x001fea000383ffff */
[----:B------:R-:W-:Y:S05]  /*09e0*/  EXIT ;  /* 0x000000000000794d */ /* 0x000fea0003800000 */
.L_x_207:
        /* <DEDUP_REMOVED lines=9> */
.L_x_333:


//--------------------- .text._Z13biasAdd_fpropIN3c104HalfEEvPT_S3_jj --------------------------
	.section	.text._Z13biasAdd_fpropIN3c104HalfEEvPT_S3_jj,"ax",@progbits
	.align	128
        .global         _Z13biasAdd_fpropIN3c104HalfEEvPT_S3_jj
        .type           _Z13biasAdd_fpropIN3c104HalfEEvPT_S3_jj,@function
        .size           _Z13biasAdd_fpropIN3c104HalfEEvPT_S3_jj,(.L_x_334 - _Z13biasAdd_fpropIN3c104HalfEEvPT_S3_jj)
        .other          _Z13biasAdd_fpropIN3c104HalfEEvPT_S3_jj,@"STO_CUDA_ENTRY STV_DEFAULT"
_Z13biasAdd_fpropIN3c104HalfEEvPT_S3_jj:
.text._Z13biasAdd_fpropIN3c104HalfEEvPT_S3_jj:
        /* <DEDUP_REMOVED lines=29> */
[----:B0-----:R-:W-:-:S04]  /*01d0*/  IADD3 R6, R8, 0xffffffe, RZ ;  /* 0x0ffffffe08067810 */ /* 0x001fc80007ffe0ff */
[----:B------:R0:W1:Y:S02]  /*01e0*/  F2I.FTZ.U32.TRUNC.NTZ R7, R6 ;  /* 0x0000000600077305 */ /* 0x000064000021f000 */
[----:B0-----:R-:W-:Y:S01]  /*01f0*/  IMAD.MOV.U32 R6, RZ, RZ, RZ ;  /* 0x000000ffff067224 */ /* 0x001fe200078e00ff */
[----:B-1----:R-:W-:-:S05]  /*0200*/  IADD3 R19, RZ, -R7, RZ ;  /* 0x80000007ff137210 */ /* 0x002fca0007ffe0ff */
[----:B------:R-:W-:-:S04]  /*0210*/  IMAD R19, R19, UR7, RZ ;  /* 0x0000000713137c24 */ /* 0x000fc8000f8e02ff */
[----:B--23--:R-:W-:-:S07]  /*0220*/  IMAD.HI.U32 R19, R7, R19, R6 ;  /* 0x0000001307137227 */ /* 0x00cfce00078e0006 */
.L_x_209:
[-C--:B------:R-:W-:Y:S01]  /*0230*/  IMAD.HI.U32 R6, R19, R0.reuse, RZ ;  /* 0x0000000013067227 */ /* 0x080fe200078e00ff */
[C---:B------:R-:W-:Y:S02]  /*0240*/  IADD3 R8, R17.reuse, R0, RZ ;  /* 0x0000000011087210 */ /* 0x040fe40007ffe0ff */
[----:B------:R-:W-:Y:S02]  /*0250*/  ISETP.GE.U32.AND P2, PT, R0, UR4, PT ;  /* 0x0000000400007c0c */ /* 0x000fe4000bf46070 */
[----:B------:R-:W-:Y:S02]  /*0260*/  IADD3 R7, -R6, RZ, RZ ;  /* 0x000000ff06077210 */ /* 0x000fe40007ffe1ff */
[----:B------:R-:W-:-:S03]  /*0270*/  IADD3 R10, R17, R8, RZ ;  /* 0x00000008110a7210 */ /* 0x000fc60007ffe0ff */
[----:B------:R-:W-:Y:S02]  /*0280*/  IMAD R7, R7, UR5, R0 ;  /* 0x0000000507077c24 */ /* 0x000fe4000f8e0200 */
[----:B------:R-:W-:-:S03]  /*0290*/  IMAD.IADD R13, R17, 0x1, R10 ;  /* 0x00000001110d7824 */ /* 0x000fc600078e020a */
        /* <DEDUP_REMOVED lines=9> */
[----:B------:R-:W-:Y:S02]  /*0330*/  @P3 IADD3 R7, R7, -UR5, RZ ;  /* 0x8000000507073c10 */ /* 0x000fe4000fffe0ff */
[----:B------:R-:W-:Y:S02]  /*0340*/  ISETP.GE.U32.AND P3, PT, R10, UR4, PT ;  /* 0x000000040a007c0c */ /* 0x000fe4000bf66070 */
[----:B------:R-:W-:Y:S01]  /*0350*/  SEL R15, R16, R7, !P0 ;  /* 0x00000007100f7207 */ /* 0x000fe20004000000 */
[----:B------:R-:W-:-:S04]  /*0360*/  IMAD.WIDE R6, R0, 0x2, R4 ;  /* 0x0000000200067825 */ /* 0x000fc800078e0204 */
[----:B------:R-:W-:Y:S01]  /*0370*/  IMAD.WIDE R14, R15, 0x2, R2 ;  /* 0x000000020f0e7825 */ /* 0x000fe200078e0202 */
[----:B------:R-:W4:Y:S04]  /*0380*/  @!P2 LDG.E.U16 R29, desc[UR10][R6.64] ;  /* 0x0000000a061da981 */ /* 0x000f28000c1e1500 */
[----:B------:R-:W5:Y:S01]  /*0390*/  @!P1 LDG.E.U16 R20, desc[UR10][R14.64] ;  /* 0x0000000a0e149981 */ /* 0x000f62000c1e1500 */
[----:B------:R-:W-:-:S03]  /*03a0*/  IMAD.WIDE R10, R10, 0x2, R4 ;  /* 0x000000020a0a7825 */ /* 0x000fc600078e0204 */
[----:B------:R-:W5:Y:S04]  /*03b0*/  @!P2 LDG.E.U16 R18, desc[UR10][R14.64] ;  /* 0x0000000a0e12a981 */ /* 0x000f68000c1e1500 */
[----:B------:R-:W5:Y:S04]  /*03c0*/  @!P3 LDG.E.U16 R21, desc[UR10][R14.64] ;  /* 0x0000000a0e15b981 */ /* 0x000f68000c1e1500 */
[----:B------:R0:W5:Y:S04]  /*03d0*/  @!P4 LDG.E.U16 R22, desc[UR10][R14.64] ;  /* 0x0000000a0e16c981 */ /* 0x000168000c1e1500 */
[----:B------:R-:W5:Y:S01]  /*03e0*/  @!P3 LDG.E.U16 R23, desc[UR10][R10.64] ;  /* 0x0000000a0a17b981 */ /* 0x000f62000c1e1500 */
[----:B------:R-:W-:Y:S01]  /*03f0*/  LEA R0, R17, R0, 0x2 ;  /* 0x0000000011007211 */ /* 0x000fe200078e10ff */
[----:B---3--:R-:W-:-:S02]  /*0400*/  HADD2.F32 R24, -RZ, R27.H0_H0 ;  /* 0x2000001bff187230 */ /* 0x008fc40000004100 */
[----:B--2---:R-:W-:Y:S02]  /*0410*/  HADD2.F32 R25, -RZ, R25.H0_H0 ;  /* 0x20000019ff197230 */ /* 0x004fe40000004100 */
        /* <DEDUP_REMOVED lines=9> */
[----:B------:R-:W-:Y:S01]  /*04b0*/  F2FP.F16.F32.PACK_AB R24, R24, R27 ;  /* 0x0000001b1818723e */ /* 0x000fe200000000ff */
[----:B------:R-:W-:-:S03]  /*04c0*/  FADD.FTZ R14, R23, R14 ;  /* 0x0000000e170e7221 */ /* 0x000fc60000010000 */
[C---:B------:R-:W-:Y:S02]  /*04d0*/  PRMT R29, R24.reuse, 0x7610, R29 ;  /* 0x00007610181d7816 */ /* 0x040fe4000000001d */
[----:B------:R-:W-:Y:S02]  /*04e0*/  F2FP.F16.F32.PACK_AB R14, R25, R14 ;  /* 0x0000000e190e723e */ /* 0x000fe400000000ff */
        /* <DEDUP_REMOVED lines=10> */
.L_x_208:
        /* <DEDUP_REMOVED lines=14> */
[----:B-1----:R-:W-:-:S02]  /*0670*/  IADD3 R6, R8, 0xffffffe, RZ ;  /* 0x0ffffffe08067810 */ /* 0x002fc40007ffe0ff */
[----:B------:R-:W-:-:S04]  /*0680*/  LOP3.LUT R8, RZ, UR4, RZ, 0x33, !PT ;  /* 0x00000004ff087c12 */ /* 0x000fc8000f8e33ff */
[----:B------:R1:W3:Y:S02]  /*0690*/  F2I.FTZ.U32.TRUNC.NTZ R7, R6 ;  /* 0x0000000600077305 */ /* 0x0002e4000021f000 */
[----:B-1----:R-:W-:Y:S02]  /*06a0*/  IMAD.MOV.U32 R6, RZ, RZ, RZ ;  /* 0x000000ffff067224 */ /* 0x002fe400078e00ff */
[----:B---3--:R-:W-:-:S04]  /*06b0*/  IMAD R9, R9, R7, RZ ;  /* 0x0000000709097224 */ /* 0x008fc800078e02ff */
[----:B0-2---:R-:W-:-:S07]  /*06c0*/  IMAD.HI.U32 R9, R7, R9, R6 ;  /* 0x0000000907097227 */ /* 0x005fce00078e0006 */
.L_x_210:
[----:B------:R-:W-:-:S05]  /*06d0*/  IMAD.HI.U32 R6, R9, R0, RZ ;  /* 0x0000000009067227 */ /* 0x000fca00078e00ff */
[----:B------:R-:W-:-:S05]  /*06e0*/  IADD3 R7, -R6, RZ, RZ ;  /* 0x000000ff06077210 */ /* 0x000fca0007ffe1ff */
        /* <DEDUP_REMOVED lines=15> */
[----:B---3--:R-:W-:Y:S01]  /*07e0*/  SHF.R.U32.HI R17, RZ, 0x10, R13 ;  /* 0x00000010ff117819 */ /* 0x008fe2000001160d */
[----:B------:R-:W-:-:S02]  /*07f0*/  HADD2.F32 R15, -RZ, R13.H0_H0 ;  /* 0x2000000dff0f7230 */ /* 0x000fc40000004100 */
[----:B------:R-:W-:Y:S02]  /*0800*/  HADD2.F32 R11, -RZ, R11.H0_H0 ;  /* 0x2000000bff0b7230 */ /* 0x000fe40000004100 */
[----:B------:R-:W-:Y:S02]  /*0810*/  HADD2.F32 R16, -RZ, R16.H0_H0 ;  /* 0x20000010ff107230 */ /* 0x000fe40000004100 */
[----:B------:R-:W-:Y:S01]  /*0820*/  FADD.FTZ R15, R14, R15 ;  /* 0x0000000f0e0f7221 */ /* 0x000fe20000010000 */
[----:B------:R-:W-:Y:S01]  /*0830*/  SHF.R.U64 R14, R12, 0x10, R13 ;  /* 0x000000100c0e7819 */ /* 0x000fe2000000120d */
[----:B------:R-:W-:-:S04]  /*0840*/  HADD2.F32 R17, -RZ, R17.H0_H0 ;  /* 0x20000011ff117230 */ /* 0x000fc80000004100 */
[----:B------:R-:W-:Y:S02]  /*0850*/  HADD2.F32 R14, -RZ, R14.H0_H0 ;  /* 0x2000000eff0e7230 */ /* 0x000fe40000004100 */
[----:B------:R-:W-:Y:S01]  /*0860*/  FADD.FTZ R16, R16, R17 ;  /* 0x0000001110107221 */ /* 0x000fe20000010000 */
[----:B------:R-:W-:Y:S02]  /*0870*/  F2F.F16.F32 R15, R15 ;  /* 0x0000000f000f7304 */ /* 0x000fe40000200800 */
[----:B------:R-:W-:Y:S01]  /*0880*/  FADD.FTZ R14, R11, R14 ;  /* 0x0000000e0b0e7221 */ /* 0x000fe20000010000 */
[----:B------:R-:W-:-:S05]  /*0890*/  HADD2.F32 R11, -RZ, R12.H0_H0 ;  /* 0x2000000cff0b7230 */ /* 0x000fca0000004100 */
[----:B------:R-:W0:Y:S01]  /*08a0*/  F2F.F16.F32 R16, R16 ;  /* 0x0000001000107304 */ /* 0x000e220000200800 */
[----:B------:R-:W-:-:S07]  /*08b0*/  FADD.FTZ R12, R10, R11 ;  /* 0x0000000b0a0c7221 */ /* 0x000fce0000010000 */
[----:B------:R-:W1:Y:S01]  /*08c0*/  F2F.F16.F32 R14, R14 ;  /* 0x0000000e000e7304 */ /* 0x000e620000200800 */
[----:B0-----:R-:W-:-:S07]  /*08d0*/  PRMT R15, R15, 0x5410, R16 ;  /* 0x000054100f0f7816 */ /* 0x001fce0000000010 */
[----:B------:R-:W0:Y:S01]  /*08e0*/  F2F.F16.F32 R13, R12 ;  /* 0x0000000c000d7304 */ /* 0x000e220000200800 */
[----:B-1----:R-:W-:-:S05]  /*08f0*/  IMAD.WIDE.U32 R10, R14, 0x10000, RZ ;  /* 0x000100000e0a7825 */ /* 0x002fca00078e00ff */
[----:B------:R-:W-:Y:S02]  /*0900*/  LOP3.LUT R11, R15, R11, RZ, 0xfc, !PT ;  /* 0x0000000b0f0b7212 */ /* 0x000fe400078efcff */
[----:B0-----:R-:W-:Y:S02]  /*0910*/  LOP3.LUT R10, R10, R13, RZ, 0xfc, !PT ;  /* 0x0000000d0a0a7212 */ /* 0x001fe400078efcff */
[----:B------:R-:W-:-:S03]  /*0920*/  SHF.L.U32 R13, R0, 0x2, RZ ;  /* 0x00000002000d7819 */ /* 0x000fc600000006ff */
[----:B------:R0:W-:Y:S01]  /*0930*/  STG.E.64 desc[UR10][R6.64], R10 ;  /* 0x0000000a06007986 */ /* 0x0001e2000c101b0a */
[----:B------:R-:W-:-:S13]  /*0940*/  ISETP.GE.U32.AND P0, PT, R13, UR8, PT ;  /* 0x000000080d007c0c */ /* 0x000fda000bf06070 */
[----:B0-----:R-:W-:Y:S05]  /*0950*/  @!P0 BRA `(.L_x_210) ;  /* 0xfffffffc005c8947 */ /* 0x001fea000383ffff */
[----:B------:R-:W-:Y:S05]  /*0960*/  EXIT ;  /* 0x000000000000794d */ /* 0x000fea0003800000 */
.L_x_211:
        /* <DEDUP_REMOVED lines=9> */
.L_x_334:


//--------------------- .text._Z10Relu_bpropIfEvPT_S1_jjS1_ --------------------------
	.section	.text._Z10Relu_bpropIfEvPT_S1_jjS1_,"ax",@progbits
	.align	128
        .global         _Z10Relu_bpropIfEvPT_S1_jjS1_
        .type           _Z10Relu_bpropIfEvPT_S1_jjS1_,@function
        .size           _Z10Relu_bpropIfEvPT_S1_jjS1_,(.L_x_335 - _Z10Relu_bpropIfEvPT_S1_jjS1_)
        .other          _Z10Relu_bpropIfEvPT_S1_jjS1_,@"STO_CUDA_ENTRY STV_DEFAULT"
_Z10Relu_bpropIfEvPT_S1_jjS1_:
.text._Z10Relu_bpropIfEvPT_S1_jjS1_:
[----:B------:R-:W-:Y:S08]  /*0000*/  LDC R1, c[0x0][0x28] ;  /* 0x00000a00ff017b82 */ /* 0x000ff00000000800 */
[----:B------:R-:W0:Y:S01]  /*0010*/  LDC R0, c[0x0][0x218] ;  /* 0x00008600ff007b82 */ /* 0x000e220000000800 */
[----:B------:R-:W-:Y:S01]  /*0020*/  ULDC UR4, c[0x0][0x210] ;  /* 0x0000840000047ab9 */ /* 0x000fe20000000800 */
[----:B------:R-:W1:Y:S01]  /*0030*/  S2R R22, SR_CTAID.X ;  /* 0x0000000000167919 */ /* 0x000e620000002500 */
[----:B------:R-:W-:Y:S01]  /*0040*/  ULOP3.LUT UP0, URZ, UR4, 0xf, URZ, 0xc0, !UPT ;  /* 0x0000000f043f7892 */ /* 0x000fe2000f80c03f */
[----:B------:R-:W-:Y:S01]  /*0050*/  ULDC UR5, c[0x0][0x0] ;  /* 0x0000000000057ab9 */ /* 0x000fe20000000800 */
[----:B------:R-:W1:Y:S01]  /*0060*/  S2R R3, SR_TID.X ;  /* 0x0000000000037919 */ /* 0x000e620000002100 */
[----:B------:R-:W-:-:S02]  /*0070*/  ULDC.64 UR8, c[0x0][0x208] ;  /* 0x0000820000087ab9 */ /* 0x000fc40000000a00 */
[----:B------:R-:W2:Y:S01]  /*0080*/  LDC R2, c[0x0][0x228] ;  /* 0x00008a00ff027b82 */ /* 0x000ea20000000800 */
[----:B------:R-:W-:Y:S02]  /*0090*/  PLOP3.LUT P2, PT, PT, PT, UP0, 0x80, 0x0 ;  /* 0x000000000000781c */ /* 0x000fe40003f4f008 */
[----:B0-----:R-:W-:Y:S02]  /*00a0*/  LOP3.LUT P0, RZ, R0, 0xf, RZ, 0xc0, !PT ;  /* 0x0000000f00ff7812 */ /* 0x001fe4000780c0ff */
[----:B--2---:R-:W-:-:S04]  /*00b0*/  LOP3.LUT P1, RZ, R2, 0xf, RZ, 0xc0, !PT ;  /* 0x0000000f02ff7812 */ /* 0x004fc8000782c0ff */
[----:B------:R-:W-:Y:S02]  /*00c0*/  PLOP3.LUT P0, PT, P1, P0, P2, 0xfe, 0x0 ;  /* 0x000000000000781c */ /* 0x000fe40000f01f26 */
[----:B------:R-:W-:Y:S01]  /*00d0*/  PLOP3.LUT P1, PT, PT, PT, PT, 0x8, 0x0 ;  /* 0x000000000000781c */ /* 0x000fe20003f2e170 */
[----:B-1----:R-:W-:-:S10]  /*00e0*/  IMAD R22, R22, UR5, R3 ;  /* 0x0000000516167c24 */ /* 0x002fd4000f8e0203 */
[----:B------:R-:W0:Y:S02]  /*00f0*/  @!P0 LDC R0, c[0x0][0x224] ;  /* 0x00008900ff008b82 */ /* 0x000e240000000800 */
        /* <DEDUP_REMOVED lines=9> */
.L_x_213:
[----:B------:R-:W-:Y:S01]  /*0190*/  ISETP.GE.U32.AND P3, PT, R22, UR4, PT ;  /* 0x0000000416007c0c */ /* 0x000fe2000bf66070 */
[----:B------:R-:W-:-:S04]  /*01a0*/  IMAD.IADD R25, R3, 0x1, R22 ;  /* 0x0000000103197824 */ /* 0x000fc800078e0216 */
[----:B------:R-:W-:Y:S01]  /*01b0*/  IMAD.IADD R27, R3, 0x1, R25 ;  /* 0x00000001031b7824 */ /* 0x000fe200078e0219 */
[----:B------:R-:W-:-:S03]  /*01c0*/  ISETP.GE.U32.AND P2, PT, R25, UR4, PT ;  /* 0x0000000419007c0c */ /* 0x000fc6000bf46070 */
[----:B------:R-:W-:Y:S01]  /*01d0*/  IMAD.IADD R4, R3, 0x1, R27 ;  /* 0x0000000103047824 */ /* 0x000fe200078e021b */
[----:B------:R-:W-:-:S03]  /*01e0*/  ISETP.GE.U32.AND P1, PT, R27, UR4, PT ;  /* 0x000000041b007c0c */ /* 0x000fc6000bf26070 */
[----:B------:R-:W0:Y:S01]  /*01f0*/  @!P3 LDC.64 R14, c[0x0][0x218] ;  /* 0x00008600ff0ebb82 */ /* 0x000e220000000a00 */
[----:B------:R-:W-:-:S07]  /*0200*/  ISETP.GE.U32.AND P0, PT, R4, UR4, PT ;  /* 0x0000000404007c0c */ /* 0x000fce000bf06070 */
[----:B------:R-:W1:Y:S08]  /*0210*/  @!P3 LDC.64 R28, c[0x0][0x210] ;  /* 0x00008400ff1cbb82 */ /* 0x000e700000000a00 */
[----:B------:R-:W2:Y:S01]  /*0220*/  @!P2 LDC.64 R20, c[0x0][0x218] ;  /* 0x00008600ff14ab82 */ /* 0x000ea20000000a00 */
[----:B0-----:R-:W-:-:S07]  /*0230*/  @!P3 IMAD.WIDE R14, R22, 0x4, R14 ;  /* 0x00000004160eb825 */ /* 0x001fce00078e020e */
[----:B------:R-:W0:Y:S01]  /*0240*/  @!P1 LDC.64 R10, c[0x0][0x218] ;  /* 0x00008600ff0a9b82 */ /* 0x000e220000000a00 */
[----:B------:R3:W4:Y:S01]  /*0250*/  @!P3 LDG.E R5, desc[UR8][R14.64] ;  /* 0x000000080e05b981 */ /* 0x000722000c1e1900 */
[----:B-1----:R-:W-:-:S06]  /*0260*/  @!P3 IMAD.WIDE R28, R22, 0x4, R28 ;  /* 0x00000004161cb825 */ /* 0x002fcc00078e021c */
[----:B------:R-:W1:Y:S01]  /*0270*/  @!P0 LDC.64 R12, c[0x0][0x218] ;  /* 0x00008600ff0c8b82 */ /* 0x000e620000000a00 */
[----:B------:R5:W4:Y:S07]  /*0280*/  @!P3 LDG.E R23, desc[UR8][R28.64] ;  /* 0x000000081c17b981 */ /* 0x000b2e000c1e1900 */
[----:B---3--:R-:W5:Y:S08]  /*0290*/  @!P2 LDC.64 R14, c[0x0][0x210] ;  /* 0x00008400ff0eab82 */ /* 0x008f700000000a00 */
[----:B------:R-:W3:Y:S08]  /*02a0*/  @!P1 LDC.64 R16, c[0x0][0x210] ;  /* 0x00008400ff109b82 */ /* 0x000ef00000000a00 */
[----:B------:R-:W3:Y:S01]  /*02b0*/  @!P0 LDC.64 R18, c[0x0][0x210] ;  /* 0x00008400ff128b82 */ /* 0x000ee20000000a00 */
[----:B--2---:R-:W-:-:S04]  /*02c0*/  @!P2 IMAD.WIDE R20, R25, 0x4, R20 ;  /* 0x000000041914a825 */ /* 0x004fc800078e0214 */
[----:B0-----:R-:W-:Y:S01]  /*02d0*/  @!P1 IMAD.WIDE R10, R27, 0x4, R10 ;  /* 0x000000041b0a9825 */ /* 0x001fe200078e020a */
[----:B------:R-:W2:Y:S03]  /*02e0*/  @!P2 LDG.E R6, desc[UR8][R20.64] ;  /* 0x000000081406a981 */ /* 0x000ea6000c1e1900 */
[C---:B-1----:R-:W-:Y:S01]  /*02f0*/  @!P0 IMAD.WIDE R12, R4.reuse, 0x4, R12 ;  /* 0x00000004040c8825 */ /* 0x042fe200078e020c */
[----:B------:R0:W2:Y:S03]  /*0300*/  @!P1 LDG.E R0, desc[UR8][R10.64] ;  /* 0x000000080a009981 */ /* 0x0000a6000c1e1900 */
[----:B-----5:R-:W-:Y:S01]  /*0310*/  @!P2 IMAD.WIDE R28, R25, 0x4, R14 ;  /* 0x00000004191ca825 */ /* 0x020fe200078e020e */
[----:B------:R-:W5:Y:S01]  /*0320*/  @!P0 LDG.E R7, desc[UR8][R12.64] ;  /* 0x000000080c078981 */ /* 0x000f62000c1e1900 */
[----:B------:R-:W1:Y:S02]  /*0330*/  @!P0 LDC.64 R14, c[0x0][0x228] ;  /* 0x00008a00ff0e8b82 */ /* 0x000e640000000a00 */
[----:B---3--:R-:W-:Y:S01]  /*0340*/  @!P1 IMAD.WIDE R16, R27, 0x4, R16 ;  /* 0x000000041b109825 */ /* 0x008fe200078e0210 */
[----:B------:R-:W3:Y:S04]  /*0350*/  @!P2 LDG.E R2, desc[UR8][R28.64] ;  /* 0x000000081c02a981 */ /* 0x000ee8000c1e1900 */
[----:B------:R0:W3:Y:S02]  /*0360*/  @!P1 LDG.E R8, desc[UR8][R16.64] ;  /* 0x0000000810089981 */ /* 0x0000e4000c1e1900 */
[----:B0-----:R-:W0:Y:S01]  /*0370*/  @!P3 LDC.64 R10, c[0x0][0x228] ;  /* 0x00008a00ff0abb82 */ /* 0x001e220000000a00 */
[----:B------:R-:W-:-:S05]  /*0380*/  @!P0 IMAD.WIDE R18, R4, 0x4, R18 ;  /* 0x0000000404128825 */ /* 0x000fca00078e0212 */
[----:B------:R1:W3:Y:S02]  /*0390*/  @!P0 LDG.E R9, desc[UR8][R18.64] ;  /* 0x0000000812098981 */ /* 0x0002e4000c1e1900 */
[----:B------:R-:W0:Y:S08]  /*03a0*/  @!P1 LDC.64 R16, c[0x0][0x228] ;  /* 0x00008a00ff109b82 */ /* 0x000e300000000a00 */
[----:B-1----:R-:W1:Y:S01]  /*03b0*/  @!P2 LDC.64 R18, c[0x0][0x228] ;  /* 0x00008a00ff12ab82 */ /* 0x002e620000000a00 */
[----:B------:R-:W-:-:S04]  /*03c0*/  @!P0 IMAD.WIDE R14, R4, 0x4, R14 ;  /* 0x00000004040e8825 */ /* 0x000fc800078e020e */
[----:B0-----:R-:W-:-:S04]  /*03d0*/  @!P3 IMAD.WIDE R10, R22, 0x4, R10 ;  /* 0x00000004160ab825 */ /* 0x001fc800078e020a */
[----:B------:R-:W-:Y:S02]  /*03e0*/  IMAD R22, R3, 0x4, R22 ;  /* 0x0000000403167824 */ /* 0x000fe400078e0216 */
[----:B-1----:R-:W-:-:S04]  /*03f0*/  @!P2 IMAD.WIDE R20, R25, 0x4, R18 ;  /* 0x000000041914a825 */ /* 0x002fc800078e0212 */
[----:B------:R-:W-:Y:S01]  /*0400*/  @!P1 IMAD.WIDE R24, R27, 0x4, R16 ;  /* 0x000000041b189825 */ /* 0x000fe200078e0210 */
[----:B----4-:R-:W-:-:S04]  /*0410*/  FSETP.GTU.FTZ.AND P4, PT, R5, RZ, PT ;  /* 0x000000ff0500720b */ /* 0x010fc80003f9c000 */
[----:B------:R-:W-:-:S05]  /*0420*/  FSEL R23, R23, RZ, P4 ;  /* 0x000000ff17177208 */ /* 0x000fca0002000000 */
[----:B------:R0:W-:Y:S01]  /*0430*/  @!P3 STG.E desc[UR8][R10.64], R23 ;  /* 0x000000170a00b986 */ /* 0x0001e2000c101908 */
[----:B--2---:R-:W-:Y:S02]  /*0440*/  FSETP.GTU.FTZ.AND P4, PT, R6, RZ, PT ;  /* 0x000000ff0600720b */ /* 0x004fe40003f9c000 */
[----:B------:R-:W-:Y:S02]  /*0450*/  FSETP.GTU.FTZ.AND P5, PT, R0, RZ, PT ;  /* 0x000000ff0000720b */ /* 0x000fe40003fbc000 */
[----:B-----5:R-:W-:Y:S02]  /*0460*/  FSETP.GTU.FTZ.AND P6, PT, R7, RZ, PT ;  /* 0x000000ff0700720b */ /* 0x020fe40003fdc000 */
[----:B---3--:R-:W-:Y:S02]  /*0470*/  FSEL R2, R2, RZ, P4 ;  /* 0x000000ff02027208 */ /* 0x008fe40002000000 */
[----:B------:R-:W-:-:S03]  /*0480*/  FSEL R8, R8, RZ, P5 ;  /* 0x000000ff08087208 */ /* 0x000fc60002800000 */
[----:B------:R0:W-:Y:S01]  /*0490*/  @!P2 STG.E desc[UR8][R20.64], R2 ;  /* 0x000000021400a986 */ /* 0x0001e2000c101908 */
[----:B------:R-:W-:-:S03]  /*04a0*/  FSEL R9, R9, RZ, P6 ;  /* 0x000000ff09097208 */ /* 0x000fc60003000000 */
[----:B------:R0:W-:Y:S04]  /*04b0*/  @!P1 STG.E desc[UR8][R24.64], R8 ;  /* 0x0000000818009986 */ /* 0x0001e8000c101908 */
[----:B------:R0:W-:Y:S01]  /*04c0*/  @!P0 STG.E desc[UR8][R14.64], R9 ;  /* 0x000000090e008986 */ /* 0x0001e2000c101908 */
[----:B------:R-:W-:-:S13]  /*04d0*/  ISETP.GE.U32.AND P0, PT, R22, UR4, PT ;  /* 0x0000000416007c0c */ /* 0x000fda000bf06070 */
[----:B0-----:R-:W-:Y:S05]  /*04e0*/  @!P0 BRA `(.L_x_213) ;  /* 0xfffffffc00288947 */ /* 0x001fea000383ffff */
[----:B------:R-:W-:Y:S05]  /*04f0*/  EXIT ;  /* 0x000000000000794d */ /* 0x000fea0003800000 */
.L_x_212:
        /* <DEDUP_REMOVED lines=10> */
.L_x_214:
[----:B-1----:R-:W-:-:S04]  /*05a0*/  IMAD.WIDE R4, R22, 0x10, R14 ;  /* 0x0000001016047825 */ /* 0x002fc800078e020e */
[----:B0-----:R-:W-:Y:S02]  /*05b0*/  IMAD.WIDE R2, R22, 0x10, R12 ;  /* 0x0000001016027825 */ /* 0x001fe400078e020c */
[----:B---3--:R-:W3:Y:S04]  /*05c0*/  LDG.E.128 R4, desc[UR8][R4.64] ;  /* 0x0000000804047981 */ /* 0x008ee8000c1e1d00 */
[----:B------:R-:W4:Y:S01]  /*05d0*/  LDG.E.128 R8, desc[UR8][R2.64] ;  /* 0x0000000802087981 */ /* 0x000f22000c1e1d00 */
[----:B---3--:R-:W-:Y:S02]  /*05e0*/  FSETP.GTU.FTZ.AND P0, PT, R4, RZ, PT ;  /* 0x000000ff0400720b */ /* 0x008fe40003f1c000 */
[----:B------:R-:W-:Y:S02]  /*05f0*/  FSETP.GTU.FTZ.AND P1, PT, R5, RZ, PT ;  /* 0x000000ff0500720b */ /* 0x000fe40003f3c000 */
[----:B------:R-:W-:-:S02]  /*0600*/  FSETP.GTU.FTZ.AND P2, PT, R6, RZ, PT ;  /* 0x000000ff0600720b */ /* 0x000fc40003f5c000 */
[----:B------:R-:W-:Y:S01]  /*0610*/  FSETP.GTU.FTZ.AND P3, PT, R7, RZ, PT ;  /* 0x000000ff0700720b */ /* 0x000fe20003f7c000 */
[----:B--2---:R-:W-:Y:S01]  /*0620*/  IMAD.WIDE R6, R22, 0x10, R16 ;  /* 0x0000001016067825 */ /* 0x004fe200078e0210 */
[----:B----4-:R-:W-:Y:S02]  /*0630*/  FSEL R8, R8, RZ, P0 ;  /* 0x000000ff08087208 */ /* 0x010fe40000000000 */
[----:B------:R-:W-:Y:S01]  /*0640*/  FSEL R9, R9, RZ, P1 ;  /* 0x000000ff09097208 */ /* 0x000fe20000800000 */
[----:B------:R-:W-:Y:S01]  /*0650*/  VIADD R22, R22, UR4 ;  /* 0x0000000416167c36 */ /* 0x000fe20008000000 */
[----:B------:R-:W-:Y:S02]  /*0660*/  FSEL R10, R10, RZ, P2 ;  /* 0x000000ff0a0a7208 */ /* 0x000fe40001000000 */
[----:B------:R-:W-:Y:S01]  /*0670*/  FSEL R11, R11, RZ, P3 ;  /* 0x000000ff0b0b7208 */ /* 0x000fe20001800000 */
[----:B------:R-:W-:-:S04]  /*0680*/  IMAD.SHL.U32 R0, R22, 0x4, RZ ;  /* 0x0000000416007824 */ /* 0x000fc800078e00ff */
[----:B------:R3:W-:Y:S01]  /*0690*/  STG.E.128 desc[UR8][R6.64], R8 ;  /* 0x0000000806007986 */ /* 0x0007e2000c101d08 */
[----:B------:R-:W-:-:S13]  /*06a0*/  ISETP.GE.U32.AND P0, PT, R0, UR6, PT ;  /* 0x0000000600007c0c */ /* 0x000fda000bf06070 */
[----:B------:R-:W-:Y:S05]  /*06b0*/  @!P0 BRA `(.L_x_214) ;  /* 0xfffffffc00b88947 */ /* 0x000fea000383ffff */
[----:B------:R-:W-:Y:S05]  /*06c0*/  EXIT ;  /* 0x000000000000794d */ /* 0x000fea0003800000 */
.L_x_215:
        /* <DEDUP_REMOVED lines=11> */
.L_x_335:


//--------------------- .text._Z13Sigmoid_bpropIfEvPT_S1_jjS1_ --------------------------
	.section	.text._Z13Sigmoid_bpropIfEvPT_S1_jjS1_,"ax",@progbits
	.align	128
        .global         _Z13Sigmoid_bpropIfEvPT_S1_jjS1_
        .type           _Z13Sigmoid_bpropIfEvPT_S1_jjS1_,@function
        .size           _Z13Sigmoid_bpropIfEvPT_S1_jjS1_,(.L_x_336 - _Z13Sigmoid_bpropIfEvPT_S1_jjS1_)
        .other          _Z13Sigmoid_bpropIfEvPT_S1_jjS1_,@"STO_CUDA_ENTRY STV_DEFAULT"
_Z13Sigmoid_bpropIfEvPT_S1_jjS1_:
.text._Z13Sigmoid_bpropIfEvPT_S1_jjS1_:
        /* <DEDUP_REMOVED lines=25> */
.L_x_217:
[----:B------:R-:W-:Y:S02]  /*0190*/  ISETP.GE.U32.AND P0, PT, R23, UR4, PT ;  /* 0x0000000417007c0c */ /* 0x000fe4000bf06070 */
[----:B------:R-:W-:-:S04]  /*01a0*/  IADD3 R27, R4, R23, RZ ;  /* 0x00000017041b7210 */ /* 0x000fc80007ffe0ff */
[C---:B------:R-:W-:Y:S02]  /*01b0*/  IADD3 R25, R4.reuse, R27, RZ ;  /* 0x0000001b04197210 */ /* 0x040fe40007ffe0ff */
[----:B------:R-:W-:Y:S02]  /*01c0*/  ISETP.GE.U32.AND P1, PT, R27, UR4, PT ;  /* 0x000000041b007c0c */ /* 0x000fe4000bf26070 */
[----:B------:R-:W-:Y:S02]  /*01d0*/  IADD3 R3, R4, R25, RZ ;  /* 0x0000001904037210 */ /* 0x000fe40007ffe0ff */
[----:B------:R-:W-:Y:S01]  /*01e0*/  ISETP.GE.U32.AND P2, PT, R25, UR4, PT ;  /* 0x0000000419007c0c */ /* 0x000fe2000bf46070 */
[----:B------:R-:W0:Y:S01]  /*01f0*/  @!P0 LDC.64 R14, c[0x0][0x210] ;  /* 0x00008400ff0e8b82 */ /* 0x000e220000000a00 */
[----:B------:R-:W-:-:S07]  /*0200*/  ISETP.GE.U32.AND P3, PT, R3, UR4, PT ;  /* 0x0000000403007c0c */ /* 0x000fce000bf66070 */
[----:B------:R-:W1:Y:S08]  /*0210*/  @!P0 LDC.64 R28, c[0x0][0x218] ;  /* 0x00008600ff1c8b82 */ /* 0x000e700000000a00 */
[----:B------:R-:W2:Y:S08]  /*0220*/  @!P1 LDC.64 R20, c[0x0][0x218] ;  /* 0x00008600ff149b82 */ /* 0x000eb00000000a00 */
[----:B------:R-:W3:Y:S01]  /*0230*/  @!P2 LDC.64 R10, c[0x0][0x218] ;  /* 0x00008600ff0aab82 */ /* 0x000ee20000000a00 */
[----:B0-----:R-:W-:-:S05]  /*0240*/  @!P0 IMAD.WIDE R14, R23, 0x4, R14 ;  /* 0x00000004170e8825 */ /* 0x001fca00078e020e */
[----:B------:R0:W4:Y:S02]  /*0250*/  @!P0 LDG.E R22, desc[UR8][R14.64] ;  /* 0x000000080e168981 */ /* 0x000124000c1e1900 */
[----:B------:R-:W5:Y:S01]  /*0260*/  @!P3 LDC.64 R12, c[0x0][0x218] ;  /* 0x00008600ff0cbb82 */ /* 0x000f620000000a00 */
[----:B-1----:R-:W-:-:S05]  /*0270*/  @!P0 IMAD.WIDE R28, R23, 0x4, R28 ;  /* 0x00000004171c8825 */ /* 0x002fca00078e021c */
[----:B------:R1:W4:Y:S02]  /*0280*/  @!P0 LDG.E R6, desc[UR8][R28.64] ;  /* 0x000000081c068981 */ /* 0x000324000c1e1900 */
[----:B0-----:R-:W0:Y:S08]  /*0290*/  @!P1 LDC.64 R14, c[0x0][0x210] ;  /* 0x00008400ff0e9b82 */ /* 0x001e300000000a00 */
[----:B------:R-:W1:Y:S08]  /*02a0*/  @!P2 LDC.64 R16, c[0x0][0x210] ;  /* 0x00008400ff10ab82 */ /* 0x000e700000000a00 */
[----:B------:R-:W1:Y:S01]  /*02b0*/  @!P3 LDC.64 R18, c[0x0][0x210] ;  /* 0x00008400ff12bb82 */ /* 0x000e620000000a00 */
[----:B--2---:R-:W-:-:S04]  /*02c0*/  @!P1 IMAD.WIDE R20, R27, 0x4, R20 ;  /* 0x000000041b149825 */ /* 0x004fc800078e0214 */
[----:B---3--:R-:W-:Y:S01]  /*02d0*/  @!P2 IMAD.WIDE R10, R25, 0x4, R10 ;  /* 0x00000004190aa825 */ /* 0x008fe200078e020a */
[----:B------:R-:W2:Y:S03]  /*02e0*/  @!P1 LDG.E R2, desc[UR8][R20.64] ;  /* 0x0000000814029981 */ /* 0x000ea6000c1e1900 */
[----:B-----5:R-:W-:Y:S01]  /*02f0*/  @!P3 IMAD.WIDE R12, R3, 0x4, R12 ;  /* 0x00000004030cb825 */ /* 0x020fe200078e020c */
[----:B------:R3:W5:Y:S03]  /*0300*/  @!P2 LDG.E R0, desc[UR8][R10.64] ;  /* 0x000000080a00a981 */ /* 0x000766000c1e1900 */
[----:B0-----:R-:W-:Y:S01]  /*0310*/  @!P1 IMAD.WIDE R14, R27, 0x4, R14 ;  /* 0x000000041b0e9825 */ /* 0x001fe200078e020e */
[----:B------:R-:W5:Y:S03]  /*0320*/  @!P3 LDG.E R7, desc[UR8][R12.64] ;  /* 0x000000080c07b981 */ /* 0x000f66000c1e1900 */
[----:B-1----:R-:W-:Y:S01]  /*0330*/  @!P2 IMAD.WIDE R28, R25, 0x4, R16 ;  /* 0x00000004191ca825 */ /* 0x002fe200078e0210 */
[----:B------:R0:W5:Y:S01]  /*0340*/  @!P1 LDG.E R5, desc[UR8][R14.64] ;  /* 0x000000080e059981 */ /* 0x000162000c1e1900 */
[----:B------:R-:W1:Y:S03]  /*0350*/  @!P1 LDC.64 R16, c[0x0][0x228] ;  /* 0x00008a00ff109b82 */ /* 0x000e660000000a00 */
[----:B------:R-:W5:Y:S01]  /*0360*/  @!P2 LDG.E R8, desc[UR8][R28.64] ;  /* 0x000000081c08a981 */ /* 0x000f62000c1e1900 */
[----:B------:R-:W-:-:S04]  /*0370*/  @!P3 IMAD.WIDE R18, R3, 0x4, R18 ;  /* 0x000000040312b825 */ /* 0x000fc800078e0212 */
[----:B---3--:R-:W3:Y:S01]  /*0380*/  @!P3 LDC.64 R10, c[0x0][0x228] ;  /* 0x00008a00ff0abb82 */ /* 0x008ee20000000a00 */
[----:B------:R0:W5:Y:S07]  /*0390*/  @!P3 LDG.E R9, desc[UR8][R18.64] ;  /* 0x000000081209b981 */ /* 0x00016e000c1e1900 */
[----:B0-----:R-:W0:Y:S08]  /*03a0*/  @!P2 LDC.64 R14, c[0x0][0x228] ;  /* 0x00008a00ff0eab82 */ /* 0x001e300000000a00 */
[----:B------:R-:W0:Y:S01]  /*03b0*/  @!P0 LDC.64 R18, c[0x0][0x228] ;  /* 0x00008a00ff128b82 */ /* 0x000e220000000a00 */
[----:B-1----:R-:W-:-:S04]  /*03c0*/  @!P1 IMAD.WIDE R16, R27, 0x4, R16 ;  /* 0x000000041b109825 */ /* 0x002fc800078e0210 */
[----:B---3--:R-:W-:-:S04]  /*03d0*/  @!P3 IMAD.WIDE R10, R3, 0x4, R10 ;  /* 0x00000004030ab825 */ /* 0x008fc800078e020a */
[----:B0-----:R-:W-:-:S04]  /*03e0*/  @!P2 IMAD.WIDE R14, R25, 0x4, R14 ;  /* 0x00000004190ea825 */ /* 0x001fc800078e020e */
[----:B------:R-:W-:Y:S01]  /*03f0*/  @!P0 IMAD.WIDE R18, R23, 0x4, R18 ;  /* 0x0000000417128825 */ /* 0x000fe200078e0212 */
[----:B------:R-:W-:-:S03]  /*0400*/  LEA R23, R4, R23, 0x2 ;  /* 0x0000001704177211 */ /* 0x000fc600078e10ff */
[----:B----4-:R-:W-:-:S04]  /*0410*/  FADD.FTZ R13, -R6, 1 ;  /* 0x3f800000060d7421 */ /* 0x010fc80000010100 */
[----:B------:R-:W-:-:S04]  /*0420*/  FMUL.FTZ R13, R6, R13 ;  /* 0x0000000d060d7220 */ /* 0x000fc80000410000 */
[----:B------:R-:W-:Y:S01]  /*0430*/  FMUL.FTZ R22, R13, R22 ;  /* 0x000000160d167220 */ /* 0x000fe20000410000 */
[----:B--2---:R-:W-:Y:S01]  /*0440*/  FADD.FTZ R13, -R2, 1 ;  /* 0x3f800000020d7421 */ /* 0x004fe20000010100 */
[----:B-----5:R-:W-:-:S03]  /*0450*/  FADD.FTZ R21, -R0, 1 ;  /* 0x3f80000000157421 */ /* 0x020fc60000010100 */
[----:B------:R-:W-:Y:S01]  /*0460*/  FMUL.FTZ R12, R2, R13 ;  /* 0x0000000d020c7220 */ /* 0x000fe20000410000 */
[----:B------:R-:W-:Y:S01]  /*0470*/  FADD.FTZ R20, -R7, 1 ;  /* 0x3f80000007147421 */ /* 0x000fe20000010100 */
[----:B------:R-:W-:-:S03]  /*0480*/  FMUL.FTZ R21, R0, R21 ;  /* 0x0000001500157220 */ /* 0x000fc60000410000 */
[----:B------:R-:W-:Y:S01]  /*0490*/  FMUL.FTZ R20, R7, R20 ;  /* 0x0000001407147220 */ /* 0x000fe20000410000 */
[----:B------:R-:W-:Y:S01]  /*04a0*/  FMUL.FTZ R5, R12, R5 ;  /* 0x000000050c057220 */ /* 0x000fe20000410000 */
[----:B------:R-:W-:Y:S01]  /*04b0*/  FMUL.FTZ R8, R21, R8 ;  /* 0x0000000815087220 */ /* 0x000fe20000410000 */
[----:B------:R0:W-:Y:S01]  /*04c0*/  @!P0 STG.E desc[UR8][R18.64], R22 ;  /* 0x0000001612008986 */ /* 0x0001e2000c101908 */
[----:B------:R-:W-:-:S03]  /*04d0*/  FMUL.FTZ R9, R20, R9 ;  /* 0x0000000914097220 */ /* 0x000fc60000410000 */
[----:B------:R0:W-:Y:S04]  /*04e0*/  @!P1 STG.E desc[UR8][R16.64], R5 ;  /* 0x0000000510009986 */ /* 0x0001e8000c101908 */
[----:B------:R0:W-:Y:S04]  /*04f0*/  @!P2 STG.E desc[UR8][R14.64], R8 ;  /* 0x000000080e00a986 */ /* 0x0001e8000c101908 */
[----:B------:R0:W-:Y:S01]  /*0500*/  @!P3 STG.E desc[UR8][R10.64], R9 ;  /* 0x000000090a00b986 */ /* 0x0001e2000c101908 */
[----:B------:R-:W-:-:S13]  /*0510*/  ISETP.GE.U32.AND P0, PT, R23, UR4, PT ;  /* 0x0000000417007c0c */ /* 0x000fda000bf06070 */
[----:B0-----:R-:W-:Y:S05]  /*0520*/  @!P0 BRA `(.L_x_217) ;  /* 0xfffffffc00188947 */ /* 0x001fea000383ffff */
[----:B------:R-:W-:Y:S05]  /*0530*/  EXIT ;  /* 0x000000000000794d */ /* 0x000fea0003800000 */
.L_x_216:
        /* <DEDUP_REMOVED lines=10> */
.L_x_218:
[----:B-1----:R-:W-:-:S04]  /*05e0*/  IMAD.WIDE R4, R23, 0x10, R14 ;  /* 0x0000001017047825 */ /* 0x002fc800078e020e */
[----:B0-----:R-:W-:Y:S02]  /*05f0*/  IMAD.WIDE R10, R23, 0x10, R12 ;  /* 0x00000010170a7825 */ /* 0x001fe400078e020c */
[----:B------:R-:W3:Y:S04]  /*0600*/  LDG.E.128 R4, desc[UR8][R4.64] ;  /* 0x0000000804047981 */ /* 0x000ee8000c1e1d00 */
[----:B------:R-:W4:Y:S01]  /*0610*/  LDG.E.128 R8, desc[UR8][R10.64] ;  /* 0x000000080a087981 */ /* 0x000f22000c1e1d00 */
[----:B---3--:R-:W-:Y:S01]  /*0620*/  FADD.FTZ R17, -R4, 1 ;  /* 0x3f80000004117421 */ /* 0x008fe20000010100 */
[----:B------:R-:W-:Y:S01]  /*0630*/  FADD.FTZ R19, -R5, 1 ;  /* 0x3f80000005137421 */ /* 0x000fe20000010100 */
[----:B------:R-:W-:Y:S01]  /*0640*/  FADD.FTZ R21, -R6, 1 ;  /* 0x3f80000006157421 */ /* 0x000fe20000010100 */
[----:B------:R-:W-:Y:S01]  /*0650*/  FADD.FTZ R25, -R7, 1 ;  /* 0x3f80000007197421 */ /* 0x000fe20000010100 */
[----:B------:R-:W-:Y:S01]  /*0660*/  FMUL.FTZ R17, R4, R17 ;  /* 0x0000001104117220 */ /* 0x000fe20000410000 */
[----:B------:R-:W-:Y:S01]  /*0670*/  FMUL.FTZ R19, R5, R19 ;  /* 0x0000001305137220 */ /* 0x000fe20000410000 */
[----:B------:R-:W-:Y:S01]  /*0680*/  FMUL.FTZ R21, R6, R21 ;  /* 0x0000001506157220 */ /* 0x000fe20000410000 */
[----:B------:R-:W-:Y:S01]  /*0690*/  FMUL.FTZ R25, R7, R25 ;  /* 0x0000001907197220 */ /* 0x000fe20000410000 */
[----:B----4-:R-:W-:Y:S01]  /*06a0*/  FMUL.FTZ R8, R8, R17 ;  /* 0x0000001108087220 */ /* 0x010fe20000410000 */
[----:B------:R-:W-:Y:S01]  /*06b0*/  FMUL.FTZ R9, R9, R19 ;  /* 0x0000001309097220 */ /* 0x000fe20000410000 */
[----:B------:R-:W-:Y:S01]  /*06c0*/  FMUL.FTZ R10, R10, R21 ;  /* 0x000000150a0a7220 */ /* 0x000fe20000410000 */
[----:B------:R-:W-:Y:S01]  /*06d0*/  FMUL.FTZ R11, R11, R25 ;  /* 0x000000190b0b7220 */ /* 0x000fe20000410000 */
[C---:B--2---:R-:W-:Y:S01]  /*06e0*/  IMAD.WIDE R4, R23.reuse, 0x10, R2 ;  /* 0x0000001017047825 */ /* 0x044fe200078e0202 */
[----:B------:R-:W-:-:S04]  /*06f0*/  IADD3 R23, R23, UR4, RZ ;  /* 0x0000000417177c10 */ /* 0x000fc8000fffe0ff */
[----:B------:R3:W-:Y:S01]  /*0700*/  STG.E.128 desc[UR8][R4.64], R8 ;  /* 0x0000000804007986 */ /* 0x0007e2000c101d08 */
[----:B------:R-:W-:-:S04]  /*0710*/  SHF.L.U32 R0, R23, 0x2, RZ ;  /* 0x0000000217007819 */ /* 0x000fc800000006ff */
[----:B------:R-:W-:-:S13]  /*0720*/  ISETP.GE.U32.AND P0, PT, R0, UR6, PT ;  /* 0x0000000600007c0c */ /* 0x000fda000bf06070 */
[----:B---3--:R-:W-:Y:S05]  /*0730*/  @!P0 BRA `(.L_x_218) ;  /* 0xfffffffc00a88947 */ /* 0x008fea000383ffff */
[----:B------:R-:W-:Y:S05]  /*0740*/  EXIT ;  /* 0x000000000000794d */ /* 0x000fea0003800000 */
.L_x_219:
        /* <DEDUP_REMOVED lines=11> */
.L_x_336:


//--------------------- .text._Z17biasAddRelu_bpropIfLi4EEvPT_S1_iiS1_PVfPiS1_ --------------------------
	.section	.text._Z17biasAddRelu_bpropIfLi4EEvPT_S1_iiS1_PVfPiS1_,"ax",@progbits
	.align	128
        .global         _Z17biasAddRelu_bpropIfLi4EEvPT_S1_iiS1_PVfPiS1_
        .type           _Z17biasAddRelu_bpropIfLi4EEvPT_S1_iiS1_PVfPiS1_,@function
        .size           _Z17biasAddRelu_bpropIfLi4EEvPT_S1_iiS1_PVfPiS1_,(.L_x_337 - _Z17biasAddRelu_bpropIfLi4EEvPT_S1_iiS1_PVfPiS1_)
        .other          _Z17biasAddRelu_bpropIfLi4EEvPT_S1_iiS1_PVfPiS1_,@"STO_CUDA_ENTRY STV_DEFAULT"
_Z17biasAddRelu_bpropIfLi4EEvPT_S1_iiS1_PVfPiS1_:
.text._Z17biasAddRelu_bpropIfLi4EEvPT_S1_iiS1_PVfPiS1_:
[----:B------:R-:W-:Y:S08]  /*0000*/  LDC R1, c[0x0][0x28] ;  /* 0x00000a00ff017b82 */ /* 0x000ff00000000800 */
[----:B------:R-:W0:Y:S01]  /*0010*/  LDC R0, c[0x0][RZ] ;  /* 0x00000000ff007b82 */ /* 0x000e220000000800 */
[----:B------:R-:W-:Y:S01]  /*0020*/  ULDC.64 UR8, c[0x0][0x208] ;  /* 0x0000820000087ab9 */ /* 0x000fe20000000a00 */
[----:B------:R-:W-:Y:S01]  /*0030*/  BSSY B0, `(.L_x_220) ;  /* 0x000008d000007945 */ /* 0x000fe20003800000 */
[----:B------:R-:W-:-:S05]  /*0040*/  MOV R28, RZ ;  /* 0x000000ff001c7202 */ /* 0x000fca0000000f00 */
        /* <DEDUP_REMOVED lines=54> */
[----:B------:R-:W-:Y:S02]  /*03b0*/  IMAD.MOV.U32 R28, RZ, RZ, RZ ;  /* 0x000000ffff1c7224 */ /* 0x000fe400078e00ff */
[----:B------:R-:W-:-:S04]  /*03c0*/  SHF.R.S32.HI R11, RZ, 0x1f, R8 ;  /* 0x0000001fff0b7819 */ /* 0x000fc80000011408 */
[----:B------:R-:W-:-:S04]  /*03d0*/  LEA.HI R11, R11, R8, RZ, 0x2 ;  /* 0x000000080b0b7211 */ /* 0x000fc800078f10ff */
[----:B------:R-:W-:-:S04]  /*03e0*/  LOP3.LUT R11, R11, 0xfffffffc, RZ, 0xc0, !PT ;  /* 0xfffffffc0b0b7812 */ /* 0x000fc800078ec0ff */
[----:B------:R-:W-:Y:S02]  /*03f0*/  IADD3 R24, R8, -R11, RZ ;  /* 0x8000000b08187210 */ /* 0x000fe40007ffe0ff */
[----:B------:R-:W-:Y:S02]  /*0400*/  MOV R11, RZ ;  /* 0x000000ff000b7202 */ /* 0x000fe40000000f00 */
[----:B------:R-:W-:-:S13]  /*0410*/  ISETP.GE.AND P0, PT, R24, 0x1, PT ;  /* 0x000000011800780c */ /* 0x000fda0003f06270 */
[----:B------:R-:W-:Y:S05]  /*0420*/  @!P0 BRA `(.L_x_223) ;  /* 0x00000000004c8947 */ /* 0x000fea0003800000 */
[----:B------:R-:W0:Y:S01]  /*0430*/  LDC.64 R16, c[0x0][0x210] ;  /* 0x00008400ff107b82 */ /* 0x000e220000000a00 */
[----:B------:R-:W-:Y:S01]  /*0440*/  HFMA2.MMA R28, -RZ, RZ, 0, 0 ;  /* 0x00000000ff1c7435 */ /* 0x000fe200000001ff */
[----:B------:R-:W-:-:S06]  /*0450*/  MOV R11, RZ ;  /* 0x000000ff000b7202 */ /* 0x000fcc0000000f00 */
[----:B------:R-:W1:Y:S08]  /*0460*/  LDC.64 R12, c[0x0][0x218] ;  /* 0x00008600ff0c7b82 */ /* 0x000e700000000a00 */
[----:B------:R-:W2:Y:S02]  /*0470*/  LDC.64 R14, c[0x0][0x228] ;  /* 0x00008a00ff0e7b82 */ /* 0x000ea40000000a00 */
.L_x_224:
[----:B------:R-:W-:-:S05]  /*0480*/  IADD3 R18, R6, R11, RZ ;  /* 0x0000000b06127210 */ /* 0x000fca0007ffe0ff */
[----:B---3--:R-:W-:-:S04]  /*0490*/  IMAD R23, R18, R10, R9 ;  /* 0x0000000a12177224 */ /* 0x008fc800078e0209 */
[----:B0-----:R-:W-:-:S04]  /*04a0*/  IMAD.WIDE R20, R23, 0x4, R16 ;  /* 0x0000000417147825 */ /* 0x001fc800078e0210 */
[C---:B-1----:R-:W-:Y:S02]  /*04b0*/  IMAD.WIDE R18, R23.reuse, 0x4, R12 ;  /* 0x0000000417127825 */ /* 0x042fe400078e020c */
[----:B------:R-:W3:Y:S04]  /*04c0*/  LDG.E R20, desc[UR8][R20.64] ;  /* 0x0000000814147981 */ /* 0x000ee8000c1e1900 */
[----:B------:R-:W4:Y:S01]  /*04d0*/  LDG.E R18, desc[UR8][R18.64] ;  /* 0x0000000812127981 */ /* 0x000f22000c1e1900 */
[----:B--2---:R-:W-:Y:S01]  /*04e0*/  IMAD.WIDE R22, R23, 0x4, R14 ;  /* 0x0000000417167825 */ /* 0x004fe200078e020e */
[----:B------:R-:W-:Y:S02]  /*04f0*/  IADD3 R11, R11, 0x1, RZ ;  /* 0x000000010b0b7810 */ /* 0x000fe40007ffe0ff */
[----:B---3--:R-:W-:-:S04]  /*0500*/  FSETP.GT.FTZ.AND P0, PT, R20, RZ, PT ;  /* 0x000000ff1400720b */ /* 0x008fc80003f14000 */
[----:B----4-:R-:W-:Y:S02]  /*0510*/  FSEL R25, R18, RZ, P0 ;  /* 0x000000ff12197208 */ /* 0x010fe40000000000 */
[----:B------:R-:W-:-:S03]  /*0520*/  ISETP.GE.AND P0, PT, R11, R24, PT ;  /* 0x000000180b00720c */ /* 0x000fc60003f06270 */
[----:B------:R3:W-:Y:S01]  /*0530*/  STG.E desc[UR8][R22.64], R25 ;  /* 0x0000001916007986 */ /* 0x0007e2000c101908 */
[----:B------:R-:W-:-:S09]  /*0540*/  FADD.FTZ R28, R25, R28 ;  /* 0x0000001c191c7221 */ /* 0x000fd20000010000 */
[----:B------:R-:W-:Y:S05]  /*0550*/  @!P0 BRA `(.L_x_224) ;  /* 0xfffffffc00c88947 */ /* 0x000fea000383ffff */
.L_x_223:
[----:B------:R-:W-:Y:S05]  /*0560*/  BSYNC B1 ;  /* 0x0000000000017941 */ /* 0x000fea0003800000 */
.L_x_222:
[----:B------:R-:W0:Y:S01]  /*0570*/  LDC.64 R16, c[0x0][0x210] ;  /* 0x00008400ff107b82 */ /* 0x000e220000000a00 */
[----:B------:R-:W-:Y:S01]  /*0580*/  IADD3 R13, R11, 0x3, RZ ;  /* 0x000000030b0d7810 */ /* 0x000fe20007ffe0ff */
[----:B------:R-:W-:Y:S03]  /*0590*/  BSSY B1, `(.L_x_225) ;  /* 0x000002f000017945 */ /* 0x000fe60003800000 */
[----:B------:R-:W-:-:S03]  /*05a0*/  ISETP.GE.AND P0, PT, R13, R8, PT ;  /* 0x000000080d00720c */ /* 0x000fc60003f06270 */
[----:B------:R-:W1:Y:S08]  /*05b0*/  LDC.64 R18, c[0x0][0x218] ;  /* 0x00008600ff127b82 */ /* 0x000e700000000a00 */
[----:B------:R-:W2:Y:S02]  /*05c0*/  LDC.64 R14, c[0x0][0x228] ;  /* 0x00008a00ff0e7b82 */ /* 0x000ea40000000a00 */
[----:B------:R-:W-:Y:S05]  /*05d0*/  @P0 BRA `(.L_x_226) ;  /* 0x0000000000a80947 */ /* 0x000fea0003800000 */
.L_x_227:
[----:B------:R-:W-:-:S05]  /*05e0*/  IADD3 R12, R6, R11, RZ ;  /* 0x0000000b060c7210 */ /* 0x000fca0007ffe0ff */
[----:B----4-:R-:W-:-:S04]  /*05f0*/  IMAD R21, R12, R10, R9 ;  /* 0x0000000a0c157224 */ /* 0x010fc800078e0209 */
[----:B0-----:R-:W-:-:S04]  /*0600*/  IMAD.WIDE R26, R21, 0x4, R16 ;  /* 0x00000004151a7825 */ /* 0x001fc800078e0210 */
[----:B-1----:R-:W-:Y:S01]  /*0610*/  IMAD.WIDE R12, R21, 0x4, R18 ;  /* 0x00000004150c7825 */ /* 0x002fe200078e0212 */
[----:B------:R-:W4:Y:S04]  /*0620*/  LDG.E R20, desc[UR8][R26.64] ;  /* 0x000000081a147981 */ /* 0x000f28000c1e1900 */
[----:B------:R-:W5:Y:S01]  /*0630*/  LDG.E R29, desc[UR8][R12.64] ;  /* 0x000000080c1d7981 */ /* 0x000f62000c1e1900 */
[----:B---3--:R-:W-:-:S04]  /*0640*/  IMAD.WIDE R22, R10, 0x4, R26 ;  /* 0x000000040a167825 */ /* 0x008fc800078e021a */
[----:B------:R-:W-:Y:S01]  /*0650*/  IMAD.WIDE R24, R10, 0x4, R12 ;  /* 0x000000040a187825 */ /* 0x000fe200078e020c */
[----:B----4-:R-:W-:-:S03]  /*0660*/  FSETP.GT.FTZ.AND P0, PT, R20, RZ, PT ;  /* 0x000000ff1400720b */ /* 0x010fc60003f14000 */
[----:B--2---:R-:W-:Y:S01]  /*0670*/  IMAD.WIDE R20, R21, 0x4, R14 ;  /* 0x0000000415147825 */ /* 0x004fe200078e020e */
[----:B-----5:R-:W-:-:S05]  /*0680*/  FSEL R29, R29, RZ, P0 ;  /* 0x000000ff1d1d7208 */ /* 0x020fca0000000000 */
[----:B------:R0:W-:Y:S04]  /*0690*/  STG.E desc[UR8][R20.64], R29 ;  /* 0x0000001d14007986 */ /* 0x0001e8000c101908 */
[----:B------:R1:W2:Y:S04]  /*06a0*/  LDG.E R13, desc[UR8][R22.64] ;  /* 0x00000008160d7981 */ /* 0x0002a8000c1e1900 */
[----:B------:R-:W3:Y:S01]  /*06b0*/  LDG.E R12, desc[UR8][R24.64] ;  /* 0x00000008180c7981 */ /* 0x000ee2000c1e1900 */
[----:B------:R-:W-:Y:S01]  /*06c0*/  FADD.FTZ R26, R29, R28 ;  /* 0x0000001c1d1a7221 */ /* 0x000fe20000010000 */
[----:B0-----:R-:W-:-:S04]  /*06d0*/  IMAD.WIDE R20, R10, 0x4, R20 ;  /* 0x000000040a147825 */ /* 0x001fc800078e0214 */
[----:B-1----:R-:W-:Y:S01]  /*06e0*/  IMAD.WIDE R22, R10, 0x4, R22 ;  /* 0x000000040a167825 */ /* 0x002fe200078e0216 */
[----:B--2---:R-:W-:-:S04]  /*06f0*/  FSETP.GT.FTZ.AND P0, PT, R13, RZ, PT ;  /* 0x000000ff0d00720b */ /* 0x004fc80003f14000 */
[----:B---3--:R-:W-:Y:S01]  /*0700*/  FSEL R29, R12, RZ, P0 ;  /* 0x000000ff0c1d7208 */ /* 0x008fe20000000000 */
[----:B------:R-:W-:-:S04]  /*0710*/  IMAD.WIDE R12, R10, 0x4, R24 ;  /* 0x000000040a0c7825 */ /* 0x000fc800078e0218 */
[----:B------:R0:W-:Y:S04]  /*0720*/  STG.E desc[UR8][R20.64], R29 ;  /* 0x0000001d14007986 */ /* 0x0001e8000c101908 */
[----:B------:R-:W2:Y:S04]  /*0730*/  LDG.E R27, desc[UR8][R22.64] ;  /* 0x00000008161b7981 */ /* 0x000ea8000c1e1900 */
[----:B------:R1:W3:Y:S01]  /*0740*/  LDG.E R28, desc[UR8][R12.64] ;  /* 0x000000080c1c7981 */ /* 0x0002e2000c1e1900 */
[----:B------:R-:W-:-:S04]  /*0750*/  IMAD.WIDE R24, R10, 0x4, R22 ;  /* 0x000000040a187825 */ /* 0x000fc800078e0216 */
[----:B0-----:R-:W-:-:S04]  /*0760*/  IMAD.WIDE R20, R10, 0x4, R20 ;  /* 0x000000040a147825 */ /* 0x001fc800078e0214 */
[----:B-1----:R-:W-:Y:S01]  /*0770*/  IMAD.WIDE R12, R10, 0x4, R12 ;  /* 0x000000040a0c7825 */ /* 0x002fe200078e020c */
[----:B--2---:R-:W-:-:S04]  /*0780*/  FSETP.GT.FTZ.AND P0, PT, R27, RZ, PT ;  /* 0x000000ff1b00720b */ /* 0x004fc80003f14000 */
[----:B---3--:R-:W-:-:S05]  /*0790*/  FSEL R27, R28, RZ, P0 ;  /* 0x000000ff1c1b7208 */ /* 0x008fca0000000000 */
[----:B------:R4:W-:Y:S04]  /*07a0*/  STG.E desc[UR8][R20.64], R27 ;  /* 0x0000001b14007986 */ /* 0x0009e8000c101908 */
[----:B------:R-:W2:Y:S04]  /*07b0*/  LDG.E R24, desc[UR8][R24.64] ;  /* 0x0000000818187981 */ /* 0x000ea8000c1e1900 */
[----:B------:R-:W3:Y:S01]  /*07c0*/  LDG.E R28, desc[UR8][R12.64] ;  /* 0x000000080c1c7981 */ /* 0x000ee2000c1e1900 */
[----:B------:R-:W-:-:S04]  /*07d0*/  IMAD.WIDE R22, R10, 0x4, R20 ;  /* 0x000000040a167825 */ /* 0x000fc800078e0214 */
[----:B------:R-:W-:Y:S01]  /*07e0*/  FADD.FTZ R26, R26, R29 ;  /* 0x0000001d1a1a7221 */ /* 0x000fe20000010000 */
[C---:B------:R-:W-:Y:S02]  /*07f0*/  IADD3 R29, R11.reuse, 0x7, RZ ;  /* 0x000000070b1d7810 */ /* 0x040fe40007ffe0ff */
[----:B------:R-:W-:Y:S01]  /*0800*/  IADD3 R11, R11, 0x4, RZ ;  /* 0x000000040b0b7810 */ /* 0x000fe20007ffe0ff */
[----:B------:R-:W-:Y:S01]  /*0810*/  FADD.FTZ R26, R26, R27 ;  /* 0x0000001b1a1a7221 */ /* 0x000fe20000010000 */
[----:B--2---:R-:W-:-:S04]  /*0820*/  FSETP.GT.FTZ.AND P0, PT, R24, RZ, PT ;  /* 0x000000ff1800720b */ /* 0x004fc80003f14000 */
[----:B---3--:R-:W-:Y:S02]  /*0830*/  FSEL R13, R28, RZ, P0 ;  /* 0x000000ff1c0d7208 */ /* 0x008fe40000000000 */
[----:B------:R-:W-:-:S03]  /*0840*/  ISETP.GE.AND P0, PT, R29, R8, PT ;  /* 0x000000081d00720c */ /* 0x000fc60003f06270 */
[----:B------:R4:W-:Y:S01]  /*0850*/  STG.E desc[UR8][R22.64], R13 ;  /* 0x0000000d16007986 */ /* 0x0009e2000c101908 */
[----:B------:R-:W-:-:S09]  /*0860*/  FADD.FTZ R28, R26, R13 ;  /* 0x0000000d1a1c7221 */ /* 0x000fd20000010000 */
[----:B------:R-:W-:Y:S05]  /*0870*/  @!P0 BRA `(.L_x_227) ;  /* 0xfffffffc00588947 */ /* 0x000fea000383ffff */
.L_x_226:
[----:B------:R-:W-:Y:S05]  /*0880*/  BSYNC B1 ;  /* 0x0000000000017941 */ /* 0x000fea0003800000 */
.L_x_225:
[----:B------:R-:W5:Y:S01]  /*0890*/  S2UR UR5, SR_CgaCtaId ;  /* 0x00000000000579c3 */ /* 0x000f620000008800 */
[----:B------:R-:W-:Y:S01]  /*08a0*/  UMOV UR4, 0x400 ;  /* 0x0000040000047882 */ /* 0x000fe20000000000 */
[----:B------:R-:W-:Y:S01]  /*08b0*/  IMAD R6, R0, R4, R7 ;  /* 0x0000000400067224 */ /* 0x000fe200078e0207 */
[----:B------:R-:W-:-:S04]  /*08c0*/  UIADD3 UR4, UR4, 0x4, URZ ;  /* 0x0000000404047890 */ /* 0x000fc8000fffe03f */
[----:B-----5:R-:W-:-:S06]  /*08d0*/  ULEA UR4, UR5, UR4, 0x18 ;  /* 0x0000000405047291 */ /* 0x020fcc000f8ec03f */
[----:B------:R-:W-:-:S05]  /*08e0*/  LEA R11, R6, UR4, 0x2 ;  /* 0x00000004060b7c11 */ /* 0x000fca000f8e10ff */
[----:B------:R0:W-:Y:S02]  /*08f0*/  STS [R11], R28 ;  /* 0x0000001c0b007388 */ /* 0x0001e40000000800 */
.L_x_221:
[----:B------:R-:W-:Y:S05]  /*0900*/  BSYNC B0 ;  /* 0x0000000000007941 */ /* 0x000fea0003800000 */
.L_x_220:
[----:B------:R-:W-:Y:S01]  /*0910*/  BAR.SYNC.DEFER_BLOCKING 0x0 ;  /* 0x0000000000007b1d */ /* 0x000fe20000010000 */
[----:B------:R-:W-:-:S05]  /*0920*/  ISETP.NE.OR P0, PT, R4, RZ, P1 ;  /* 0x000000ff0400720c */ /* 0x000fca0000f05670 */
[----:B------:R-:W-:Y:S08]  /*0930*/  BSSY B0, `(.L_x_228) ;  /* 0x0000090000007945 */ /* 0x000ff00003800000 */
[----:B------:R-:W-:Y:S05]  /*0940*/  @P0 BRA `(.L_x_229) ;  /* 0x0000000800380947 */ /* 0x000fea0003800000 */
[----:B------:R-:W-:-:S13]  /*0950*/  ISETP.GE.U32.AND P0, PT, R3, 0x2, PT ;  /* 0x000000020300780c */ /* 0x000fda0003f06070 */
[----:B------:R-:W-:Y:S05]  /*0960*/  @!P0 BRA `(.L_x_230) ;  /* 0x0000000800148947 */ /* 0x000fea0003800000 */
[----:B------:R-:W-:Y:S01]  /*0970*/  VIADD R6, R3, 0xfffffffe ;  /* 0xfffffffe03067836 */ /* 0x000fe20000000000 */
[----:B------:R-:W-:-:S04]  /*0980*/  UMOV UR6, 0x1 ;  /* 0x0000000100067882 */ /* 0x000fc80000000000 */
[----:B------:R-:W-:Y:S02]  /*0990*/  ISETP.GE.U32.AND P0, PT, R6, 0x3, PT ;  /* 0x000000030600780c */ /* 0x000fe40003f06070 */
[----:B------:R-:W-:-:S04]  /*09a0*/  IADD3 R6, R3, -0x1, RZ ;  /* 0xffffffff03067810 */ /* 0x000fc80007ffe0ff */
[----:B------:R-:W-:-:S07]  /*09b0*/  LOP3.LUT R3, R6, 0x3, RZ, 0xc0, !PT ;  /* 0x0000000306037812 */ /* 0x000fce00078ec0ff */
[----:B------:R-:W-:Y:S05]  /*09c0*/  @!P0 BRA `(.L_x_231) ;  /* 0x0000000400c48947 */ /* 0x000fea0003800000 */
[----:B------:R-:W5:Y:S01]  /*09d0*/  S2UR UR5, SR_CgaCtaId ;  /* 0x00000000000579c3 */ /* 0x000f620000008800 */
[----:B------:R-:W-:Y:S01]  /*09e0*/  IADD3 R6, R6, -R3, RZ ;  /* 0x8000000306067210 */ /* 0x000fe20007ffe0ff */
[----:B------:R-:W-:Y:S01]  /*09f0*/  UMOV UR4, 0x400 ;  /* 0x0000040000047882 */ /* 0x000fe20000000000 */
[----:B------:R-:W-:Y:S01]  /*0a00*/  IADD3 R8, R0, R7, RZ ;  /* 0x0000000700087210 */ /* 0x000fe20007ffe0ff */
[----:B------:R-:W-:Y:S01]  /*0a10*/  UIADD3 UR4, UR4, 0x4, URZ ;  /* 0x0000000404047890 */ /* 0x000fe2000fffe03f */
[----:B------:R-:W-:Y:S01]  /*0a20*/  ISETP.GT.AND P0, PT, R6, RZ, PT ;  /* 0x000000ff0600720c */ /* 0x000fe20003f04270 */
[----:B------:R-:W-:Y:S02]  /*0a30*/  UMOV UR6, 0x1 ;  /* 0x0000000100067882 */ /* 0x000fe40000000000 */
[----:B-----5:R-:W-:-:S06]  /*0a40*/  ULEA UR4, UR5, UR4, 0x18 ;  /* 0x0000000405047291 */ /* 0x020fcc000f8ec03f */
[----:B--2---:R-:W-:-:S04]  /*0a50*/  LEA R15, R8, UR4, 0x2 ;  /* 0x00000004080f7c11 */ /* 0x004fc8000f8e10ff */
[----:B------:R-:W-:Y:S05]  /*0a60*/  @!P0 BRA `(.L_x_232) ;  /* 0x00000004005c8947 */ /* 0x000fea0003800000 */
[----:B------:R-:W-:Y:S02]  /*0a70*/  ISETP.GT.AND P2, PT, R6, 0xc, PT ;  /* 0x0000000c0600780c */ /* 0x000fe40003f44270 */
[----:B------:R-:W-:-:S11]  /*0a80*/  PLOP3.LUT P0, PT, PT, PT, PT, 0x80, 0x0 ;  /* 0x000000000000781c */ /* 0x000fd60003f0f070 */
[----:B------:R-:W-:Y:S05]  /*0a90*/  @!P2 BRA `(.L_x_233) ;  /* 0x0000000000d4a947 */ /* 0x000fea0003800000 */
[----:B------:R-:W-:-:S13]  /*0aa0*/  PLOP3.LUT P0, PT, PT, PT, PT, 0x8, 0x0 ;  /* 0x000000000000781c */ /* 0x000fda0003f0e170 */
.L_x_234:
[----:B0-----:R-:W-:Y:S01]  /*0ab0*/  LEA R17, R0, R15, 0x2 ;  /* 0x0000000f00117211 */ /* 0x001fe200078e10ff */
[----:B------:R-:W-:Y:S01]  /*0ac0*/  UIADD3 UR6, UR6, 0x10, URZ ;  /* 0x0000001006067890 */ /* 0x000fe2000fffe03f */
[----:B------:R-:W0:Y:S01]  /*0ad0*/  LDS R15, [R15] ;  /* 0x000000000f0f7984 */ /* 0x000e220000000800 */
[----:B------:R-:W-:Y:S02]  /*0ae0*/  IADD3 R6, R6, -0x10, RZ ;  /* 0xfffffff006067810 */ /* 0x000fe40007ffe0ff */
[----:B-1----:R-:W-:Y:S02]  /*0af0*/  LEA R19, R0, R17, 0x2 ;  /* 0x0000001100137211 */ /* 0x002fe400078e10ff */
[----:B------:R-:W1:Y:S01]  /*0b00*/  LDS R17, [R17] ;  /* 0x0000000011117984 */ /* 0x000e620000000800 */
[----:B------:R-:W-:Y:S02]  /*0b10*/  ISETP.GT.AND P2, PT, R6, 0xc, PT ;  /* 0x0000000c0600780c */ /* 0x000fe40003f44270 */
[----:B------:R-:W-:-:S02]  /*0b20*/  LEA R11, R0, R19, 0x2 ;  /* 0x00000013000b7211 */ /* 0x000fc400078e10ff */
[----:B------:R-:W2:Y:S02]  /*0b30*/  LDS R19, [R19] ;  /* 0x0000000013137984 */ /* 0x000ea40000000800 */
[C---:B----4-:R-:W-:Y:S02]  /*0b40*/  LEA R21, R0.reuse, R11, 0x2 ;  /* 0x0000000b00157211 */ /* 0x050fe400078e10ff */
[----:B------:R-:W4:Y:S02]  /*0b50*/  LDS R18, [R11] ;  /* 0x000000000b127984 */ /* 0x000f240000000800 */
[C---:B---3--:R-:W-:Y:S02]  /*0b60*/  LEA R23, R0.reuse, R21, 0x2 ;  /* 0x0000001500177211 */ /* 0x048fe400078e10ff */
[----:B------:R-:W3:Y:S03]  /*0b70*/  LDS R16, [R21] ;  /* 0x0000000015107984 */ /* 0x000ee60000000800 */
[C---:B------:R-:W-:Y:S01]  /*0b80*/  IMAD R25, R0.reuse, 0x4, R23 ;  /* 0x0000000400197824 */ /* 0x040fe200078e0217 */
[----:B------:R-:W5:Y:S04]  /*0b90*/  LDS R14, [R23] ;  /* 0x00000000170e7984 */ /* 0x000f680000000800 */
[C---:B------:R-:W-:Y:S01]  /*0ba0*/  LEA R13, R0.reuse, R25, 0x2 ;  /* 0x00000019000d7211 */ /* 0x040fe200078e10ff */
[----:B------:R1:W5:Y:S03]  /*0bb0*/  LDS R8, [R25] ;  /* 0x0000000019087984 */ /* 0x0003660000000800 */
[----:B------:R-:W-:-:S02]  /*0bc0*/  LEA R27, R0, R13, 0x2 ;  /* 0x0000000d001b7211 */ /* 0x000fc400078e10ff */
[----:B------:R-:W5:Y:S02]  /*0bd0*/  LDS R13, [R13] ;  /* 0x000000000d0d7984 */ /* 0x000f640000000800 */
[C---:B------:R-:W-:Y:S02]  /*0be0*/  LEA R29, R0.reuse, R27, 0x2 ;  /* 0x0000001b001d7211 */ /* 0x040fe400078e10ff */
[----:B------:R4:W5:Y:S02]  /*0bf0*/  LDS R12, [R27] ;  /* 0x000000001b0c7984 */ /* 0x0009640000000800 */
[C---:B------:R-:W-:Y:S02]  /*0c00*/  LEA R20, R0.reuse, R29, 0x2 ;  /* 0x0000001d00147211 */ /* 0x040fe400078e10ff */
[----:B------:R-:W5:Y:S01]  /*0c10*/  LDS R11, [R29] ;  /* 0x000000001d0b7984 */ /* 0x000f620000000800 */
[----:B0-----:R-:W-:Y:S01]  /*0c20*/  FADD.FTZ R28, R15, R28 ;  /* 0x0000001c0f1c7221 */ /* 0x001fe20000010000 */
[----:B------:R-:W-:-:S02]  /*0c30*/  LEA R22, R0, R20, 0x2 ;  /* 0x0000001400167211 */ /* 0x000fc400078e10ff */
[----:B------:R-:W0:Y:S01]  /*0c40*/  LDS R15, [R20] ;  /* 0x00000000140f7984 */ /* 0x000e220000000800 */
[----:B-1----:R-:W-:Y:S01]  /*0c50*/  FADD.FTZ R28, R28, R17 ;  /* 0x000000111c1c7221 */ /* 0x002fe20000010000 */
[----:B------:R-:W-:Y:S02]  /*0c60*/  LEA R25, R0, R22, 0x2 ;  /* 0x0000001600197211 */ /* 0x000fe400078e10ff */
[----:B------:R-:W1:Y:S01]  /*0c70*/  LDS R17, [R22] ;  /* 0x0000000016117984 */ /* 0x000e620000000800 */
[----:B--2---:R-:W-:Y:S01]  /*0c80*/  FADD.FTZ R21, R28, R19 ;  /* 0x000000131c157221 */ /* 0x004fe20000010000 */
[C---:B------:R-:W-:Y:S02]  /*0c90*/  LEA R24, R0.reuse, R25, 0x2 ;  /* 0x0000001900187211 */ /* 0x040fe400078e10ff */
[----:B------:R-:W2:Y:S01]  /*0ca0*/  LDS R19, [R25] ;  /* 0x0000000019137984 */ /* 0x000ea20000000800 */
[----:B----4-:R-:W-:Y:S01]  /*0cb0*/  FADD.FTZ R21, R21, R18 ;  /* 0x0000001215157221 */ /* 0x010fe20000010000 */
[----:B------:R-:W-:-:S02]  /*0cc0*/  LEA R27, R0, R24, 0x2 ;  /* 0x00000018001b7211 */ /* 0x000fc400078e10ff */
[----:B------:R-:W4:Y:S01]  /*0cd0*/  LDS R18, [R24] ;  /* 0x0000000018127984 */ /* 0x000f220000000800 */
[----:B---3--:R-:W-:Y:S02]  /*0ce0*/  FADD.FTZ R23, R21, R16 ;  /* 0x0000001015177221 */ /* 0x008fe40000010000 */
[----:B------:R-:W-:Y:S01]  /*0cf0*/  IMAD R21, R0, 0x4, R27 ;  /* 0x0000000400157824 */ /* 0x000fe200078e021b */
[----:B------:R-:W3:Y:S01]  /*0d00*/  LDS R16, [R27] ;  /* 0x000000001b107984 */ /* 0x000ee20000000800 */
[----:B-----5:R-:W-:-:S03]  /*0d10*/  FADD.FTZ R23, R23, R14 ;  /* 0x0000000e17177221 */ /* 0x020fc60000010000 */
[----:B------:R-:W5:Y:S01]  /*0d20*/  LDS R28, [R21] ;  /* 0x00000000151c7984 */ /* 0x000f620000000800 */
[----:B------:R-:W-:-:S04]  /*0d30*/  FADD.FTZ R8, R23, R8 ;  /* 0x0000000817087221 */ /* 0x000fc80000010000 */
[----:B------:R-:W-:-:S04]  /*0d40*/  FADD.FTZ R13, R8, R13 ;  /* 0x0000000d080d7221 */ /* 0x000fc80000010000 */
[----:B------:R-:W-:-:S04]  /*0d50*/  FADD.FTZ R12, R13, R12 ;  /* 0x0000000c0d0c7221 */ /* 0x000fc80000010000 */
[----:B------:R-:W-:-:S04]  /*0d60*/  FADD.FTZ R12, R12, R11 ;  /* 0x0000000b0c0c7221 */ /* 0x000fc80000010000 */
[----:B0-----:R-:W-:Y:S01]  /*0d70*/  FADD.FTZ R12, R12, R15 ;  /* 0x0000000f0c0c7221 */ /* 0x001fe20000010000 */
[----:B------:R-:W-:-:S03]  /*0d80*/  LEA R15, R0, R21, 0x2 ;  /* 0x00000015000f7211 */ /* 0x000fc600078e10ff */
[----:B-1----:R-:W-:-:S04]  /*0d90*/  FADD.FTZ R12, R12, R17 ;  /* 0x000000110c0c7221 */ /* 0x002fc80000010000 */
[----:B--2---:R-:W-:-:S04]  /*0da0*/  FADD.FTZ R19, R12, R19 ;  /* 0x000000130c137221 */ /* 0x004fc80000010000 */
[----:B----4-:R-:W-:-:S04]  /*0db0*/  FADD.FTZ R19, R19, R18 ;  /* 0x0000001213137221 */ /* 0x010fc80000010000 */
[----:B---3--:R-:W-:-:S04]  /*0dc0*/  FADD.FTZ R19, R19, R16 ;  /* 0x0000001013137221 */ /* 0x008fc80000010000 */
[----:B-----5:R-:W-:Y:S01]  /*0dd0*/  FADD.FTZ R28, R19, R28 ;  /* 0x0000001c131c7221 */ /* 0x020fe20000010000 */
[----:B------:R-:W-:Y:S06]  /*0de0*/  @P2 BRA `(.L_x_234) ;  /* 0xfffffffc00302947 */ /* 0x000fec000383ffff */
.L_x_233:
[----:B------:R-:W-:-:S13]  /*0df0*/  ISETP.GT.AND P2, PT, R6, 0x4, PT ;  /* 0x000000040600780c */ /* 0x000fda0003f44270 */
[----:B------:R-:W-:Y:S05]  /*0e00*/  @!P2 BRA `(.L_x_235) ;  /* 0x00000000006ca947 */ /* 0x000fea0003800000 */
[----:B0-----:R-:W-:Y:S01]  /*0e10*/  LEA R11, R0, R15, 0x2 ;  /* 0x0000000f000b7211 */ /* 0x001fe200078e10ff */
[----:B------:R-:W-:Y:S01]  /*0e20*/  VIADD R6, R6, 0xfffffff8 ;  /* 0xfffffff806067836 */ /* 0x000fe20000000000 */
[----:B------:R-:W0:Y:S01]  /*0e30*/  LDS R15, [R15] ;  /* 0x000000000f0f7984 */ /* 0x000e220000000800 */
[----:B------:R-:W-:Y:S01]  /*0e40*/  PLOP3.LUT P0, PT, PT, PT, PT, 0x8, 0x0 ;  /* 0x000000000000781c */ /* 0x000fe20003f0e170 */
[----:B------:R-:W-:Y:S01]  /*0e50*/  UIADD3 UR6, UR6, 0x8, URZ ;  /* 0x0000000806067890 */ /* 0x000fe2000fffe03f */
[C---:B----4-:R-:W-:Y:S01]  /*0e60*/  LEA R13, R0.reuse, R11, 0x2 ;  /* 0x0000000b000d7211 */ /* 0x050fe200078e10ff */
[----:B------:R-:W2:Y:S03]  /*0e70*/  LDS R8, [R11] ;  /* 0x000000000b087984 */ /* 0x000ea60000000800 */
[C---:B------:R-:W-:Y:S02]  /*0e80*/  LEA R17, R0.reuse, R13, 0x2 ;  /* 0x0000000d00117211 */ /* 0x040fe400078e10ff */
[----:B------:R-:W4:Y:S02]  /*0e90*/  LDS R13, [R13] ;  /* 0x000000000d0d7984 */ /* 0x000f240000000800 */
[----:B-1----:R-:W-:-:S02]  /*0ea0*/  LEA R19, R0, R17, 0x2 ;  /* 0x0000001100137211 */ /* 0x002fc400078e10ff */
[----:B------:R-:W1:Y:S02]  /*0eb0*/  LDS R17, [R17] ;  /* 0x0000000011117984 */ /* 0x000e640000000800 */
[C---:B------:R-:W-:Y:S02]  /*0ec0*/  LEA R21, R0.reuse, R19, 0x2 ;  /* 0x0000001300157211 */ /* 0x040fe400078e10ff */
[----:B------:R-:W5:Y:S02]  /*0ed0*/  LDS R19, [R19] ;  /* 0x0000000013137984 */ /* 0x000f640000000800 */
[C---:B---3--:R-:W-:Y:S02]  /*0ee0*/  LEA R23, R0.reuse, R21, 0x2 ;  /* 0x0000001500177211 */ /* 0x048fe400078e10ff */
[----:B------:R-:W3:Y:S02]  /*0ef0*/  LDS R21, [R21] ;  /* 0x0000000015157984 */ /* 0x000ee40000000800 */
[----:B------:R-:W-:-:S02]  /*0f00*/  LEA R25, R0, R23, 0x2 ;  /* 0x0000001700197211 */ /* 0x000fc400078e10ff */
[----:B------:R-:W3:Y:S04]  /*0f10*/  LDS R23, [R23] ;  /* 0x0000000017177984 */ /* 0x000ee80000000800 */
[----:B------:R-:W3:Y:S01]  /*0f20*/  LDS R11, [R25] ;  /* 0x00000000190b7984 */ /* 0x000ee20000000800 */
[----:B0-----:R-:W-:-:S04]  /*0f30*/  FADD.FTZ R15, R28, R15 ;  /* 0x0000000f1c0f7221 */ /* 0x001fc80000010000 */
[----:B--2---:R-:W-:Y:S01]  /*0f40*/  FADD.FTZ R8, R15, R8 ;  /* 0x000000080f087221 */ /* 0x004fe20000010000 */
[----:B------:R-:W-:-:S03]  /*0f50*/  LEA R15, R0, R25, 0x2 ;  /* 0x00000019000f7211 */ /* 0x000fc600078e10ff */
[----:B----4-:R-:W-:-:S04]  /*0f60*/  FADD.FTZ R8, R8, R13 ;  /* 0x0000000d08087221 */ /* 0x010fc80000010000 */
[----:B-1----:R-:W-:-:S04]  /*0f70*/  FADD.FTZ R8, R8, R17 ;  /* 0x0000001108087221 */ /* 0x002fc80000010000 */
[----:B-----5:R-:W-:-:S04]  /*0f80*/  FADD.FTZ R8, R8, R19 ;  /* 0x0000001308087221 */ /* 0x020fc80000010000 */
[----:B---3--:R-:W-:-:S04]  /*0f90*/  FADD.FTZ R8, R8, R21 ;  /* 0x0000001508087221 */ /* 0x008fc80000010000 */
[----:B------:R-:W-:-:S04]  /*0fa0*/  FADD.FTZ R8, R8, R23 ;  /* 0x0000001708087221 */ /* 0x000fc80000010000 */
[----:B------:R-:W-:-:S07]  /*0fb0*/  FADD.FTZ R28, R8, R11 ;  /* 0x0000000b081c7221 */ /* 0x000fce0000010000 */
.L_x_235:
[----:B------:R-:W-:-:S13]  /*0fc0*/  ISETP.NE.OR P0, PT, R6, RZ, P0 ;  /* 0x000000ff0600720c */ /* 0x000fda0000705670 */
[----:B------:R-:W-:Y:S05]  /*0fd0*/  @!P0 BRA `(.L_x_231) ;  /* 0x0000000000408947 */ /* 0x000fea0003800000 */
.L_x_232:
[----:B0-----:R-:W-:Y:S01]  /*0fe0*/  LEA R17, R0, R15, 0x2 ;  /* 0x0000000f00117211 */ /* 0x001fe200078e10ff */
[----:B------:R-:W-:Y:S01]  /*0ff0*/  UIADD3 UR6, UR6, 0x4, URZ ;  /* 0x0000000406067890 */ /* 0x000fe2000fffe03f */
[----:B------:R-:W0:Y:S01]  /*1000*/  LDS R15, [R15] ;  /* 0x000000000f0f7984 */ /* 0x000e220000000800 */
[----:B------:R-:W-:Y:S02]  /*1010*/  IADD3 R6, R6, -0x4, RZ ;  /* 0xfffffffc06067810 */ /* 0x000fe40007ffe0ff */
[----:B-1----:R-:W-:Y:S01]  /*1020*/  LEA R19, R0, R17, 0x2 ;  /* 0x0000001100137211 */ /* 0x002fe200078e10ff */
[----:B------:R-:W1:Y:S01]  /*1030*/  LDS R11, [R17] ;  /* 0x00000000110b7984 */ /* 0x000e620000000800 */
[----:B------:R-:W-:Y:S02]  /*1040*/  ISETP.NE.AND P0, PT, R6, RZ, PT ;  /* 0x000000ff0600720c */ /* 0x000fe40003f05270 */
[C---:B----4-:R-:W-:Y:S01]  /*1050*/  LEA R21, R0.reuse, R19, 0x2 ;  /* 0x0000001300157211 */ /* 0x050fe200078e10ff */
[----:B------:R-:W2:Y:S04]  /*1060*/  LDS R8, [R19] ;  /* 0x0000000013087984 */ /* 0x000ea80000000800 */
[----:B------:R-:W4:Y:S01]  /*1070*/  LDS R13, [R21] ;  /* 0x00000000150d7984 */ /* 0x000f220000000800 */
[----:B0-----:R-:W-:Y:S01]  /*1080*/  FADD.FTZ R28, R15, R28 ;  /* 0x0000001c0f1c7221 */ /* 0x001fe20000010000 */
[----:B------:R-:W-:-:S03]  /*1090*/  LEA R15, R0, R21, 0x2 ;  /* 0x00000015000f7211 */ /* 0x000fc600078e10ff */
[----:B-1----:R-:W-:-:S04]  /*10a0*/  FADD.FTZ R11, R28, R11 ;  /* 0x0000000b1c0b7221 */ /* 0x002fc80000010000 */
[----:B--2---:R-:W-:-:S04]  /*10b0*/  FADD.FTZ R8, R11, R8 ;  /* 0x000000080b087221 */ /* 0x004fc80000010000 */
[----:B----4-:R-:W-:Y:S01]  /*10c0*/  FADD.FTZ R28, R8, R13 ;  /* 0x0000000d081c7221 */ /* 0x010fe20000010000 */
[----:B------:R-:W-:Y:S06]  /*10d0*/  @P0 BRA `(.L_x_232) ;  /* 0xfffffffc00c00947 */ /* 0x000fec000383ffff */
.L_x_231:
[----:B------:R-:W-:-:S13]  /*10e0*/  ISETP.NE.AND P0, PT, R3, RZ, PT ;  /* 0x000000ff0300720c */ /* 0x000fda0003f05270 */
[----:B------:R-:W-:Y:S05]  /*10f0*/  @!P0 BRA `(.L_x_230) ;  /* 0x0000000000308947 */ /* 0x000fea0003800000 */
[----:B------:R-:W5:Y:S01]  /*1100*/  S2UR UR5, SR_CgaCtaId ;  /* 0x00000000000579c3 */ /* 0x000f620000008800 */
[----:B------:R-:W-:Y:S01]  /*1110*/  UMOV UR4, 0x400 ;  /* 0x0000040000047882 */ /* 0x000fe20000000000 */
[----:B------:R-:W-:Y:S01]  /*1120*/  IMAD R6, R0, UR6, R7 ;  /* 0x0000000600067c24 */ /* 0x000fe2000f8e0207 */
[----:B------:R-:W-:-:S04]  /*1130*/  UIADD3 UR4, UR4, 0x4, URZ ;  /* 0x0000000404047890 */ /* 0x000fc8000fffe03f */
[----:B-----5:R-:W-:-:S06]  /*1140*/  ULEA UR4, UR5, UR4, 0x18 ;  /* 0x0000000405047291 */ /* 0x020fcc000f8ec03f */
[----:B0-----:R-:W-:-:S07]  /*1150*/  LEA R11, R6, UR4, 0x2 ;  /* 0x00000004060b7c11 */ /* 0x001fce000f8e10ff */
.L_x_236:
[----:B----4-:R0:W4:Y:S01]  /*1160*/  LDS R13, [R11] ;  /* 0x000000000b0d7984 */ /* 0x0101220000000800 */
[----:B------:R-:W-:-:S04]  /*1170*/  IADD3 R3, R3, -0x1, RZ ;  /* 0xffffffff03037810 */ /* 0x000fc80007ffe0ff */
[----:B------:R-:W-:Y:S02]  /*1180*/  ISETP.NE.AND P0, PT, R3, RZ, PT ;  /* 0x000000ff0300720c */ /* 0x000fe40003f05270 */
[----:B0-----:R-:W-:Y:S01]  /*1190*/  LEA R11, R0, R11, 0x2 ;  /* 0x0000000b000b7211 */ /* 0x001fe200078e10ff */
[----:B----4-:R-:W-:-:S10]  /*11a0*/  FADD.FTZ R28, R13, R28 ;  /* 0x0000001c0d1c7221 */ /* 0x010fd40000010000 */
[----:B------:R-:W-:Y:S05]  /*11b0*/  @P0 BRA `(.L_x_236) ;  /* 0xfffffffc00e80947 */ /* 0x000fea000383ffff */
.L_x_230:
[----:B------:R-:W-:Y:S01]  /*11c0*/  IMAD R0, R10, UR7, RZ ;  /* 0x000000070a007c24 */ /* 0x000fe2000f8e02ff */
[----:B------:R-:W-:-:S04]  /*11d0*/  ULDC.64 UR4, c[0x0][0x230] ;  /* 0x00008c0000047ab9 */ /* 0x000fc80000000a00 */
[----:B------:R-:W-:-:S04]  /*11e0*/  IADD3 R0, P0, R0, R9, RZ ;  /* 0x0000000900007210 */ /* 0x000fc80007f1e0ff */
[----:B------:R-:W-:Y:S02]  /*11f0*/  LEA.HI.X.SX32 R3, R9, RZ, 0x1, P0 ;  /* 0x000000ff09037211 */ /* 0x000fe400000f0eff */
[----:B------:R-:W-:-:S04]  /*1200*/  LEA R12, P0, R0, UR4, 0x2 ;  /* 0x00000004000c7c11 */ /* 0x000fc8000f8010ff */
[----:B----4-:R-:W-:-:S05]  /*1210*/  LEA.HI.X R13, R0, UR5, R3, 0x2, P0 ;  /* 0x00000005000d7c11 */ /* 0x010fca00080f1403 */
[----:B------:R4:W-:Y:S04]  /*1220*/  STG.E.STRONG.SYS desc[UR8][R12.64], R28 ;  /* 0x0000001c0c007986 */ /* 0x0009e8000c115908 */
.L_x_229:
[----:B------:R-:W-:Y:S05]  /*1230*/  BSYNC B0 ;  /* 0x0000000000007941 */ /* 0x000fea0003800000 */
.L_x_228:
        /* <DEDUP_REMOVED lines=11> */
[----:B------:R-:W1:Y:S01]  /*12f0*/  LDC.64 R6, c[0x0][0x238] ;  /* 0x00008e00ff067b82 */ /* 0x000e620000000a00 */
[----:B------:R-:W5:Y:S08]  /*1300*/  FLO.U32 R8, UR4 ;  /* 0x0000000400087d00 */ /* 0x000f7000080e0000 */
[----:B0-----:R-:W0:Y:S01]  /*1310*/  POPC R11, UR4 ;  /* 0x00000004000b7d09 */ /* 0x001e220008000000 */
[----:B-1----:R-:W-:Y:S01]  /*1320*/  IMAD.WIDE.U32 R6, R5, 0x4, R6 ;  /* 0x0000000405067825 */ /* 0x002fe200078e0006 */
[----:B-----5:R-:W-:-:S13]  /*1330*/  ISETP.EQ.U32.AND P0, PT, R8, R3, PT ;  /* 0x000000030800720c */ /* 0x020fda0003f02070 */
[----:B0-----:R-:W5:Y:S01]  /*1340*/  @P0 ATOMG.E.ADD.STRONG.GPU PT, R7, desc[UR8][R6.64], R11 ;  /* 0x0000000b060709a8 */ /* 0x001f6200081ee1c8 */
[----:B------:R-:W0:Y:S01]  /*1350*/  S2UR UR5, SR_CgaCtaId ;  /* 0x00000000000579c3 */ /* 0x000e220000008800 */
[----:B------:R-:W1:Y:S02]  /*1360*/  S2R R3, SR_LTMASK ;  /* 0x0000000000037919 */ /* 0x000e640000003900 */
[----:B-1----:R-:W-:Y:S01]  /*1370*/  LOP3.LUT R5, R3, UR4, RZ, 0xc0, !PT ;  /* 0x0000000403057c12 */ /* 0x002fe2000f8ec0ff */
[----:B------:R-:W-:Y:S01]  /*1380*/  UMOV UR4, 0x400 ;  /* 0x0000040000047882 */ /* 0x000fe20000000000 */
[----:B------:R-:W-:Y:S01]  /*1390*/  IADD3 R3, R2, -0x1, RZ ;  /* 0xffffffff02037810 */ /* 0x000fe20007ffe0ff */
[----:B0-----:R-:W-:-:S03]  /*13a0*/  ULEA UR4, UR5, UR4, 0x18 ;  /* 0x0000000405047291 */ /* 0x001fc6000f8ec03f */
[----:B------:R-:W0:Y:S01]  /*13b0*/  POPC R5, R5 ;  /* 0x0000000500057309 */ /* 0x000e220000000000 */
[----:B-----5:R-:W0:Y:S02]  /*13c0*/  SHFL.IDX PT, R0, R7, R8, 0x1f ;  /* 0x00001f0807007589 */ /* 0x020e2400000e0000 */
[----:B0-----:R-:W-:-:S05]  /*13d0*/  IMAD.IADD R0, R0, 0x1, R5 ;  /* 0x0000000100007824 */ /* 0x001fca00078e0205 */
[----:B------:R-:W-:-:S04]  /*13e0*/  ISETP.NE.AND P0, PT, R0, R3, PT ;  /* 0x000000030000720c */ /* 0x000fc80003f05270 */
[----:B------:R-:W-:-:S05]  /*13f0*/  SEL R0, RZ, 0x1, P0 ;  /* 0x00000001ff007807 */ /* 0x000fca0000000000 */
[----:B------:R0:W-:Y:S04]  /*1400*/  STS.U8 [UR4], R0 ;  /* 0x00000000ff007988 */ /* 0x0001e80008000004 */
.L_x_238:
[----:B------:R-:W-:Y:S05]  /*1410*/  BSYNC B0 ;  /* 0x0000000000007941 */ /* 0x000fea0003800000 */
.L_x_237:
        /* <DEDUP_REMOVED lines=27> */
.L_x_243:
[----:B------:R-:W5:Y:S01]  /*15d0*/  LDC.64 R16, c[0x0][0x230] ;  /* 0x00008c00ff107b82 */ /* 0x000f620000000a00 */
[----:B------:R-:W-:Y:S01]  /*15e0*/  IMAD R7, R10, UR4, R9 ;  /* 0x000000040a077c24 */ /* 0x000fe2000f8e0209 */
[----:B------:R-:W-:-:S06]  /*15f0*/  UIADD3 UR5, UR4, 0x4, URZ ;  /* 0x0000000404057890 */ /* 0x000fcc000fffe03f */
[----:B----4-:R-:W-:Y:S02]  /*1600*/  IMAD R13, R10, UR5, R9 ;  /* 0x000000050a0d7c24 */ /* 0x010fe4000f8e0209 */
[----:B-----5:R-:W-:-:S04]  /*1610*/  IMAD.WIDE R6, R7, 0x4, R16 ;  /* 0x0000000407067825 */ /* 0x020fc800078e0210 */
[C---:B------:R-:W-:Y:S02]  /*1620*/  IMAD.WIDE R26, R10.reuse, 0x4, R6 ;  /* 0x000000040a1a7825 */ /* 0x040fe400078e0206 */
[----:B------:R-:W4:Y:S02]  /*1630*/  LDG.E.STRONG.SYS R7, desc[UR8][R6.64] ;  /* 0x0000000806077981 */ /* 0x000f24000c1f5900 */
[C---:B------:R-:W-:Y:S02]  /*1640*/  IMAD.WIDE R20, R10.reuse, 0x4, R26 ;  /* 0x000000040a147825 */ /* 0x040fe400078e021a */
[----:B------:R-:W5:Y:S02]  /*1650*/  LDG.E.STRONG.SYS R26, desc[UR8][R26.64] ;  /* 0x000000081a1a7981 */ /* 0x000f64000c1f5900 */
[----:B------:R-:W-:Y:S02]  /*1660*/  IMAD.WIDE R12, R13, 0x4, R16 ;  /* 0x000000040d0c7825 */ /* 0x000fe400078e0210 */
[----:B---3--:R-:W3:Y:S02]  /*1670*/  LDG.E.STRONG.SYS R25, desc[UR8][R20.64] ;  /* 0x0000000814197981 */ /* 0x008ee4000c1f5900 */
[----:B--2---:R-:W-:Y:S01]  /*1680*/  IMAD.WIDE R14, R10, 0x4, R20 ;  /* 0x000000040a0e7825 */ /* 0x004fe200078e0214 */
[----:B------:R-:W-:-:S03]  /*1690*/  UIADD3 UR5, UR4, 0x8, URZ ;  /* 0x0000000804057890 */ /* 0x000fc6000fffe03f */
[C---:B-1----:R-:W-:Y:S01]  /*16a0*/  IMAD.WIDE R18, R10.reuse, 0x4, R12 ;  /* 0x000000040a127825 */ /* 0x042fe200078e020c */
[----:B------:R1:W2:Y:S03]  /*16b0*/  LDG.E.STRONG.SYS R24, desc[UR8][R14.64] ;  /* 0x000000080e187981 */ /* 0x0002a6000c1f5900 */
[C---:B------:R-:W-:Y:S01]  /*16c0*/  IMAD R11, R10.reuse, UR5, R9 ;  /* 0x000000050a0b7c24 */ /* 0x040fe2000f8e0209 */
[----:B------:R-:W2:Y:S01]  /*16d0*/  LDG.E.STRONG.SYS R13, desc[UR8][R12.64] ;  /* 0x000000080c0d7981 */ /* 0x000ea2000c1f5900 */
[----:B------:R-:W-:-:S04]  /*16e0*/  IMAD.WIDE R22, R10, 0x4, R18 ;  /* 0x000000040a167825 */ /* 0x000fc800078e0212 */
[----:B-1----:R-:W-:Y:S01]  /*16f0*/  IMAD.WIDE R14, R11, 0x4, R16 ;  /* 0x000000040b0e7825 */ /* 0x002fe200078e0210 */
        /* <DEDUP_REMOVED lines=9> */
[C---:B-1----:R-:W-:Y:S02]  /*1790*/  IMAD.WIDE R14, R10.reuse, 0x4, R20 ;  /* 0x000000040a0e7825 */ /* 0x042fe400078e0214 */
        /* <DEDUP_REMOVED lines=9> */
[----:B-1----:R-:W-:-:S05]  /*1830*/  IMAD.WIDE R28, R10, 0x4, R28 ;  /* 0x000000040a1c7825 */ /* 0x002fca00078e021c */
[----:B------:R-:W2:Y:S01]  /*1840*/  LDG.E.STRONG.SYS R21, desc[UR8][R28.64] ;  /* 0x000000081c157981 */ /* 0x000ea2000c1f5900 */
[----:B------:R-:W-:-:S04]  /*1850*/  IADD3 R2, R2, -0x10, RZ ;  /* 0xfffffff002027810 */ /* 0x000fc80007ffe0ff */
[----:B------:R-:W-:Y:S01]  /*1860*/  ISETP.GT.AND P1, PT, R2, 0xc, PT ;  /* 0x0000000c0200780c */ /* 0x000fe20003f24270 */
[----:B------:R-:W-:Y:S01]  /*1870*/  UIADD3 UR4, UR4, 0x10, URZ ;  /* 0x0000001004047890 */ /* 0x000fe2000fffe03f */
[----:B----4-:R-:W-:-:S04]  /*1880*/  FADD.FTZ R7, R7, R0 ;  /* 0x0000000007077221 */ /* 0x010fc80000010000 */
[----:B-----5:R-:W-:-:S04]  /*1890*/  FADD.FTZ R26, R7, R26 ;  /* 0x0000001a071a7221 */ /* 0x020fc80000010000 */
[----:B---3--:R-:W-:-:S04]  /*18a0*/  FADD.FTZ R25, R26, R25 ;  /* 0x000000191a197221 */ /* 0x008fc80000010000 */
        /* <DEDUP_REMOVED lines=14> */
.L_x_242:
[----:B------:R-:W-:-:S13]  /*1990*/  ISETP.GT.AND P1, PT, R2, 0x4, PT ;  /* 0x000000040200780c */ /* 0x000fda0003f24270 */
[----:B------:R-:W-:Y:S05]  /*19a0*/  @!P1 BRA `(.L_x_244) ;  /* 0x00000000007c9947 */ /* 0x000fea0003800000 */
[----:B---34-:R-:W3:Y:S01]  /*19b0*/  LDC.64 R22, c[0x0][0x230] ;  /* 0x00008c00ff167b82 */ /* 0x018ee20000000a00 */
[----:B--2---:R-:W-:Y:S01]  /*19c0*/  IMAD R15, R10, UR4, R9 ;  /* 0x000000040a0f7c24 */ /* 0x004fe2000f8e0209 */
[----:B------:R-:W-:-:S06]  /*19d0*/  UIADD3 UR5, UR4, 0x4, URZ ;  /* 0x0000000404057890 */ /* 0x000fcc000fffe03f */
[----:B------:R-:W-:Y:S02]  /*19e0*/  IMAD R7, R10, UR5, R9 ;  /* 0x000000050a077c24 */ /* 0x000fe4000f8e0209 */
[----:B---3--:R-:W-:-:S05]  /*19f0*/  IMAD.WIDE R14, R15, 0x4, R22 ;  /* 0x000000040f0e7825 */ /* 0x008fca00078e0216 */
[----:B------:R2:W3:Y:S01]  /*1a00*/  LDG.E.STRONG.SYS R11, desc[UR8][R14.64] ;  /* 0x000000080e0b7981 */ /* 0x0004e2000c1f5900 */
[----:B------:R-:W-:-:S04]  /*1a10*/  IMAD.WIDE R16, R10, 0x4, R14 ;  /* 0x000000040a107825 */ /* 0x000fc800078e020e */
[----:B------:R-:W-:Y:S01]  /*1a20*/  IMAD.WIDE R22, R7, 0x4, R22 ;  /* 0x0000000407167825 */ /* 0x000fe200078e0216 */
[----:B------:R-:W4:Y:S03]  /*1a30*/  LDG.E.STRONG.SYS R8, desc[UR8][R16.64] ;  /* 0x0000000810087981 */ /* 0x000f26000c1f5900 */
[----:B-1----:R-:W-:-:S04]  /*1a40*/  IMAD.WIDE R18, R10, 0x4, R16 ;  /* 0x000000040a127825 */ /* 0x002fc800078e0210 */
        /* <DEDUP_REMOVED lines=16> */
[----:B------:R-:W-:-:S04]  /*1b50*/  FADD.FTZ R8, R8, R21 ;  /* 0x0000001508087221 */ /* 0x000fc80000010000 */
[----:B------:R-:W-:-:S04]  /*1b60*/  FADD.FTZ R8, R8, R23 ;  /* 0x0000001708087221 */ /* 0x000fc80000010000 */
[----:B------:R-:W-:-:S04]  /*1b70*/  FADD.FTZ R8, R8, R7 ;  /* 0x0000000708087221 */ /* 0x000fc80000010000 */
[----:B--2---:R-:W-:-:S04]  /*1b80*/  FADD.FTZ R8, R8, R13 ;  /* 0x0000000d08087221 */ /* 0x004fc80000010000 */
[----:B------:R-:W-:-:S07]  /*1b90*/  FADD.FTZ R0, R8, R15 ;  /* 0x0000000f08007221 */ /* 0x000fce0000010000 */
.L_x_244:
[----:B------:R-:W-:-:S13]  /*1ba0*/  ISETP.NE.OR P0, PT, R2, RZ, P0 ;  /* 0x000000ff0200720c */ /* 0x000fda0000705670 */
[----:B------:R-:W-:Y:S05]  /*1bb0*/  @!P0 BRA `(.L_x_240) ;  /* 0x0000000000448947 */ /* 0x000fea0003800000 */
.L_x_241:
[----:B------:R-:W-:-:S04]  /*1bc0*/  IMAD R7, R10, UR4, R9 ;  /* 0x000000040a077c24 */ /* 0x000fc8000f8e0209 */
[----:B0-----:R-:W-:-:S04]  /*1bd0*/  IMAD.WIDE R6, R7, 0x4, R4 ;  /* 0x0000000407067825 */ /* 0x001fc800078e0204 */
[C---:B----4-:R-:W-:Y:S02]  /*1be0*/  IMAD.WIDE R12, R10.reuse, 0x4, R6 ;  /* 0x000000040a0c7825 */ /* 0x050fe400078e0206 */
[----:B------:R-:W4:Y:S02]  /*1bf0*/  LDG.E.STRONG.SYS R7, desc[UR8][R6.64] ;  /* 0x0000000806077981 */ /* 0x000f24000c1f5900 */
[C---:B--2---:R-:W-:Y:S02]  /*1c00*/  IMAD.WIDE R14, R10.reuse, 0x4, R12 ;  /* 0x000000040a0e7825 */ /* 0x044fe400078e020c */
[----:B------:R-:W2:Y:S02]  /*1c10*/  LDG.E.STRONG.SYS R13, desc[UR8][R12.64] ;  /* 0x000000080c0d7981 */ /* 0x000ea4000c1f5900 */
[----:B------:R-:W-:Y:S02]  /*1c20*/  IMAD.WIDE R16, R10, 0x4, R14 ;  /* 0x000000040a107825 */ /* 0x000fe400078e020e */
[----:B------:R-:W5:Y:S04]  /*1c30*/  LDG.E.STRONG.SYS R15, desc[UR8][R14.64] ;  /* 0x000000080e0f7981 */ /* 0x000f68000c1f5900 */
[----:B------:R-:W3:Y:S01]  /*1c40*/  LDG.E.STRONG.SYS R17, desc[UR8][R16.64] ;  /* 0x0000000810117981 */ /* 0x000ee2000c1f5900 */
[----:B------:R-:W-:Y:S01]  /*1c50*/  IADD3 R2, R2, -0x4, RZ ;  /* 0xfffffffc02027810 */ /* 0x000fe20007ffe0ff */
[----:B------:R-:W-:-:S03]  /*1c60*/  UIADD3 UR4, UR4, 0x4, URZ ;  /* 0x0000000404047890 */ /* 0x000fc6000fffe03f */
[----:B------:R-:W-:Y:S01]  /*1c70*/  ISETP.NE.AND P0, PT, R2, RZ, PT ;  /* 0x000000ff0200720c */ /* 0x000fe20003f05270 */
[----:B----4-:R-:W-:-:S04]  /*1c80*/  FADD.FTZ R0, R7, R0 ;  /* 0x0000000007007221 */ /* 0x010fc80000010000 */
[----:B--2---:R-:W-:-:S04]  /*1c90*/  FADD.FTZ R0, R0, R13 ;  /* 0x0000000d00007221 */ /* 0x004fc80000010000 */
[----:B-----5:R-:W-:-:S04]  /*1ca0*/  FADD.FTZ R0, R0, R15 ;  /* 0x0000000f00007221 */ /* 0x020fc80000010000 */
[----:B---3--:R-:W-:Y:S01]  /*1cb0*/  FADD.FTZ R0, R0, R17 ;  /* 0x0000001100007221 */ /* 0x008fe20000010000 */
[----:B------:R-:W-:Y:S06]  /*1cc0*/  @P0 BRA `(.L_x_241) ;  /* 0xfffffffc00bc0947 */ /* 0x000fec000383ffff */
.L_x_240:
[----:B------:R-:W-:-:S13]  /*1cd0*/  ISETP.NE.AND P0, PT, R3, RZ, PT ;  /* 0x000000ff0300720c */ /* 0x000fda0003f05270 */
[----:B------:R-:W-:Y:S05]  /*1ce0*/  @!P0 BRA `(.L_x_239) ;  /* 0x0000000000248947 */ /* 0x000fea0003800000 */
[----:B0-----:R-:W0:Y:S01]  /*1cf0*/  LDC.64 R4, c[0x0][0x230] ;  /* 0x00008c00ff047b82 */ /* 0x001e220000000a00 */
[----:B------:R-:W-:-:S04]  /*1d00*/  IMAD R7, R10, UR4, R9 ;  /* 0x000000040a077c24 */ /* 0x000fc8000f8e0209 */
[----:B0-----:R-:W-:-:S07]  /*1d10*/  IMAD.WIDE R4, R7, 0x4, R4 ;  /* 0x0000000407047825 */ /* 0x001fce00078e0204 */
.L_x_245:
[----:B------:R0:W5:Y:S01]  /*1d20*/  LDG.E.STRONG.SYS R7, desc[UR8][R4.64] ;  /* 0x0000000804077981 */ /* 0x000162000c1f5900 */
[----:B------:R-:W-:-:S04]  /*1d30*/  IADD3 R3, R3, -0x1, RZ ;  /* 0xffffffff03037810 */ /* 0x000fc80007ffe0ff */
[----:B------:R-:W-:Y:S01]  /*1d40*/  ISETP.NE.AND P0, PT, R3, RZ, PT ;  /* 0x000000ff0300720c */ /* 0x000fe20003f05270 */
[----:B0-----:R-:W-:-:S04]  /*1d50*/  IMAD.WIDE R4, R10, 0x4, R4 ;  /* 0x000000040a047825 */ /* 0x001fc800078e0204 */
[----:B-----5:R-:W-:-:S08]  /*1d60*/  FADD.FTZ R0, R7, R0 ;  /* 0x0000000007007221 */ /* 0x020fd00000010000 */
[----:B------:R-:W-:Y:S05]  /*1d70*/  @P0 BRA `(.L_x_245) ;  /* 0xfffffffc00e80947 */ /* 0x000fea000383ffff */
.L_x_239:
[----:B------:R-:W5:Y:S02]  /*1d80*/  LDC.64 R2, c[0x0][0x240] ;  /* 0x00009000ff027b82 */ /* 0x000f640000000a00 */
[----:B-----5:R-:W-:-:S05]  /*1d90*/  IMAD.WIDE R2, R9, 0x4, R2 ;  /* 0x0000000409027825 */ /* 0x020fca00078e0202 */
[----:B------:R-:W-:Y:S01]  /*1da0*/  STG.E desc[UR8][R2.64], R0 ;  /* 0x0000000002007986 */ /* 0x000fe2000c101908 */
[----:B------:R-:W-:Y:S05]  /*1db0*/  EXIT ;  /* 0x000000000000794d */ /* 0x000fea0003800000 */
.L_x_246:
        /* <DEDUP_REMOVED lines=12> */
.L_x_337:


//--------------------- .text._Z25biasAddRelu_bprop_alignedIfLi4EEvPT_S1_iiS1_PVfPiS1_ --------------------------
	.section	.text._Z25biasAddRelu_bprop_alignedIfLi4EEvPT_S1_iiS1_PVfPiS1_,"ax",@progbits
	.align	128
        .global         _Z25biasAddRelu_bprop_alignedIfLi4EEvPT_S1_iiS1_PVfPiS1_
        .type           _Z25biasAddRelu_bprop_alignedIfLi4EEvPT_S1_iiS1_PVfPiS1_,@function
        .size           _Z25biasAddRelu_bprop_alignedIfLi4EEvPT_S1_iiS1_PVfPiS1_,(.L_x_338 - _Z25biasAddRelu_bprop_alignedIfLi4EEvPT_S1_iiS1_PVfPiS1_)
        .other          _Z25biasAddRelu_bprop_alignedIfLi4EEvPT_S1_iiS1_PVfPiS1_,@"STO_CUDA_ENTRY STV_DEFAULT"
_Z25biasAddRelu_bprop_alignedIfLi4EEvPT_S1_iiS1_PVfPiS1_:
.text._Z25biasAddRelu_bprop_alignedIfLi4EEvPT_S1_iiS1_PVfPiS1_:
        /* <DEDUP_REMOVED lines=17> */
[----:B--2---:R-:W-:-:S07]  /*0110*/  IADD3 R4, R6, 0xffffffe, RZ ;  /* 0x0ffffffe06047810 */ /* 0x004fce0007ffe0ff */
[----:B------:R2:W3:Y:S02]  /*0120*/  F2I.FTZ.U32.TRUNC.NTZ R5, R4 ;  /* 0x0000000400057305 */ /* 0x0004e4000021f000 */
[----:B--2---:R-:W-:Y:S01]  /*0130*/  HFMA2.MMA R4, -RZ, RZ, 0, 0 ;  /* 0x00000000ff047435 */ /* 0x004fe200000001ff */
[----:B---3--:R-:W-:-:S05]  /*0140*/  IADD3 R7, RZ, -R5, RZ ;  /* 0x80000005ff077210 */ /* 0x008fca0007ffe0ff */
[----:B------:R-:W-:-:S04]  /*0150*/  IMAD R7, R7, R0, RZ ;  /* 0x0000000007077224 */ /* 0x000fc800078e02ff */
[----:B------:R-:W-:Y:S01]  /*0160*/  IMAD.HI.U32 R8, R5, R7, R4 ;  /* 0x0000000705087227 */ /* 0x000fe200078e0004 */
[----:B----4-:R-:W-:Y:S02]  /*0170*/  IADD3 R5, R0, -0x1, R3 ;  /* 0xffffffff00057810 */ /* 0x010fe40007ffe003 */
[----:B------:R-:W-:-:S03]  /*0180*/  IADD3 R4, R9, 0xffffffe, RZ ;  /* 0x0ffffffe09047810 */ /* 0x000fc60007ffe0ff */
[----:B------:R-:W-:-:S05]  /*0190*/  IMAD.HI.U32 R8, R8, R5, RZ ;  /* 0x0000000508087227 */ /* 0x000fca00078e00ff */
[----:B------:R-:W-:-:S05]  /*01a0*/  IADD3 R7, -R8, RZ, RZ ;  /* 0x000000ff08077210 */ /* 0x000fca0007ffe1ff */
[----:B------:R-:W-:Y:S02]  /*01b0*/  IMAD R7, R0, R7, R5 ;  /* 0x0000000700077224 */ /* 0x000fe400078e0205 */
[----:B------:R2:W3:Y:S03]  /*01c0*/  F2I.FTZ.U32.TRUNC.NTZ R5, R4 ;  /* 0x0000000400057305 */ /* 0x0004e6000021f000 */
[----:B------:R-:W-:Y:S02]  /*01d0*/  ISETP.GE.U32.AND P0, PT, R7, R0, PT ;  /* 0x000000000700720c */ /* 0x000fe40003f06070 */
[----:B--2---:R-:W-:-:S11]  /*01e0*/  MOV R4, RZ ;  /* 0x000000ff00047202 */ /* 0x004fd60000000f00 */
        /* <DEDUP_REMOVED lines=14> */
[----:B------:R-:W-:-:S13]  /*02d0*/  ISETP.GE.U32.AND P0, PT, R5, R2, PT ;  /* 0x000000020500720c */ /* 0x000fda0003f06070 */
[-C--:B------:R-:W-:Y:S02]  /*02e0*/  @P0 IADD3 R5, R5, -R2.reuse, RZ ;  /* 0x8000000205050210 */ /* 0x080fe40007ffe0ff */
[----:B------:R-:W-:Y:S02]  /*02f0*/  @P0 IADD3 R7, R7, 0x1, RZ ;  /* 0x0000000107070810 */ /* 0x000fe40007ffe0ff */
[----:B------:R-:W-:Y:S02]  /*0300*/  ISETP.GE.U32.AND P1, PT, R5, R2, PT ;  /* 0x000000020500720c */ /* 0x000fe40003f26070 */
[----:B------:R-:W-:Y:S02]  /*0310*/  VIADDMNMX R5, R4, R8, R3, PT ;  /* 0x0000000804057246 */ /* 0x000fe40003800103 */
[----:B------:R-:W0:Y:S09]  /*0320*/  S2R R3, SR_CTAID.X ;  /* 0x0000000000037919 */ /* 0x000e320000002500 */
[----:B------:R-:W-:-:S02]  /*0330*/  @P1 IADD3 R7, R7, 0x1, RZ ;  /* 0x0000000107071810 */ /* 0x000fc40007ffe0ff */
[----:B------:R-:W-:-:S05]  /*0340*/  @!P2 LOP3.LUT R7, RZ, R2, RZ, 0x33, !PT ;  /* 0x00000002ff07a212 */ /* 0x000fca00078e33ff */
[----:B-1----:R-:W-:Y:S01]  /*0350*/  IMAD R20, R7, R20, R4 ;  /* 0x0000001407147224 */ /* 0x002fe200078e0204 */
[----:B------:R-:W-:-:S04]  /*0360*/  HFMA2.MMA R4, -RZ, RZ, 0, 0 ;  /* 0x00000000ff047435 */ /* 0x000fc800000001ff */
[C---:B------:R-:W-:Y:S02]  /*0370*/  VIADDMNMX R5, R20.reuse, R7, R5, PT ;  /* 0x0000000714057246 */ /* 0x040fe40003800105 */
[----:B------:R-:W-:Y:S02]  /*0380*/  CS2R R6, SRZ ;  /* 0x0000000000067805 */ /* 0x000fe4000001ff00 */
[----:B------:R-:W-:-:S04]  /*0390*/  IADD3 R18, -R20, R5, RZ ;  /* 0x0000000514127210 */ /* 0x000fc80007ffe1ff */
        /* <DEDUP_REMOVED lines=10> */
.L_x_249:
[----:B0-----:R-:W0:Y:S01]  /*0440*/  LDC.64 R8, c[0x0][0x210] ;  /* 0x00008400ff087b82 */ /* 0x001e220000000a00 */
[----:B------:R-:W-:-:S05]  /*0450*/  IADD3 R10, R20, R17, RZ ;  /* 0x00000011140a7210 */ /* 0x000fca0007ffe0ff */
[----:B------:R-:W-:Y:S02]  /*0460*/  IMAD R10, R10, UR4, RZ ;  /* 0x000000040a0a7c24 */ /* 0x000fe4000f8e02ff */
[----:B------:R-:W1:Y:S03]  /*0470*/  LDC.64 R26, c[0x0][0x218] ;  /* 0x00008600ff1a7b82 */ /* 0x000e660000000a00 */
[----:B------:R-:W-:-:S04]  /*0480*/  SHF.R.S32.HI R11, RZ, 0x1f, R10 ;  /* 0x0000001fff0b7819 */ /* 0x000fc8000001140a */
[----:B------:R-:W-:Y:S01]  /*0490*/  LEA.HI R10, R11, R10, RZ, 0x2 ;  /* 0x0000000a0b0a7211 */ /* 0x000fe200078f10ff */
[----:B------:R-:W2:Y:S03]  /*04a0*/  LDC.64 R22, c[0x0][0x228] ;  /* 0x00008a00ff167b82 */ /* 0x000ea60000000a00 */
[----:B------:R-:W-:-:S05]  /*04b0*/  LEA.HI.SX32 R21, R10, R19, 0x1e ;  /* 0x000000130a157211 */ /* 0x000fca00078ff2ff */
[----:B0-----:R-:W-:-:S06]  /*04c0*/  IMAD.WIDE R8, R21, 0x10, R8 ;  /* 0x0000001015087825 */ /* 0x001fcc00078e0208 */
[----:B------:R-:W3:Y:S01]  /*04d0*/  LDG.E.128 R8, desc[UR8][R8.64] ;  /* 0x0000000808087981 */ /* 0x000ee2000c1e1d00 */
[----:B-1----:R-:W-:-:S05]  /*04e0*/  IMAD.WIDE R26, R21, 0x10, R26 ;  /* 0x00000010151a7825 */ /* 0x002fca00078e021a */
[----:B------:R-:W4:Y:S01]  /*04f0*/  LDG.E.128 R12, desc[UR8][R26.64] ;  /* 0x000000081a0c7981 */ /* 0x000f22000c1e1d00 */
[----:B--2---:R-:W-:Y:S01]  /*0500*/  IMAD.WIDE R22, R21, 0x10, R22 ;  /* 0x0000001015167825 */ /* 0x004fe200078e0216 */
[----:B------:R-:W-:Y:S02]  /*0510*/  IADD3 R17, R17, 0x1, RZ ;  /* 0x0000000111117810 */ /* 0x000fe40007ffe0ff */
[----:B---3--:R-:W-:Y:S02]  /*0520*/  FSETP.GTU.FTZ.AND P0, PT, R8, RZ, PT ;  /* 0x000000ff0800720b */ /* 0x008fe40003f1c000 */
[----:B------:R-:W-:Y:S02]  /*0530*/  FSETP.GTU.FTZ.AND P1, PT, R9, RZ, PT ;  /* 0x000000ff0900720b */ /* 0x000fe40003f3c000 */
[----:B------:R-:W-:Y:S02]  /*0540*/  FSETP.GTU.FTZ.AND P2, PT, R10, RZ, PT ;  /* 0x000000ff0a00720b */ /* 0x000fe40003f5c000 */
[----:B------:R-:W-:-:S02]  /*0550*/  FSETP.GTU.FTZ.AND P3, PT, R11, RZ, PT ;  /* 0x000000ff0b00720b */ /* 0x000fc40003f7c000 */
[----:B----4-:R-:W-:Y:S02]  /*0560*/  FSEL R12, R12, RZ, P0 ;  /* 0x000000ff0c0c7208 */ /* 0x010fe40000000000 */
[----:B------:R-:W-:Y:S02]  /*0570*/  FSEL R13, R13, RZ, P1 ;  /* 0x000000ff0d0d7208 */ /* 0x000fe40000800000 */
[----:B------:R-:W-:Y:S02]  /*0580*/  FSEL R14, R14, RZ, P2 ;  /* 0x000000ff0e0e7208 */ /* 0x000fe40001000000 */
[----:B------:R-:W-:-:S05]  /*0590*/  FSEL R15, R15, RZ, P3 ;  /* 0x000000ff0f0f7208 */ /* 0x000fca0001800000 */
[----:B------:R0:W-:Y:S01]  /*05a0*/  STG.E.128 desc[UR8][R22.64], R12 ;  /* 0x0000000c16007986 */ /* 0x0001e2000c101d08 */
[----:B------:R-:W-:Y:S01]  /*05b0*/  ISETP.GE.AND P0, PT, R17, R24, PT ;  /* 0x000000181100720c */ /* 0x000fe20003f06270 */
[----:B------:R-:W-:Y:S01]  /*05c0*/  FADD.FTZ R4, R12, R4 ;  /* 0x000000040c047221 */ /* 0x000fe20000010000 */
[----:B------:R-:W-:Y:S01]  /*05d0*/  FADD.FTZ R5, R13, R5 ;  /* 0x000000050d057221 */ /* 0x000fe20000010000 */
[----:B------:R-:W-:Y:S01]  /*05e0*/  FADD.FTZ R6, R14, R6 ;  /* 0x000000060e067221 */ /* 0x000fe20000010000 */
[----:B------:R-:W-:-:S09]  /*05f0*/  FADD.FTZ R7, R15, R7 ;  /* 0x000000070f077221 */ /* 0x000fd20000010000 */
[----:B------:R-:W-:Y:S05]  /*0600*/  @!P0 BRA `(.L_x_249) ;  /* 0xfffffffc008c8947 */ /* 0x000fea000383ffff */
.L_x_248:
[----:B------:R-:W-:Y:S05]  /*0610*/  BSYNC B0 ;  /* 0x0000000000007941 */ /* 0x000fea0003800000 */
.L_x_247:
[----:B------:R-:W-:Y:S01]  /*0620*/  IADD3 R9, R17, 0x3, RZ ;  /* 0x0000000311097810 */ /* 0x000fe20007ffe0ff */
[----:B------:R-:W-:Y:S03]  /*0630*/  BSSY B0, `(.L_x_250) ;  /* 0x000005b000007945 */ /* 0x000fe60003800000 */
[----:B------:R-:W-:-:S13]  /*0640*/  ISETP.GE.AND P0, PT, R9, R18, PT ;  /* 0x000000120900720c */ /* 0x000fda0003f06270 */
[----:B------:R-:W-:Y:S05]  /*0650*/  @P0 BRA `(.L_x_251) ;  /* 0x0000000400600947 */ /* 0x000fea0003800000 */
[----:B------:R-:W1:Y:S02]  /*0660*/  LDC R21, c[0x0][0x220] ;  /* 0x00008800ff157b82 */ /* 0x000e640000000800 */
.L_x_252:
[----:B--2---:R-:W2:Y:S01]  /*0670*/  LDC.64 R28, c[0x0][0x210] ;  /* 0x00008400ff1c7b82 */ /* 0x004ea20000000a00 */
[----:B------:R-:W-:-:S05]  /*0680*/  IADD3 R8, R20, R17, RZ ;  /* 0x0000001114087210 */ /* 0x000fca0007ffe0ff */
[----:B-1----:R-:W-:Y:S02]  /*0690*/  IMAD R8, R8, R21, RZ ;  /* 0x0000001508087224 */ /* 0x002fe400078e02ff */
[----:B------:R-:W1:Y:S03]  /*06a0*/  LDC.64 R32, c[0x0][0x218] ;  /* 0x00008600ff207b82 */ /* 0x000e660000000a00 */
[----:B------:R-:W-:-:S04]  /*06b0*/  SHF.R.S32.HI R9, RZ, 0x1f, R8 ;  /* 0x0000001fff097819 */ /* 0x000fc80000011408 */
[----:B------:R-:W-:-:S04]  /*06c0*/  LEA.HI R30, R9, R8, RZ, 0x2 ;  /* 0x00000008091e7211 */ /* 0x000fc800078f10ff */
[----:B------:R-:W-:-:S05]  /*06d0*/  LEA.HI.SX32 R30, R30, R19, 0x1e ;  /* 0x000000131e1e7211 */ /* 0x000fca00078ff2ff */
[----:B--2---:R-:W-:-:S05]  /*06e0*/  IMAD.WIDE R28, R30, 0x10, R28 ;  /* 0x000000101e1c7825 */ /* 0x004fca00078e021c */
[----:B------:R-:W2:Y:S01]  /*06f0*/  LDG.E.128 R8, desc[UR8][R28.64] ;  /* 0x000000081c087981 */ /* 0x000ea2000c1e1d00 */
[----:B-1----:R-:W-:-:S05]  /*0700*/  IMAD.WIDE R32, R30, 0x10, R32 ;  /* 0x000000101e207825 */ /* 0x002fca00078e0220 */
[----:B0-----:R-:W3:Y:S01]  /*0710*/  LDG.E.128 R12, desc[UR8][R32.64] ;  /* 0x00000008200c7981 */ /* 0x001ee2000c1e1d00 */
[----:B--2---:R-:W-:Y:S02]  /*0720*/  FSETP.GTU.FTZ.AND P0, PT, R8, RZ, PT ;  /* 0x000000ff0800720b */ /* 0x004fe40003f1c000 */
[----:B------:R-:W-:Y:S02]  /*0730*/  FSETP.GTU.FTZ.AND P1, PT, R9, RZ, PT ;  /* 0x000000ff0900720b */ /* 0x000fe40003f3c000 */
[----:B------:R-:W0:Y:S01]  /*0740*/  LDC.64 R8, c[0x0][0x228] ;  /* 0x00008a00ff087b82 */ /* 0x000e220000000a00 */
[----:B------:R-:W-:Y:S02]  /*0750*/  FSETP.GTU.FTZ.AND P2, PT, R10, RZ, PT ;  /* 0x000000ff0a00720b */ /* 0x000fe40003f5c000 */
[----:B------:R-:W-:Y:S02]  /*0760*/  SHF.R.S32.HI R10, RZ, 0x1f, R21 ;  /* 0x0000001fff0a7819 */ /* 0x000fe40000011415 */
[----:B------:R-:W-:-:S02]  /*0770*/  FSETP.GTU.FTZ.AND P3, PT, R11, RZ, PT ;  /* 0x000000ff0b00720b */ /* 0x000fc40003f7c000 */
[----:B------:R-:W-:Y:S02]  /*0780*/  LEA.HI R10, R10, R21, RZ, 0x2 ;  /* 0x000000150a0a7211 */ /* 0x000fe400078f10ff */
[----:B---3--:R-:W-:Y:S02]  /*0790*/  FSEL R12, R12, RZ, P0 ;  /* 0x000000ff0c0c7208 */ /* 0x008fe40000000000 */
[----:B------:R-:W-:Y:S02]  /*07a0*/  SHF.R.S32.HI R22, RZ, 0x2, R10 ;  /* 0x00000002ff167819 */ /* 0x000fe4000001140a */
[----:B------:R-:W-:Y:S01]  /*07b0*/  FSEL R13, R13, RZ, P1 ;  /* 0x000000ff0d0d7208 */ /* 0x000fe20000800000 */
[----:B------:R-:W-:Y:S01]  /*07c0*/  FADD.FTZ R25, R12, R4 ;  /* 0x000000040c197221 */ /* 0x000fe20000010000 */
[----:B------:R-:W-:Y:S01]  /*07d0*/  FSEL R14, R14, RZ, P2 ;  /* 0x000000ff0e0e7208 */ /* 0x000fe20001000000 */
[----:B------:R-:W-:Y:S01]  /*07e0*/  IMAD.WIDE R28, R22, 0x10, R28 ;  /* 0x00000010161c7825 */ /* 0x000fe200078e021c */
[----:B------:R-:W-:-:S03]  /*07f0*/  FSEL R15, R15, RZ, P3 ;  /* 0x000000ff0f0f7208 */ /* 0x000fc60001800000 */
[----:B------:R-:W-:Y:S01]  /*0800*/  FADD.FTZ R26, R13, R5 ;  /* 0x000000050d1a7221 */ /* 0x000fe20000010000 */
[----:B------:R-:W-:-:S04]  /*0810*/  IMAD.WIDE R32, R22, 0x10, R32 ;  /* 0x0000001016207825 */ /* 0x000fc800078e0220 */
[----:B------:R-:W-:Y:S01]  /*0820*/  FADD.FTZ R23, R14, R6 ;  /* 0x000000060e177221 */ /* 0x000fe20000010000 */
[----:B0-----:R-:W-:-:S04]  /*0830*/  IMAD.WIDE R30, R30, 0x10, R8 ;  /* 0x000000101e1e7825 */ /* 0x001fc800078e0208 */
[----:B------:R-:W-:Y:S01]  /*0840*/  FADD.FTZ R24, R15, R7 ;  /* 0x000000070f187221 */ /* 0x000fe20000010000 */
[----:B------:R0:W-:Y:S04]  /*0850*/  STG.E.128 desc[UR8][R30.64], R12 ;  /* 0x0000000c1e007986 */ /* 0x0001e8000c101d08 */
[----:B------:R1:W2:Y:S04]  /*0860*/  LDG.E.128 R8, desc[UR8][R28.64] ;  /* 0x000000081c087981 */ /* 0x0002a8000c1e1d00 */
[----:B------:R3:W4:Y:S01]  /*0870*/  LDG.E.128 R4, desc[UR8][R32.64] ;  /* 0x0000000820047981 */ /* 0x000722000c1e1d00 */
[----:B-1----:R-:W-:-:S04]  /*0880*/  IMAD.WIDE R28, R22, 0x10, R28 ;  /* 0x00000010161c7825 */ /* 0x002fc800078e021c */
[----:B0-----:R-:W-:-:S04]  /*0890*/  IMAD.WIDE R30, R22, 0x10, R30 ;  /* 0x00000010161e7825 */ /* 0x001fc800078e021e */
[----:B---3--:R-:W-:Y:S01]  /*08a0*/  IMAD.WIDE R32, R22, 0x10, R32 ;  /* 0x0000001016207825 */ /* 0x008fe200078e0220 */
[----:B--2---:R-:W-:Y:S02]  /*08b0*/  FSETP.GTU.FTZ.AND P0, PT, R10, RZ, PT ;  /* 0x000000ff0a00720b */ /* 0x004fe40003f1c000 */
[----:B------:R-:W-:Y:S02]  /*08c0*/  FSETP.GTU.FTZ.AND P1, PT, R11, RZ, PT ;  /* 0x000000ff0b00720b */ /* 0x000fe40003f3c000 */
[----:B----4-:R-:W-:Y:S02]  /*08d0*/  FSEL R6, R6, RZ, P0 ;  /* 0x000000ff06067208 */ /* 0x010fe40000000000 */
[----:B------:R-:W-:Y:S02]  /*08e0*/  FSEL R7, R7, RZ, P1 ;  /* 0x000000ff07077208 */ /* 0x000fe40000800000 */
[----:B------:R-:W-:Y:S01]  /*08f0*/  FSETP.GTU.FTZ.AND P0, PT, R8, RZ, PT ;  /* 0x000000ff0800720b */ /* 0x000fe20003f1c000 */
[----:B------:R-:W-:Y:S01]  /*0900*/  FADD.FTZ R23, R23, R6 ;  /* 0x0000000617177221 */ /* 0x000fe20000010000 */
[----:B------:R-:W-:Y:S01]  /*0910*/  FSETP.GTU.FTZ.AND P1, PT, R9, RZ, PT ;  /* 0x000000ff0900720b */ /* 0x000fe20003f3c000 */
[----:B------:R-:W-:Y:S01]  /*0920*/  FADD.FTZ R24, R24, R7 ;  /* 0x0000000718187221 */ /* 0x000fe20000010000 */
[----:B------:R-:W-:-:S02]  /*0930*/  FSEL R4, R4, RZ, P0 ;  /* 0x000000ff04047208 */ /* 0x000fc40000000000 */
[----:B------:R-:W-:-:S03]  /*0940*/  FSEL R5, R5, RZ, P1 ;  /* 0x000000ff05057208 */ /* 0x000fc60000800000 */
[----:B------:R-:W-:Y:S02]  /*0950*/  FADD.FTZ R25, R25, R4 ;  /* 0x0000000419197221 */ /* 0x000fe40000010000 */
[----:B------:R0:W-:Y:S04]  /*0960*/  STG.E.128 desc[UR8][R30.64], R4 ;  /* 0x000000041e007986 */ /* 0x0001e8000c101d08 */
[----:B------:R-:W2:Y:S04]  /*0970*/  LDG.E.128 R8, desc[UR8][R28.64] ;  /* 0x000000081c087981 */ /* 0x000ea8000c1e1d00 */
[----:B------:R1:W3:Y:S01]  /*0980*/  LDG.E.128 R12, desc[UR8][R32.64] ;  /* 0x00000008200c7981 */ /* 0x0002e2000c1e1d00 */
[----:B------:R-:W-:Y:S01]  /*0990*/  FADD.FTZ R26, R26, R5 ;  /* 0x000000051a1a7221 */ /* 0x000fe20000010000 */
[----:B0-----:R-:W-:-:S04]  /*09a0*/  IMAD.WIDE R30, R22, 0x10, R30 ;  /* 0x00000010161e7825 */ /* 0x001fc800078e021e */
[----:B------:R-:W-:-:S04]  /*09b0*/  IMAD.WIDE R4, R22, 0x10, R28 ;  /* 0x0000001016047825 */ /* 0x000fc800078e021c */
[----:B-1----:R-:W-:Y:S01]  /*09c0*/  IMAD.WIDE R32, R22, 0x10, R32 ;  /* 0x0000001016207825 */ /* 0x002fe200078e0220 */
[----:B--2---:R-:W-:Y:S02]  /*09d0*/  FSETP.GTU.FTZ.AND P0, PT, R8, RZ, PT ;  /* 0x000000ff0800720b */ /* 0x004fe40003f1c000 */
[----:B------:R-:W-:Y:S02]  /*09e0*/  FSETP.GTU.FTZ.AND P1, PT, R9, RZ, PT ;  /* 0x000000ff0900720b */ /* 0x000fe40003f3c000 */
[----:B---3--:R-:W-:Y:S02]  /*09f0*/  FSEL R12, R12, RZ, P0 ;  /* 0x000000ff0c0c7208 */ /* 0x008fe40000000000 */
[----:B------:R-:W-:Y:S02]  /*0a00*/  FSEL R13, R13, RZ, P1 ;  /* 0x000000ff0d0d7208 */ /* 0x000fe40000800000 */
[----:B------:R-:W-:Y:S02]  /*0a10*/  FSETP.GTU.FTZ.AND P0, PT, R10, RZ, PT ;  /* 0x000000ff0a00720b */ /* 0x000fe40003f1c000 */
[----:B------:R-:W-:-:S02]  /*0a20*/  FSETP.GTU.FTZ.AND P1, PT, R11, RZ, PT ;  /* 0x000000ff0b00720b */ /* 0x000fc40003f3c000 */
[----:B------:R-:W-:Y:S02]  /*0a30*/  FSEL R14, R14, RZ, P0 ;  /* 0x000000ff0e0e7208 */ /* 0x000fe40000000000 */
[----:B------:R-:W-:-:S05]  /*0a40*/  FSEL R15, R15, RZ, P1 ;  /* 0x000000ff0f0f7208 */ /* 0x000fca0000800000 */
[----:B------:R2:W-:Y:S04]  /*0a50*/  STG.E.128 desc[UR8][R30.64], R12 ;  /* 0x0000000c1e007986 */ /* 0x0005e8000c101d08 */
[----:B------:R-:W3:Y:S04]  /*0a60*/  LDG.E.128 R4, desc[UR8][R4.64] ;  /* 0x0000000804047981 */ /* 0x000ee8000c1e1d00 */
[----:B------:R-:W4:Y:S01]  /*0a70*/  LDG.E.128 R8, desc[UR8][R32.64] ;  /* 0x0000000820087981 */ /* 0x000f22000c1e1d00 */
[----:B------:R-:W-:-:S04]  /*0a80*/  IMAD.WIDE R28, R22, 0x10, R30 ;  /* 0x00000010161c7825 */ /* 0x000fc800078e021e */
[----:B------:R-:W-:Y:S01]  /*0a90*/  FADD.FTZ R25, R25, R12 ;  /* 0x0000000c19197221 */ /* 0x000fe20000010000 */
[----:B------:R-:W-:Y:S01]  /*0aa0*/  FADD.FTZ R26, R26, R13 ;  /* 0x0000000d1a1a7221 */ /* 0x000fe20000010000 */
[----:B------:R-:W-:Y:S01]  /*0ab0*/  FADD.FTZ R23, R23, R14 ;  /* 0x0000000e17177221 */ /* 0x000fe20000010000 */
[----:B------:R-:W-:Y:S01]  /*0ac0*/  FADD.FTZ R24, R24, R15 ;  /* 0x0000000f18187221 */ /* 0x000fe20000010000 */
[----:B---3--:R-:W-:Y:S02]  /*0ad0*/  FSETP.GTU.FTZ.AND P0, PT, R4, RZ, PT ;  /* 0x000000ff0400720b */ /* 0x008fe40003f1c000 */
[----:B------:R-:W-:Y:S02]  /*0ae0*/  FSETP.GTU.FTZ.AND P1, PT, R5, RZ, PT ;  /* 0x000000ff0500720b */ /* 0x000fe40003f3c000 */
[----:B------:R-:W-:Y:S02]  /*0af0*/  FSETP.GTU.FTZ.AND P2, PT, R6, RZ, PT ;  /* 0x000000ff0600720b */ /* 0x000fe40003f5c000 */
[----:B------:R-:W-:-:S02]  /*0b00*/  FSETP.GTU.FTZ.AND P3, PT, R7, RZ, PT ;  /* 0x000000ff0700720b */ /* 0x000fc40003f7c000 */
[----:B----4-:R-:W-:Y:S02]  /*0b10*/  FSEL R8, R8, RZ, P0 ;  /* 0x000000ff08087208 */ /* 0x010fe40000000000 */
[----:B------:R-:W-:Y:S02]  /*0b20*/  FSEL R9, R9, RZ, P1 ;  /* 0x000000ff09097208 */ /* 0x000fe40000800000 */
[----:B------:R-:W-:Y:S01]  /*0b30*/  FSEL R10, R10, RZ, P2 ;  /* 0x000000ff0a0a7208 */ /* 0x000fe20001000000 */
[----:B------:R-:W-:Y:S01]  /*0b40*/  FADD.FTZ R4, R25, R8 ;  /* 0x0000000819047221 */ /* 0x000fe20000010000 */
[----:B------:R-:W-:Y:S02]  /*0b50*/  FSEL R11, R11, RZ, P3 ;  /* 0x000000ff0b0b7208 */ /* 0x000fe40001800000 */
[----:B------:R-:W-:Y:S01]  /*0b60*/  IADD3 R5, R17, 0x7, RZ ;  /* 0x0000000711057810 */ /* 0x000fe20007ffe0ff */
[----:B------:R-:W-:Y:S01]  /*0b70*/  FADD.FTZ R6, R23, R10 ;  /* 0x0000000a17067221 */ /* 0x000fe20000010000 */
[----:B------:R-:W-:Y:S01]  /*0b80*/  IADD3 R17, R17, 0x4, RZ ;  /* 0x0000000411117810 */ /* 0x000fe20007ffe0ff */
[----:B------:R2:W-:Y:S01]  /*0b90*/  STG.E.128 desc[UR8][R28.64], R8 ;  /* 0x000000081c007986 */ /* 0x0005e2000c101d08 */
[----:B------:R-:W-:Y:S01]  /*0ba0*/  ISETP.GE.AND P0, PT, R5, R18, PT ;  /* 0x000000120500720c */ /* 0x000fe20003f06270 */
[----:B------:R-:W-:Y:S01]  /*0bb0*/  FADD.FTZ R5, R26, R9 ;  /* 0x000000091a057221 */ /* 0x000fe20000010000 */
[----:B------:R-:W-:-:S11]  /*0bc0*/  FADD.FTZ R7, R24, R11 ;  /* 0x0000000b18077221 */ /* 0x000fd60000010000 */
[----:B------:R-:W-:Y:S05]  /*0bd0*/  @!P0 BRA `(.L_x_252) ;  /* 0xfffffff800a48947 */ /* 0x000fea000383ffff */
.L_x_251:
[----:B------:R-:W-:Y:S05]  /*0be0*/  BSYNC B0 ;  /* 0x0000000000007941 */ /* 0x000fea0003800000 */
.L_x_250:
[----:B--2---:R-:W1:Y:S01]  /*0bf0*/  S2R R9, SR_TID.Y ;  /* 0x0000000000097919 */ /* 0x004e620000002200 */
[----:B------:R-:W2:Y:S01]  /*0c00*/  S2UR UR7, SR_CgaCtaId ;  /* 0x00000000000779c3 */ /* 0x000ea20000008800 */
[----:B------:R-:W-:Y:S01]  /*0c10*/  UMOV UR5, 0x400 ;  /* 0x0000040000057882 */ /* 0x000fe20000000000 */
[----:B------:R-:W-:Y:S01]  /*0c20*/  BSSY B0, `(.L_x_253) ;  /* 0x0000146000007945 */ /* 0x000fe20003800000 */
[----:B------:R-:W3:Y:S01]  /*0c30*/  S2R R11, SR_TID.X ;  /* 0x00000000000b7919 */ /* 0x000ee20000002100 */
[----:B------:R-:W-:-:S04]  /*0c40*/  UIADD3 UR4, UR5, 0x4, URZ ;  /* 0x0000000405047890 */ /* 0x000fc8000fffe03f */
[----:B------:R-:W4:Y:S01]  /*0c50*/  LDC.64 R28, c[0x0][0x240] ;  /* 0x00009000ff1c7b82 */ /* 0x000f220000000a00 */
[----:B--2---:R-:W-:Y:S01]  /*0c60*/  ULEA UR4, UR7, UR4, 0x18 ;  /* 0x0000000407047291 */ /* 0x004fe2000f8ec03f */
[----:B-1----:R-:W-:Y:S01]  /*0c70*/  ISETP.NE.AND P0, PT, R9, RZ, PT ;  /* 0x000000ff0900720c */ /* 0x002fe20003f05270 */
[----:B----4-:R-:W-:-:S04]  /*0c80*/  IMAD.WIDE R28, R19, 0x10, R28 ;  /* 0x00000010131c7825 */ /* 0x010fc800078e021c */
[----:B---3--:R-:W-:-:S05]  /*0c90*/  IMAD R8, R16, R9, R11 ;  /* 0x0000000910087224 */ /* 0x008fca00078e020b */
[----:B------:R-:W-:-:S05]  /*0ca0*/  LEA R8, R8, UR4, 0x4 ;  /* 0x0000000408087c11 */ /* 0x000fca000f8e20ff */
[----:B------:R1:W-:Y:S04]  /*0cb0*/  STS [R8], R4 ;  /* 0x0000000408007388 */ /* 0x0003e80000000800 */
[----:B------:R1:W-:Y:S04]  /*0cc0*/  STS [R8+0x4], R5 ;  /* 0x0000040508007388 */ /* 0x0003e80000000800 */
[----:B------:R1:W-:Y:S04]  /*0cd0*/  STS [R8+0x8], R6 ;  /* 0x0000080608007388 */ /* 0x0003e80000000800 */
[----:B------:R1:W-:Y:S01]  /*0ce0*/  STS [R8+0xc], R7 ;  /* 0x00000c0708007388 */ /* 0x0003e20000000800 */
[----:B------:R-:W-:Y:S06]  /*0cf0*/  BAR.SYNC.DEFER_BLOCKING 0x0 ;  /* 0x0000000000007b1d */ /* 0x000fec0000010000 */
[----:B------:R-:W-:Y:S05]  /*0d00*/  @P0 BRA `(.L_x_254) ;  /* 0x0000001000dc0947 */ /* 0x000fea0003800000 */
[----:B------:R-:W-:-:S13]  /*0d10*/  ISETP.GE.U32.AND P0, PT, R2, 0x2, PT ;  /* 0x000000020200780c */ /* 0x000fda0003f06070 */
[----:B------:R-:W-:Y:S05]  /*0d20*/  @!P0 BRA `(.L_x_255) ;  /* 0x0000001000b48947 */ /* 0x000fea0003800000 */
[C---:B-1----:R-:W-:Y:S01]  /*0d30*/  IADD3 R8, R2.reuse, -0x2, RZ ;  /* 0xfffffffe02087810 */ /* 0x042fe20007ffe0ff */
[----:B------:R-:W-:Y:S01]  /*0d40*/  UMOV UR6, 0x1 ;  /* 0x0000000100067882 */ /* 0x000fe20000000000 */
[----:B0-----:R-:W-:Y:S02]  /*0d50*/  IADD3 R13, R2, -0x1, RZ ;  /* 0xffffffff020d7810 */ /* 0x001fe40007ffe0ff */
        /* <DEDUP_REMOVED lines=14> */
.L_x_259:
[----:B------:R-:W-:Y:S01]  /*0e40*/  LEA R17, R16, R23, 0x4 ;  /* 0x0000001710117211 */ /* 0x000fe200078e20ff */
[----:B------:R-:W0:Y:S01]  /*0e50*/  LDS R14, [R23+0x4] ;  /* 0x00000400170e7984 */ /* 0x000e220000000800 */
[----:B------:R-:W-:Y:S01]  /*0e60*/  IADD3 R2, R2, -0x10, RZ ;  /* 0xfffffff002027810 */ /* 0x000fe20007ffe0ff */
[----:B------:R-:W-:Y:S01]  /*0e70*/  UIADD3 UR6, UR6, 0x10, URZ ;  /* 0x0000001006067890 */ /* 0x000fe2000fffe03f */
[----:B------:R-:W-:Y:S01]  /*0e80*/  LEA R27, R16, R17, 0x4 ;  /* 0x00000011101b7211 */ /* 0x000fe200078e20ff */
[----:B------:R-:W1:Y:S01]  /*0e90*/  LDS R25, [R17+0x4] ;  /* 0x0000040011197984 */ /* 0x000e620000000800 */
[----:B------:R-:W-:-:S03]  /*0ea0*/  ISETP.GT.AND P1, PT, R2, 0xc, PT ;  /* 0x0000000c0200780c */ /* 0x000fc60003f24270 */
[----:B------:R-:W2:Y:S04]  /*0eb0*/  LDS R13, [R23] ;  /* 0x00000000170d7984 */ /* 0x000ea80000000800 */
[----:B------:R-:W3:Y:S04]  /*0ec0*/  LDS R15, [R23+0x8] ;  /* 0x00000800170f7984 */ /* 0x000ee80000000800 */
[----:B------:R1:W4:Y:S04]  /*0ed0*/  LDS R18, [R23+0xc] ;  /* 0x00000c0017127984 */ /* 0x0003280000000800 */
[----:B------:R-:W5:Y:S04]  /*0ee0*/  LDS R21, [R17] ;  /* 0x0000000011157984 */ /* 0x000f680000000800 */
[----:B------:R-:W5:Y:S04]  /*0ef0*/  LDS R12, [R17+0x8] ;  /* 0x00000800110c7984 */ /* 0x000f680000000800 */
[----:B------:R-:W5:Y:S04]  /*0f00*/  LDS R22, [R27+0x4] ;  /* 0x000004001b167984 */ /* 0x000f680000000800 */
[----:B------:R-:W5:Y:S01]  /*0f10*/  LDS R10, [R17+0xc] ;  /* 0x00000c00110a7984 */ /* 0x000f620000000800 */
[----:B0-----:R-:W-:-:S04]  /*0f20*/  FADD.FTZ R14, R14, R5 ;  /* 0x000000050e0e7221 */ /* 0x001fc80000010000 */
[----:B-1----:R-:W-:Y:S01]  /*0f30*/  FADD.FTZ R23, R14, R25 ;  /* 0x000000190e177221 */ /* 0x002fe20000010000 */
[C---:B------:R-:W-:Y:S01]  /*0f40*/  LEA R25, R16.reuse, R27, 0x4 ;  /* 0x0000001b10197211 */ /* 0x040fe200078e20ff */
[----:B------:R-:W0:Y:S01]  /*0f50*/  LDS R14, [R27+0xc] ;  /* 0x00000c001b0e7984 */ /* 0x000e220000000800 */
[----:B--2---:R-:W-:Y:S02]  /*0f60*/  FADD.FTZ R4, R13, R4 ;  /* 0x000000040d047221 */ /* 0x004fe40000010000 */
[----:B------:R-:W-:Y:S01]  /*0f70*/  LEA R5, R16, R25, 0x4 ;  /* 0x0000001910057211 */ /* 0x000fe200078e20ff */
[----:B------:R-:W1:Y:S01]  /*0f80*/  LDS R17, [R25+0x4] ;  /* 0x0000040019117984 */ /* 0x000e620000000800 */
[----:B---3--:R-:W-:-:S03]  /*0f90*/  FADD.FTZ R15, R15, R6 ;  /* 0x000000060f0f7221 */ /* 0x008fc60000010000 */
[----:B------:R-:W-:Y:S01]  /*0fa0*/  LDS R20, [R25] ;  /* 0x0000000019147984 */ /* 0x000fe20000000800 */
[----:B----4-:R-:W-:-:S03]  /*0fb0*/  FADD.FTZ R13, R18, R7 ;  /* 0x00000007120d7221 */ /* 0x010fc60000010000 */
[----:B------:R-:W2:Y:S01]  /*0fc0*/  LDS R18, [R27] ;  /* 0x000000001b127984 */ /* 0x000ea20000000800 */
[----:B-----5:R-:W-:-:S03]  /*0fd0*/  FADD.FTZ R7, R4, R21 ;  /* 0x0000001504077221 */ /* 0x020fc60000010000 */
[----:B------:R3:W4:Y:S01]  /*0fe0*/  LDS R21, [R27+0x8] ;  /* 0x000008001b157984 */ /* 0x0007220000000800 */
[----:B------:R-:W-:-:S03]  /*0ff0*/  FADD.FTZ R26, R15, R12 ;  /* 0x0000000c0f1a7221 */ /* 0x000fc60000010000 */
[----:B------:R-:W5:Y:S01]  /*1000*/  LDS R24, [R25+0x8] ;  /* 0x0000080019187984 */ /* 0x000f620000000800 */
[----:B------:R-:W-:-:S03]  /*1010*/  FADD.FTZ R22, R23, R22 ;  /* 0x0000001617167221 */ /* 0x000fc60000010000 */
[----:B------:R-:W5:Y:S01]  /*1020*/  LDS R15, [R25+0xc] ;  /* 0x00000c00190f7984 */ /* 0x000f620000000800 */
[----:B------:R-:W-:-:S03]  /*1030*/  FADD.FTZ R13, R13, R10 ;  /* 0x0000000a0d0d7221 */ /* 0x000fc60000010000 */
[----:B------:R-:W5:Y:S04]  /*1040*/  LDS R12, [R5] ;  /* 0x00000000050c7984 */ /* 0x000f680000000800 */
[----:B------:R-:W5:Y:S04]  /*1050*/  LDS R4, [R5+0x4] ;  /* 0x0000040005047984 */ /* 0x000f680000000800 */
[----:B------:R-:W5:Y:S01]  /*1060*/  LDS R6, [R5+0x8] ;  /* 0x0000080005067984 */ /* 0x000f620000000800 */
[----:B0-----:R-:W-:Y:S01]  /*1070*/  FADD.FTZ R14, R13, R14 ;  /* 0x0000000e0d0e7221 */ /* 0x001fe20000010000 */
[----:B-1----:R-:W-:Y:S01]  /*1080*/  FADD.FTZ R23, R22, R17 ;  /* 0x0000001116177221 */ /* 0x002fe20000010000 */
[----:B------:R-:W-:-:S04]  /*1090*/  LEA R17, R16, R5, 0x4 ;  /* 0x0000000510117211 */ /* 0x000fc800078e20ff */
[----:B---3--:R-:W-:Y:S01]  /*10a0*/  LEA R27, R16, R17, 0x4 ;  /* 0x00000011101b7211 */ /* 0x008fe200078e20ff */
[----:B--2---:R-:W-:-:S04]  /*10b0*/  FADD.FTZ R7, R7, R18 ;  /* 0x0000001207077221 */ /* 0x004fc80000010000 */
[----:B------:R-:W-:Y:S01]  /*10c0*/  LDS R25, [R27] ;  /* 0x000000001b197984 */ /* 0x000fe20000000800 */
[----:B----4-:R-:W-:Y:S01]  /*10d0*/  FADD.FTZ R21, R26, R21 ;  /* 0x000000151a157221 */ /* 0x010fe20000010000 */
[----:B------:R-:W-:Y:S02]  /*10e0*/  FADD.FTZ R13, R7, R20 ;  /* 0x00000014070d7221 */ /* 0x000fe40000010000 */
[----:B------:R-:W-:Y:S01]  /*10f0*/  LDS R22, [R27+0x4] ;  /* 0x000004001b167984 */ /* 0x000fe20000000800 */
[----:B-----5:R-:W-:-:S03]  /*1100*/  FADD.FTZ R21, R21, R24 ;  /* 0x0000001815157221 */ /* 0x020fc60000010000 */
[----:B------:R-:W-:Y:S01]  /*1110*/  LDS R24, [R27+0x8] ;  /* 0x000008001b187984 */ /* 0x000fe20000000800 */
[----:B------:R-:W-:-:S03]  /*1120*/  FADD.FTZ R7, R14, R15 ;  /* 0x0000000f0e077221 */ /* 0x000fc60000010000 */
[----:B------:R-:W0:Y:S01]  /*1130*/  LDS R15, [R17] ;  /* 0x00000000110f7984 */ /* 0x000e220000000800 */
[----:B------:R-:W-:Y:S01]  /*1140*/  FADD.FTZ R10, R13, R12 ;  /* 0x0000000c0d0a7221 */ /* 0x000fe20000010000 */
[----:B------:R-:W-:Y:S02]  /*1150*/  LEA R13, R16, R27, 0x4 ;  /* 0x0000001b100d7211 */ /* 0x000fe400078e20ff */
[----:B------:R-:W1:Y:S01]  /*1160*/  LDS R12, [R5+0xc] ;  /* 0x00000c00050c7984 */ /* 0x000e620000000800 */
[----:B------:R-:W-:-:S03]  /*1170*/  FADD.FTZ R14, R23, R4 ;  /* 0x00000004170e7221 */ /* 0x000fc60000010000 */
[----:B------:R-:W2:Y:S01]  /*1180*/  LDS R18, [R13] ;  /* 0x000000000d127984 */ /* 0x000ea20000000800 */
[----:B------:R-:W-:-:S03]  /*1190*/  FADD.FTZ R23, R21, R6 ;  /* 0x0000000615177221 */ /* 0x000fc60000010000 */
[----:B------:R-:W3:Y:S04]  /*11a0*/  LDS R6, [R17+0x8] ;  /* 0x0000080011067984 */ /* 0x000ee80000000800 */
[----:B------:R-:W4:Y:S04]  /*11b0*/  LDS R21, [R17+0x4] ;  /* 0x0000040011157984 */ /* 0x000f280000000800 */
[----:B------:R-:W5:Y:S04]  /*11c0*/  LDS R26, [R17+0xc] ;  /* 0x00000c00111a7984 */ /* 0x000f680000000800 */
[----:B------:R-:W5:Y:S04]  /*11d0*/  LDS R4, [R13+0x4] ;  /* 0x000004000d047984 */ /* 0x000f680000000800 */
[----:B------:R0:W5:Y:S04]  /*11e0*/  LDS R20, [R27+0xc] ;  /* 0x00000c001b147984 */ /* 0x0001680000000800 */
[----:B------:R-:W5:Y:S01]  /*11f0*/  LDS R5, [R13+0x8] ;  /* 0x000008000d057984 */ /* 0x000f620000000800 */
[----:B0-----:R-:W-:Y:S01]  /*1200*/  LEA R27, R16, R13, 0x4 ;  /* 0x0000000d101b7211 */ /* 0x001fe200078e20ff */
[----:B------:R-:W-:-:S04]  /*1210*/  FADD.FTZ R10, R10, R15 ;  /* 0x0000000f0a0a7221 */ /* 0x000fc80000010000 */
[----:B------:R-:W0:Y:S01]  /*1220*/  LDS R17, [R27+0x8] ;  /* 0x000008001b117984 */ /* 0x000e220000000800 */
[----:B------:R-:W-:Y:S01]  /*1230*/  FADD.FTZ R25, R10, R25 ;  /* 0x000000190a197221 */ /* 0x000fe20000010000 */
[----:B-1----:R-:W-:-:S03]  /*1240*/  FADD.FTZ R7, R7, R12 ;  /* 0x0000000c07077221 */ /* 0x002fc60000010000 */
[----:B--2---:R-:W-:Y:S01]  /*1250*/  FADD.FTZ R18, R25, R18 ;  /* 0x0000001219127221 */ /* 0x004fe20000010000 */
[----:B------:R-:W-:Y:S01]  /*1260*/  LEA R25, R16, R27, 0x4 ;  /* 0x0000001b10197211 */ /* 0x000fe200078e20ff */
[----:B---3--:R-:W-:-:S03]  /*1270*/  FADD.FTZ R23, R23, R6 ;  /* 0x0000000617177221 */ /* 0x008fc60000010000 */
[----:B------:R-:W-:Y:S01]  /*1280*/  LEA R15, R16, R25, 0x4 ;  /* 0x00000019100f7211 */ /* 0x000fe200078e20ff */
[----:B------:R-:W-:Y:S01]  /*1290*/  LDS R10, [R25+0xc] ;  /* 0x00000c00190a7984 */ /* 0x000fe20000000800 */
[----:B----4-:R-:W-:Y:S01]  /*12a0*/  FADD.FTZ R21, R14, R21 ;  /* 0x000000150e157221 */ /* 0x010fe20000010000 */
[----:B------:R-:W-:Y:S02]  /*12b0*/  FADD.FTZ R6, R23, R24 ;  /* 0x0000001817067221 */ /* 0x000fe40000010000 */
[----:B------:R-:W1:Y:S01]  /*12c0*/  LDS R14, [R25+0x8] ;  /* 0x00000800190e7984 */ /* 0x000e620000000800 */
[----:B------:R-:W-:Y:S01]  /*12d0*/  FADD.FTZ R21, R21, R22 ;  /* 0x0000001615157221 */ /* 0x000fe20000010000 */
[----:B-----5:R-:W-:Y:S02]  /*12e0*/  FADD.FTZ R7, R7, R26 ;  /* 0x0000001a07077221 */ /* 0x020fe40000010000 */
[----:B------:R-:W2:Y:S01]  /*12f0*/  LDS R23, [R27] ;  /* 0x000000001b177984 */ /* 0x000ea20000000800 */
[----:B------:R-:W-:-:S03]  /*1300*/  FADD.FTZ R12, R21, R4 ;  /* 0x00000004150c7221 */ /* 0x000fc60000010000 */
[----:B------:R-:W3:Y:S01]  /*1310*/  LDS R22, [R25] ;  /* 0x0000000019167984 */ /* 0x000ee20000000800 */
[----:B------:R-:W-:-:S03]  /*1320*/  FADD.FTZ R7, R7, R20 ;  /* 0x0000001407077221 */ /* 0x000fc60000010000 */
[----:B------:R-:W4:Y:S01]  /*1330*/  LDS R26, [R13+0xc] ;  /* 0x00000c000d1a7984 */ /* 0x000f220000000800 */
[----:B------:R-:W-:-:S03]  /*1340*/  FADD.FTZ R6, R6, R5 ;  /* 0x0000000506067221 */ /* 0x000fc60000010000 */
[----:B------:R-:W5:Y:S04]  /*1350*/  LDS R21, [R27+0x4] ;  /* 0x000004001b157984 */ /* 0x000f680000000800 */
[----:B------:R-:W5:Y:S01]  /*1360*/  LDS R4, [R15] ;  /* 0x000000000f047984 */ /* 0x000f620000000800 */
[----:B0-----:R-:W-:-:S03]  /*1370*/  FADD.FTZ R17, R6, R17 ;  /* 0x0000001106117221 */ /* 0x001fc60000010000 */
[----:B------:R0:W5:Y:S04]  /*1380*/  LDS R24, [R27+0xc] ;  /* 0x00000c001b187984 */ /* 0x0001680000000800 */
[----:B------:R-:W5:Y:S04]  /*1390*/  LDS R20, [R25+0x4] ;  /* 0x0000040019147984 */ /* 0x000f680000000800 */
[----:B------:R-:W5:Y:S01]  /*13a0*/  LDS R5, [R15+0x4] ;  /* 0x000004000f057984 */ /* 0x000f620000000800 */
[----:B0-----:R-:W-:-:S04]  /*13b0*/  LEA R27, R16, R15, 0x4 ;  /* 0x0000000f101b7211 */ /* 0x001fc800078e20ff */
[----:B------:R-:W-:Y:S01]  /*13c0*/  LEA R31, R16, R27, 0x4 ;  /* 0x0000001b101f7211 */ /* 0x000fe200078e20ff */
[----:B-1----:R-:W-:-:S03]  /*13d0*/  FADD.FTZ R6, R17, R14 ;  /* 0x0000000e11067221 */ /* 0x002fc60000010000 */
[----:B------:R-:W-:Y:S01]  /*13e0*/  LEA R13, R16, R31, 0x4 ;  /* 0x0000001f100d7211 */ /* 0x000fe200078e20ff */
[----:B------:R-:W-:Y:S01]  /*13f0*/  LDS R14, [R31] ;  /* 0x000000001f0e7984 */ /* 0x000fe20000000800 */
[----:B--2---:R-:W-:-:S03]  /*1400*/  FADD.FTZ R23, R18, R23 ;  /* 0x0000001712177221 */ /* 0x004fc60000010000 */
[----:B------:R-:W-:Y:S01]  /*1410*/  LDS R18, [R27+0xc] ;  /* 0x00000c001b127984 */ /* 0x000fe20000000800 */
[----:B---3--:R-:W-:-:S03]  /*1420*/  FADD.FTZ R23, R23, R22 ;  /* 0x0000001617177221 */ /* 0x008fc60000010000 */
[----:B------:R-:W0:Y:S01]  /*1430*/  LDS R22, [R27+0x4] ;  /* 0x000004001b167984 */ /* 0x000e220000000800 */
[----:B----4-:R-:W-:-:S03]  /*1440*/  FADD.FTZ R7, R7, R26 ;  /* 0x0000001a07077221 */ /* 0x010fc60000010000 */
[----:B------:R-:W1:Y:S01]  /*1450*/  LDS R26, [R15+0xc] ;  /* 0x00000c000f1a7984 */ /* 0x000e620000000800 */
[----:B-----5:R-:W-:-:S03]  /*1460*/  FADD.FTZ R21, R12, R21 ;  /* 0x000000150c157221 */ /* 0x020fc60000010000 */
[----:B------:R-:W2:Y:S01]  /*1470*/  LDS R12, [R31+0x4] ;  /* 0x000004001f0c7984 */ /* 0x000ea20000000800 */
[----:B------:R-:W-:-:S03]  /*1480*/  FADD.FTZ R17, R23, R4 ;  /* 0x0000000417117221 */ /* 0x000fc60000010000 */
[----:B------:R-:W3:Y:S01]  /*1490*/  LDS R23, [R15+0x8] ;  /* 0x000008000f177984 */ /* 0x000ee20000000800 */
[----:B------:R-:W-:-:S03]  /*14a0*/  FADD.FTZ R7, R7, R24 ;  /* 0x0000001807077221 */ /* 0x000fc60000010000 */
[----:B------:R-:W4:Y:S01]  /*14b0*/  LDS R24, [R27] ;  /* 0x000000001b187984 */ /* 0x000f220000000800 */
[----:B------:R-:W-:Y:S01]  /*14c0*/  FADD.FTZ R20, R21, R20 ;  /* 0x0000001415147221 */ /* 0x000fe20000010000 */
[----:B------:R-:W-:Y:S02]  /*14d0*/  FADD.FTZ R7, R7, R10 ;  /* 0x0000000a07077221 */ /* 0x000fe40000010000 */
[----:B------:R5:W4:Y:S01]  /*14e0*/  LDS R21, [R27+0x8] ;  /* 0x000008001b157984 */ /* 0x000b220000000800 */
[----:B------:R-:W-:-:S03]  /*14f0*/  FADD.FTZ R25, R20, R5 ;  /* 0x0000000514197221 */ /* 0x000fc60000010000 */
[----:B------:R-:W4:Y:S04]  /*1500*/  LDS R10, [R31+0x8] ;  /* 0x000008001f0a7984 */ /* 0x000f280000000800 */
[----:B------:R-:W4:Y:S01]  /*1510*/  LDS R5, [R13] ;  /* 0x000000000d057984 */ /* 0x000f220000000800 */
[----:B-----5:R-:W-:-:S03]  /*1520*/  LEA R27, R16, R13, 0x4 ;  /* 0x0000000d101b7211 */ /* 0x020fc600078e20ff */
[----:B------:R-:W5:Y:S04]  /*1530*/  LDS R4, [R31+0xc] ;  /* 0x00000c001f047984 */ /* 0x000f680000000800 */
[----:B------:R-:W-:Y:S01]  /*1540*/  LDS R20, [R27+0x8] ;  /* 0x000008001b147984 */ /* 0x000fe20000000800 */
[----:B0-----:R-:W-:-:S03]  /*1550*/  FADD.FTZ R25, R25, R22 ;  /* 0x0000001619197221 */ /* 0x001fc60000010000 */
[----:B------:R-:W0:Y:S01]  /*1560*/  LDS R22, [R27] ;  /* 0x000000001b167984 */ /* 0x000e220000000800 */
[----:B-1----:R-:W-:Y:S01]  /*1570*/  FADD.FTZ R7, R7, R26 ;  /* 0x0000001a07077221 */ /* 0x002fe20000010000 */
[----:B--2---:R-:W-:Y:S01]  /*1580*/  FADD.FTZ R12, R25, R12 ;  /* 0x0000000c190c7221 */ /* 0x004fe20000010000 */
[----:B---3--:R-:W-:Y:S02]  /*1590*/  FADD.FTZ R6, R6, R23 ;  /* 0x0000001706067221 */ /* 0x008fe40000010000 */
[----:B------:R-:W1:Y:S01]  /*15a0*/  LDS R23, [R13+0xc] ;  /* 0x00000c000d177984 */ /* 0x000e620000000800 */
[----:B----4-:R-:W-:Y:S01]  /*15b0*/  FADD.FTZ R17, R17, R24 ;  /* 0x0000001811117221 */ /* 0x010fe20000010000 */
[----:B------:R-:W-:Y:S01]  /*15c0*/  FADD.FTZ R15, R6, R21 ;  /* 0x00000015060f7221 */ /* 0x000fe20000010000 */
[----:B------:R-:W-:Y:S02]  /*15d0*/  FADD.FTZ R21, R7, R18 ;  /* 0x0000001207157221 */ /* 0x000fe40000010000 */
[----:B------:R-:W-:Y:S01]  /*15e0*/  FADD.FTZ R14, R17, R14 ;  /* 0x0000000e110e7221 */ /* 0x000fe20000010000 */
[----:B------:R-:W2:Y:S01]  /*15f0*/  LDS R7, [R13+0x4] ;  /* 0x000004000d077984 */ /* 0x000ea20000000800 */
[----:B------:R-:W-:Y:S01]  /*1600*/  FADD.FTZ R10, R15, R10 ;  /* 0x0000000a0f0a7221 */ /* 0x000fe20000010000 */
[----:B------:R-:W-:-:S02]  /*1610*/  LEA R15, R16, R27, 0x4 ;  /* 0x0000001b100f7211 */ /* 0x000fc400078e20ff */
[----:B------:R-:W3:Y:S01]  /*1620*/  LDS R17, [R13+0x8] ;  /* 0x000008000d117984 */ /* 0x000ee20000000800 */
[----:B------:R-:W-:-:S03]  /*1630*/  FADD.FTZ R25, R14, R5 ;  /* 0x000000050e197221 */ /* 0x000fc60000010000 */
[----:B------:R-:W4:Y:S01]  /*1640*/  LDS R6, [R27+0x4] ;  /* 0x000004001b067984 */ /* 0x000f220000000800 */
[----:B-----5:R-:W-:-:S03]  /*1650*/  FADD.FTZ R4, R21, R4 ;  /* 0x0000000415047221 */ /* 0x020fc60000010000 */
[----:B------:R-:W5:Y:S04]  /*1660*/  LDS R18, [R27+0xc] ;  /* 0x00000c001b127984 */ /* 0x000f680000000800 */
[----:B------:R-:W5:Y:S01]  /*1670*/  LDS R5, [R15+0x4] ;  /* 0x000004000f057984 */ /* 0x000f620000000800 */
[----:B0-----:R-:W-:-:S03]  /*1680*/  FADD.FTZ R22, R25, R22 ;  /* 0x0000001619167221 */ /* 0x001fc60000010000 */
[----:B------:R-:W0:Y:S04]  /*1690*/  LDS R21, [R15] ;  /* 0x000000000f157984 */ /* 0x000e280000000800 */
[----:B------:R-:W0:Y:S04]  /*16a0*/  LDS R14, [R15+0x8] ;  /* 0x000008000f0e7984 */ /* 0x000e280000000800 */
[----:B------:R-:W0:Y:S01]  /*16b0*/  LDS R13, [R15+0xc] ;  /* 0x00000c000f0d7984 */ /* 0x000e220000000800 */
[----:B-1----:R-:W-:Y:S01]  /*16c0*/  FADD.FTZ R23, R4, R23 ;  /* 0x0000001704177221 */ /* 0x002fe20000010000 */
[----:B--2---:R-:W-:Y:S01]  /*16d0*/  FADD.FTZ R7, R12, R7 ;  /* 0x000000070c077221 */ /* 0x004fe20000010000 */
[----:B---3--:R-:W-:-:S03]  /*16e0*/  FADD.FTZ R17, R10, R17 ;  /* 0x000000110a117221 */ /* 0x008fc60000010000 */
[----:B----4-:R-:W-:Y:S01]  /*16f0*/  FADD.FTZ R6, R7, R6 ;  /* 0x0000000607067221 */ /* 0x010fe20000010000 */
[----:B------:R-:W-:Y:S01]  /*1700*/  FADD.FTZ R17, R17, R20 ;  /* 0x0000001411117221 */ /* 0x000fe20000010000 */
[----:B-----5:R-:W-:Y:S01]  /*1710*/  FADD.FTZ R18, R23, R18 ;  /* 0x0000001217127221 */ /* 0x020fe20000010000 */
[----:B------:R-:W-:Y:S01]  /*1720*/  LEA R23, R16, R15, 0x4 ;  /* 0x0000000f10177211 */ /* 0x000fe200078e20ff */
[----:B------:R-:W-:Y:S01]  /*1730*/  FADD.FTZ R5, R6, R5 ;  /* 0x0000000506057221 */ /* 0x000fe20000010000 */
[----:B0-----:R-:W-:Y:S01]  /*1740*/  FADD.FTZ R4, R22, R21 ;  /* 0x0000001516047221 */ /* 0x001fe20000010000 */
[----:B------:R-:W-:Y:S01]  /*1750*/  FADD.FTZ R6, R17, R14 ;  /* 0x0000000e11067221 */ /* 0x000fe20000010000 */
[----:B------:R-:W-:Y:S01]  /*1760*/  FADD.FTZ R7, R18, R13 ;  /* 0x0000000d12077221 */ /* 0x000fe20000010000 */
[----:B------:R-:W-:Y:S06]  /*1770*/  @P1 BRA `(.L_x_259) ;  /* 0xfffffff400b01947 */ /* 0x000fec000383ffff */
.L_x_258:
[----:B------:R-:W-:-:S13]  /*1780*/  ISETP.GT.AND P1, PT, R2, 0x4, PT ;  /* 0x000000040200780c */ /* 0x000fda0003f24270 */
[----:B------:R-:W-:Y:S05]  /*1790*/  @!P1 BRA `(.L_x_260) ;  /* 0x00000004002c9947 */ /* 0x000fea0003800000 */
[----:B------:R-:W0:Y:S01]  /*17a0*/  LDS R25, [R23+0x8] ;  /* 0x0000080017197984 */ /* 0x000e220000000800 */
[C---:B------:R-:W-:Y:S01]  /*17b0*/  LEA R27, R16.reuse, R23, 0x4 ;  /* 0x00000017101b7211 */ /* 0x040fe200078e20ff */
[----:B------:R-:W-:Y:S01]  /*17c0*/  UIADD3 UR6, UR6, 0x8, URZ ;  /* 0x0000000806067890 */ /* 0x000fe2000fffe03f */
[----:B------:R-:W-:Y:S01]  /*17d0*/  PLOP3.LUT P0, PT, PT, PT, PT, 0x8, 0x0 ;  /* 0x000000000000781c */ /* 0x000fe20003f0e170 */
[----:B------:R-:W1:Y:S01]  /*17e0*/  LDS R21, [R23] ;  /* 0x0000000017157984 */ /* 0x000e620000000800 */
[----:B------:R-:W-:Y:S02]  /*17f0*/  LEA R13, R16, R27, 0x4 ;  /* 0x0000001b100d7211 */ /* 0x000fe400078e20ff */
[----:B------:R-:W-:Y:S01]  /*1800*/  IADD3 R2, R2, -0x8, RZ ;  /* 0xfffffff802027810 */ /* 0x000fe20007ffe0ff */
[----:B------:R-:W2:Y:S04]  /*1810*/  LDS R20, [R23+0x4] ;  /* 0x0000040017147984 */ /* 0x000ea80000000800 */
[----:B------:R-:W3:Y:S04]  /*1820*/  LDS R22, [R23+0xc] ;  /* 0x00000c0017167984 */ /* 0x000ee80000000800 */
[----:B------:R-:W4:Y:S04]  /*1830*/  LDS R17, [R27] ;  /* 0x000000001b117984 */ /* 0x000f280000000800 */
[----:B------:R-:W5:Y:S04]  /*1840*/  LDS R15, [R27+0x8] ;  /* 0x000008001b0f7984 */ /* 0x000f680000000800 */
[----:B------:R-:W5:Y:S04]  /*1850*/  LDS R18, [R27+0x4] ;  /* 0x000004001b127984 */ /* 0x000f680000000800 */
[----:B------:R0:W5:Y:S04]  /*1860*/  LDS R14, [R27+0xc] ;  /* 0x00000c001b0e7984 */ /* 0x0001680000000800 */
[----:B------:R-:W5:Y:S04]  /*1870*/  LDS R12, [R13] ;  /* 0x000000000d0c7984 */ /* 0x000f680000000800 */
[----:B------:R-:W5:Y:S01]  /*1880*/  LDS R10, [R13+0x4] ;  /* 0x000004000d0a7984 */ /* 0x000f620000000800 */
[----:B0-----:R-:W-:Y:S01]  /*1890*/  LEA R27, R16, R13, 0x4 ;  /* 0x0000000d101b7211 */ /* 0x001fe200078e20ff */
[----:B------:R-:W-:-:S02]  /*18a0*/  FADD.FTZ R6, R6, R25 ;  /* 0x0000001906067221 */ /* 0x000fc40000010000 */
[----:B------:R-:W0:Y:S01]  /*18b0*/  LDS R23, [R13+0x8] ;  /* 0x000008000d177984 */ /* 0x000e220000000800 */
[----:B------:R-:W-:Y:S01]  /*18c0*/  LEA R31, R16, R27, 0x4 ;  /* 0x0000001b101f7211 */ /* 0x000fe200078e20ff */
[----:B-1----:R-:W-:Y:S02]  /*18d0*/  FADD.FTZ R4, R4, R21 ;  /* 0x0000001504047221 */ /* 0x002fe40000010000 */
[----:B------:R1:W0:Y:S01]  /*18e0*/  LDS R25, [R13+0xc] ;  /* 0x00000c000d197984 */ /* 0x0002220000000800 */
[----:B--2---:R-:W-:-:S03]  /*18f0*/  FADD.FTZ R5, R5, R20 ;  /* 0x0000001405057221 */ /* 0x004fc60000010000 */
[----:B------:R-:W2:Y:S01]  /*1900*/  LDS R21, [R27+0x8] ;  /* 0x000008001b157984 */ /* 0x000ea20000000800 */
[----:B---3--:R-:W-:-:S03]  /*1910*/  FADD.FTZ R7, R7, R22 ;  /* 0x0000001607077221 */ /* 0x008fc60000010000 */
[----:B------:R-:W3:Y:S01]  /*1920*/  LDS R20, [R27+0xc] ;  /* 0x00000c001b147984 */ /* 0x000ee20000000800 */
[----:B----4-:R-:W-:-:S03]  /*1930*/  FADD.FTZ R17, R4, R17 ;  /* 0x0000001104117221 */ /* 0x010fc60000010000 */
[----:B------:R-:W4:Y:S01]  /*1940*/  LDS R22, [R27+0x4] ;  /* 0x000004001b167984 */ /* 0x000f220000000800 */
[----:B-----5:R-:W-:-:S03]  /*1950*/  FADD.FTZ R4, R6, R15 ;  /* 0x0000000f06047221 */ /* 0x020fc60000010000 */
[----:B------:R-:W5:Y:S01]  /*1960*/  LDS R24, [R27] ;  /* 0x000000001b187984 */ /* 0x000f620000000800 */
[----:B------:R-:W-:-:S03]  /*1970*/  FADD.FTZ R5, R5, R18 ;  /* 0x0000001205057221 */ /* 0x000fc60000010000 */
[----:B------:R-:W5:Y:S01]  /*1980*/  LDS R15, [R31+0x4] ;  /* 0x000004001f0f7984 */ /* 0x000f620000000800 */
[----:B------:R-:W-:-:S03]  /*1990*/  FADD.FTZ R14, R7, R14 ;  /* 0x0000000e070e7221 */ /* 0x000fc60000010000 */
[----:B------:R-:W5:Y:S01]  /*19a0*/  LDS R6, [R31+0xc] ;  /* 0x00000c001f067984 */ /* 0x000f620000000800 */
[----:B------:R-:W-:Y:S01]  /*19b0*/  LEA R7, R16, R31, 0x4 ;  /* 0x0000001f10077211 */ /* 0x000fe200078e20ff */
[----:B------:R-:W-:Y:S02]  /*19c0*/  FADD.FTZ R17, R17, R12 ;  /* 0x0000000c11117221 */ /* 0x000fe40000010000 */
[----:B------:R-:W5:Y:S01]  /*19d0*/  LDS R18, [R31] ;  /* 0x000000001f127984 */ /* 0x000f620000000800 */
[----:B-1----:R-:W-:-:S03]  /*19e0*/  FADD.FTZ R13, R5, R10 ;  /* 0x0000000a050d7221 */ /* 0x002fc60000010000 */
[----:B------:R1:W5:Y:S04]  /*19f0*/  LDS R12, [R31+0x8] ;  /* 0x000008001f0c7984 */ /* 0x0003680000000800 */
[----:B------:R-:W5:Y:S01]  /*1a00*/  LDS R5, [R7] ;  /* 0x0000000007057984 */ /* 0x000f620000000800 */
[----:B0-----:R-:W-:Y:S01]  /*1a10*/  FADD.FTZ R4, R4, R23 ;  /* 0x0000001704047221 */ /* 0x001fe20000010000 */
[----:B------:R-:W-:Y:S01]  /*1a20*/  FADD.FTZ R25, R14, R25 ;  /* 0x000000190e197221 */ /* 0x000fe20000010000 */
[----:B-1----:R-:W-:Y:S01]  /*1a30*/  LEA R31, R16, R7, 0x4 ;  /* 0x00000007101f7211 */ /* 0x002fe200078e20ff */
[----:B------:R-:W0:Y:S01]  /*1a40*/  LDS R27, [R7+0x4] ;  /* 0x00000400071b7984 */ /* 0x000e220000000800 */
[----:B--2---:R-:W-:-:S03]  /*1a50*/  FADD.FTZ R21, R4, R21 ;  /* 0x0000001504157221 */ /* 0x004fc60000010000 */
[----:B------:R-:W1:Y:S01]  /*1a60*/  LDS R23, [R31] ;  /* 0x000000001f177984 */ /* 0x000e620000000800 */
[----:B---3--:R-:W-:-:S03]  /*1a70*/  FADD.FTZ R25, R25, R20 ;  /* 0x0000001419197221 */ /* 0x008fc60000010000 */
[----:B------:R-:W-:Y:S01]  /*1a80*/  LDS R20, [R31+0xc] ;  /* 0x00000c001f147984 */ /* 0x000fe20000000800 */
[----:B----4-:R-:W-:Y:S01]  /*1a90*/  FADD.FTZ R22, R13, R22 ;  /* 0x000000160d167221 */ /* 0x010fe20000010000 */
[----:B------:R-:W-:Y:S01]  /*1aa0*/  LEA R13, R16, R31, 0x4 ;  /* 0x0000001f100d7211 */ /* 0x000fe200078e20ff */
[----:B-----5:R-:W-:-:S04]  /*1ab0*/  FADD.FTZ R17, R17, R24 ;  /* 0x0000001811117221 */ /* 0x020fc80000010000 */
[----:B------:R-:W-:Y:S01]  /*1ac0*/  LDS R14, [R13+0x8] ;  /* 0x000008000d0e7984 */ /* 0x000fe20000000800 */
[----:B------:R-:W-:-:S03]  /*1ad0*/  FADD.FTZ R4, R22, R15 ;  /* 0x0000000f16047221 */ /* 0x000fc60000010000 */
[----:B------:R-:W2:Y:S01]  /*1ae0*/  LDS R15, [R7+0x8] ;  /* 0x00000800070f7984 */ /* 0x000ea20000000800 */
[----:B------:R-:W-:-:S03]  /*1af0*/  FADD.FTZ R6, R25, R6 ;  /* 0x0000000619067221 */ /* 0x000fc60000010000 */
[----:B------:R-:W3:Y:S01]  /*1b00*/  LDS R25, [R7+0xc] ;  /* 0x00000c0007197984 */ /* 0x000ee20000000800 */
[----:B------:R-:W-:-:S03]  /*1b10*/  FADD.FTZ R18, R17, R18 ;  /* 0x0000001211127221 */ /* 0x000fc60000010000 */
[----:B------:R-:W4:Y:S01]  /*1b20*/  LDS R22, [R31+0x4] ;  /* 0x000004001f167984 */ /* 0x000f220000000800 */
[----:B------:R-:W-:-:S03]  /*1b30*/  FADD.FTZ R12, R21, R12 ;  /* 0x0000000c150c7221 */ /* 0x000fc60000010000 */
[----:B------:R-:W5:Y:S01]  /*1b40*/  LDS R21, [R31+0x8] ;  /* 0x000008001f157984 */ /* 0x000f620000000800 */
[----:B------:R-:W-:-:S03]  /*1b50*/  FADD.FTZ R18, R18, R5 ;  /* 0x0000000512127221 */ /* 0x000fc60000010000 */
[----:B------:R-:W5:Y:S04]  /*1b60*/  LDS R17, [R13] ;  /* 0x000000000d117984 */ /* 0x000f680000000800 */
[----:B------:R-:W5:Y:S01]  /*1b70*/  LDS R5, [R13+0x4] ;  /* 0x000004000d057984 */ /* 0x000f620000000800 */
[----:B0-----:R-:W-:-:S03]  /*1b80*/  FADD.FTZ R27, R4, R27 ;  /* 0x0000001b041b7221 */ /* 0x001fc60000010000 */
[----:B------:R-:W0:Y:S01]  /*1b90*/  LDS R10, [R13+0xc] ;  /* 0x00000c000d0a7984 */ /* 0x000e220000000800 */
[----:B-1----:R-:W-:Y:S01]  /*1ba0*/  FADD.FTZ R18, R18, R23 ;  /* 0x0000001712127221 */ /* 0x002fe20000010000 */
[----:B------:R-:W-:Y:S01]  /*1bb0*/  LEA R23, R16, R13, 0x4 ;  /* 0x0000000d10177211 */ /* 0x000fe200078e20ff */
[----:B--2---:R-:W-:Y:S01]  /*1bc0*/  FADD.FTZ R12, R12, R15 ;  /* 0x0000000f0c0c7221 */ /* 0x004fe20000010000 */
[----:B---3--:R-:W-:Y:S01]  /*1bd0*/  FADD.FTZ R25, R6, R25 ;  /* 0x0000001906197221 */ /* 0x008fe20000010000 */
[----:B----4-:R-:W-:-:S03]  /*1be0*/  FADD.FTZ R22, R27, R22 ;  /* 0x000000161b167221 */ /* 0x010fc60000010000 */
[----:B------:R-:W-:Y:S01]  /*1bf0*/  FADD.FTZ R25, R25, R20 ;  /* 0x0000001419197221 */ /* 0x000fe20000010000 */
[----:B-----5:R-:W-:Y:S01]  /*1c00*/  FADD.FTZ R21, R12, R21 ;  /* 0x000000150c157221 */ /* 0x020fe20000010000 */
[----:B------:R-:W-:-:S03]  /*1c10*/  FADD.FTZ R4, R18, R17 ;  /* 0x0000001112047221 */ /* 0x000fc60000010000 */
[----:B------:R-:W-:Y:S01]  /*1c20*/  FADD.FTZ R6, R21, R14 ;  /* 0x0000000e15067221 */ /* 0x000fe20000010000 */
[----:B------:R-:W-:Y:S01]  /*1c30*/  FADD.FTZ R5, R22, R5 ;  /* 0x0000000516057221 */ /* 0x000fe20000010000 */
[----:B0-----:R-:W-:-:S07]  /*1c40*/  FADD.FTZ R7, R25, R10 ;  /* 0x0000000a19077221 */ /* 0x001fce0000010000 */
.L_x_260:
[----:B------:R-:W-:-:S13]  /*1c50*/  ISETP.NE.OR P0, PT, R2, RZ, P0 ;  /* 0x000000ff0200720c */ /* 0x000fda0000705670 */
[----:B------:R-:W-:Y:S05]  /*1c60*/  @!P0 BRA `(.L_x_256) ;  /* 0x0000000000a08947 */ /* 0x000fea0003800000 */
.L_x_257:
[----:B------:R-:W0:Y:S01]  /*1c70*/  LDS R25, [R23] ;  /* 0x0000000017197984 */ /* 0x000e220000000800 */
[----:B------:R-:W-:Y:S01]  /*1c80*/  LEA R27, R16, R23, 0x4 ;  /* 0x00000017101b7211 */ /* 0x000fe200078e20ff */
[----:B------:R-:W-:Y:S01]  /*1c90*/  UIADD3 UR6, UR6, 0x4, URZ ;  /* 0x0000000406067890 */ /* 0x000fe2000fffe03f */
[----:B------:R-:W-:Y:S01]  /*1ca0*/  IADD3 R2, R2, -0x4, RZ ;  /* 0xfffffffc02027810 */ /* 0x000fe20007ffe0ff */
[----:B------:R-:W1:Y:S01]  /*1cb0*/  LDS R13, [R23+0x8] ;  /* 0x00000800170d7984 */ /* 0x000e620000000800 */
[----:B------:R-:W-:Y:S02]  /*1cc0*/  LEA R31, R16, R27, 0x4 ;  /* 0x0000001b101f7211 */ /* 0x000fe400078e20ff */
[----:B------:R-:W-:Y:S01]  /*1cd0*/  ISETP.NE.AND P0, PT, R2, RZ, PT ;  /* 0x000000ff0200720c */ /* 0x000fe20003f05270 */
[----:B------:R-:W2:Y:S04]  /*1ce0*/  LDS R14, [R23+0x4] ;  /* 0x00000400170e7984 */ /* 0x000ea80000000800 */
        /* <DEDUP_REMOVED lines=32> */
.L_x_256:
[----:B------:R-:W-:-:S13]  /*1ef0*/  ISETP.NE.AND P0, PT, R8, RZ, PT ;  /* 0x000000ff0800720c */ /* 0x000fda0003f05270 */
[----:B------:R-:W-:Y:S05]  /*1f00*/  @!P0 BRA `(.L_x_255) ;  /* 0x00000000003c8947 */ /* 0x000fea0003800000 */
[----:B------:R-:W-:-:S05]  /*1f10*/  IMAD R2, R16, UR6, R11 ;  /* 0x0000000610027c24 */ /* 0x000fca000f8e020b */
[----:B------:R-:W-:-:S04]  /*1f20*/  LEA R2, R2, UR4, 0x4 ;  /* 0x0000000402027c11 */ /* 0x000fc8000f8e20ff */
[----:B------:R-:W-:-:S07]  /*1f30*/  IADD3 R13, R2, 0x8, RZ ;  /* 0x00000008020d7810 */ /* 0x000fce0007ffe0ff */
.L_x_261:
        /* <DEDUP_REMOVED lines=12> */
.L_x_255:
[----:B------:R-:W-:-:S13]  /*2000*/  ISETP.NE.AND P0, PT, R0, 0x1, PT ;  /* 0x000000010000780c */ /* 0x000fda0003f05270 */
[----:B------:R-:W-:Y:S05]  /*2010*/  @!P0 BRA `(.L_x_262) ;  /* 0x0000000400e88947 */ /* 0x000fea0003800000 */
[----:B0-----:R-:W0:Y:S08]  /*2020*/  LDC R15, c[0x0][0x220] ;  /* 0x00008800ff0f7b82 */ /* 0x001e300000000800 */
[----:B------:R-:W2:Y:S01]  /*2030*/  LDC.64 R12, c[0x0][0x230] ;  /* 0x00008c00ff0c7b82 */ /* 0x000ea20000000a00 */
[----:B0-----:R-:W-:-:S04]  /*2040*/  IMAD R15, R15, UR10, RZ ;  /* 0x0000000a0f0f7c24 */ /* 0x001fc8000f8e02ff */
[----:B--2---:R-:W-:-:S04]  /*2050*/  IMAD.WIDE.U32 R12, R15, 0x4, R12 ;  /* 0x000000040f0c7825 */ /* 0x004fc800078e000c */
[----:B------:R-:W-:-:S05]  /*2060*/  IMAD.WIDE R12, R19, 0x10, R12 ;  /* 0x00000010130c7825 */ /* 0x000fca00078e020c */
[----:B------:R2:W-:Y:S02]  /*2070*/  STG.E.128 desc[UR8][R12.64], R4 ;  /* 0x000000040c007986 */ /* 0x0005e4000c101d08 */
.L_x_254:
[----:B------:R-:W-:Y:S05]  /*2080*/  BSYNC B0 ;  /* 0x0000000000007941 */ /* 0x000fea0003800000 */
.L_x_253:
        /* <DEDUP_REMOVED lines=9> */
[----:B------:R-:W3:Y:S01]  /*2120*/  S2R R11, SR_LANEID ;  /* 0x00000000000b7919 */ /* 0x000ee20000000000 */
[----:B------:R-:W-:Y:S01]  /*2130*/  VOTEU.ANY UR6, UPT, PT ;  /* 0x0000000000067886 */ /* 0x000fe200038e0100 */
[----:B-12---:R-:W1:Y:S01]  /*2140*/  LDC.64 R4, c[0x0][0x238] ;  /* 0x00008e00ff047b82 */ /* 0x006e620000000a00 */
[----:B------:R-:W3:Y:S08]  /*2150*/  FLO.U32 R6, UR6 ;  /* 0x0000000600067d00 */ /* 0x000ef000080e0000 */
[----:B------:R-:W2:Y:S01]  /*2160*/  POPC R7, UR6 ;  /* 0x0000000600077d09 */ /* 0x000ea20008000000 */
[----:B-1----:R-:W-:Y:S01]  /*2170*/  IMAD.WIDE.U32 R2, R3, 0x4, R4 ;  /* 0x0000000403027825 */ /* 0x002fe200078e0004 */
[----:B---3--:R-:W-:-:S13]  /*2180*/  ISETP.EQ.U32.AND P0, PT, R6, R11, PT ;  /* 0x0000000b0600720c */ /* 0x008fda0003f02070 */
[----:B--2---:R-:W2:Y:S01]  /*2190*/  @P0 ATOMG.E.ADD.STRONG.GPU PT, R3, desc[UR8][R2.64], R7 ;  /* 0x00000007020309a8 */ /* 0x004ea200081ee1c8 */
[----:B------:R-:W1:Y:S02]  /*21a0*/  S2R R5, SR_LTMASK ;  /* 0x0000000000057919 */ /* 0x000e640000003900 */
[----:B-1----:R-:W-:Y:S01]  /*21b0*/  LOP3.LUT R8, R5, UR6, RZ, 0xc0, !PT ;  /* 0x0000000605087c12 */ /* 0x002fe2000f8ec0ff */
[----:B------:R-:W-:Y:S01]  /*21c0*/  ULEA UR6, UR7, UR5, 0x18 ;  /* 0x0000000507067291 */ /* 0x000fe2000f8ec03f */
[----:B------:R-:W-:Y:S02]  /*21d0*/  IADD3 R5, R0, -0x1, RZ ;  /* 0xffffffff00057810 */ /* 0x000fe40007ffe0ff */
[----:B------:R-:W1:Y:S01]  /*21e0*/  POPC R11, R8 ;  /* 0x00000008000b7309 */ /* 0x000e620000000000 */
[----:B--2---:R-:W1:Y:S02]  /*21f0*/  SHFL.IDX PT, R4, R3, R6, 0x1f ;  /* 0x00001f0603047589 */ /* 0x004e6400000e0000 */
[----:B-1----:R-:W-:-:S04]  /*2200*/  IADD3 R4, R4, R11, RZ ;  /* 0x0000000b04047210 */ /* 0x002fc80007ffe0ff */
[----:B------:R-:W-:-:S04]  /*2210*/  ISETP.NE.AND P0, PT, R4, R5, PT ;  /* 0x000000050400720c */ /* 0x000fc80003f05270 */
[----:B------:R-:W-:-:S05]  /*2220*/  SEL R4, RZ, 0x1, P0 ;  /* 0x00000001ff047807 */ /* 0x000fca0000000000 */
[----:B------:R3:W-:Y:S04]  /*2230*/  STS.U8 [UR6], R4 ;  /* 0x00000004ff007988 */ /* 0x0007e80008000006 */
.L_x_264:
[----:B------:R-:W-:Y:S05]  /*2240*/  BSYNC B0 ;  /* 0x0000000000007941 */ /* 0x000fea0003800000 */
.L_x_263:
[----:B------:R-:W-:Y:S01]  /*2250*/  BAR.SYNC.DEFER_BLOCKING 0x0 ;  /* 0x0000000000007b1d */ /* 0x000fe20000010000 */
[----:B------:R-:W-:-:S09]  /*2260*/  ULEA UR6, UR7, UR5, 0x18 ;  /* 0x0000000507067291 */ /* 0x000fd2000f8ec03f */
[----:B------:R-:W4:Y:S02]  /*2270*/  LDS.U8 R2, [UR6] ;  /* 0x00000006ff027984 */ /* 0x000f240008000000 */
[----:B----4-:R-:W-:-:S04]  /*2280*/  ISETP.NE.AND P0, PT, R2, RZ, PT ;  /* 0x000000ff0200720c */ /* 0x010fc80003f05270 */
[----:B------:R-:W-:-:S13]  /*2290*/  ISETP.NE.OR P0, PT, R9, RZ, !P0 ;  /* 0x000000ff0900720c */ /* 0x000fda0004705670 */
[----:B------:R-:W-:Y:S05]  /*22a0*/  @P0 EXIT ;  /* 0x000000000000094d */ /* 0x000fea0003800000 */
[----:B------:R-:W-:Y:S02]  /*22b0*/  ISETP.NE.AND P0, PT, R0, RZ, PT ;  /* 0x000000ff0000720c */ /* 0x000fe40003f05270 */
[----:B-123--:R-:W-:Y:S02]  /*22c0*/  CS2R R4, SRZ ;  /* 0x0000000000047805 */ /* 0x00efe4000001ff00 */
[----:B------:R-:W-:-:S09]  /*22d0*/  CS2R R6, SRZ ;  /* 0x0000000000067805 */ /* 0x000fd2000001ff00 */
[----:B------:R-:W-:Y:S05]  /*22e0*/  @!P0 BRA `(.L_x_265) ;  /* 0x00000004002c8947 */ /* 0x000fea0003800000 */
[C---:B------:R-:W-:Y:S01]  /*22f0*/  IADD3 R2, R0.reuse, -0x1, RZ ;  /* 0xffffffff00027810 */ /* 0x040fe20007ffe0ff */
[----:B------:R-:W-:Y:S01]  /*2300*/  UMOV UR4, URZ ;  /* 0x0000003f00047c82 */ /* 0x000fe20008000000 */
[----:B------:R-:W-:Y:S01]  /*2310*/  LOP3.LUT R17, R0, 0x3, RZ, 0xc0, !PT ;  /* 0x0000000300117812 */ /* 0x000fe200078ec0ff */
[----:B------:R-:W-:Y:S01]  /*2320*/  HFMA2.MMA R5, -RZ, RZ, 0, 0 ;  /* 0x00000000ff057435 */ /* 0x000fe200000001ff */
[----:B------:R-:W-:Y:S02]  /*2330*/  ISETP.GE.U32.AND P0, PT, R2, 0x3, PT ;  /* 0x000000030200780c */ /* 0x000fe40003f06070 */
[----:B------:R-:W-:-:S11]  /*2340*/  ISETP.NE.AND P1, PT, R17, RZ, PT ;  /* 0x000000ff1100720c */ /* 0x000fd60003f25270 */
[----:B------:R-:W-:Y:S05]  /*2350*/  @!P0 BRA `(.L_x_266) ;  /* 0x0000000000c88947 */ /* 0x000fea0003800000 */
[----:B------:R-:W1:Y:S01]  /*2360*/  LDC R16, c[0x0][0x220] ;  /* 0x00008800ff107b82 */ /* 0x000e620000000800 */
[----:B------:R-:W-:Y:S02]  /*2370*/  IADD3 R0, -R17, R0, RZ ;  /* 0x0000000011007210 */ /* 0x000fe40007ffe1ff */
[----:B------:R-:W-:Y:S02]  /*2380*/  CS2R R4, SRZ ;  /* 0x0000000000047805 */ /* 0x000fe4000001ff00 */
[----:B------:R-:W-:Y:S01]  /*2390*/  CS2R R6, SRZ ;  /* 0x0000000000067805 */ /* 0x000fe2000001ff00 */
[----:B------:R-:W-:Y:S02]  /*23a0*/  UMOV UR4, URZ ;  /* 0x0000003f00047c82 */ /* 0x000fe40008000000 */
[----:B------:R-:W2:Y:S04]  /*23b0*/  LDC.64 R2, c[0x0][0x230] ;  /* 0x00008c00ff027b82 */ /* 0x000ea80000000a00 */
.L_x_267:
[----:B-1----:R-:W-:-:S05]  /*23c0*/  IMAD R9, R16, UR4, RZ ;  /* 0x0000000410097c24 */ /* 0x002fca000f8e02ff */
[-C--:B------:R-:W-:Y:S02]  /*23d0*/  IADD3 R11, R9, R16.reuse, RZ ;  /* 0x00000010090b7210 */ /* 0x080fe40007ffe0ff */
[----:B------:R-:W-:Y:S02]  /*23e0*/  SHF.R.S32.HI R8, RZ, 0x1f, R9 ;  /* 0x0000001fff087819 */ /* 0x000fe40000011409 */
[----:B0-----:R-:W-:Y:S02]  /*23f0*/  IADD3 R13, R11, R16, RZ ;  /* 0x000000100b0d7210 */ /* 0x001fe40007ffe0ff */
[----:B------:R-:W-:Y:S02]  /*2400*/  SHF.R.S32.HI R10, RZ, 0x1f, R11 ;  /* 0x0000001fff0a7819 */ /* 0x000fe4000001140b */
[----:B------:R-:W-:Y:S02]  /*2410*/  LEA.HI R8, R8, R9, RZ, 0x2 ;  /* 0x0000000908087211 */ /* 0x000fe400078f10ff */
[----:B------:R-:W-:-:S02]  /*2420*/  SHF.R.S32.HI R12, RZ, 0x1f, R13 ;  /* 0x0000001fff0c7819 */ /* 0x000fc4000001140d */
[----:B------:R-:W-:Y:S02]  /*2430*/  LEA.HI R10, R10, R11, RZ, 0x2 ;  /* 0x0000000b0a0a7211 */ /* 0x000fe400078f10ff */
[----:B------:R-:W-:Y:S02]  /*2440*/  LEA.HI.SX32 R9, R8, R19, 0x1e ;  /* 0x0000001308097211 */ /* 0x000fe400078ff2ff */
[----:B------:R-:W-:Y:S02]  /*2450*/  IADD3 R14, R13, R16, RZ ;  /* 0x000000100d0e7210 */ /* 0x000fe40007ffe0ff */
[----:B------:R-:W-:Y:S01]  /*2460*/  LEA.HI R12, R12, R13, RZ, 0x2 ;  /* 0x0000000d0c0c7211 */ /* 0x000fe200078f10ff */
[----:B--2---:R-:W-:Y:S01]  /*2470*/  IMAD.WIDE R8, R9, 0x10, R2 ;  /* 0x0000001009087825 */ /* 0x004fe200078e0202 */
        /* <DEDUP_REMOVED lines=32> */
.L_x_266:
[----:B------:R-:W-:Y:S05]  /*2680*/  @!P1 BRA `(.L_x_265) ;  /* 0x0000000000449947 */ /* 0x000fea0003800000 */
[----:B------:R-:W1:Y:S01]  /*2690*/  LDC.64 R2, c[0x0][0x230] ;  /* 0x00008c00ff027b82 */ /* 0x000e620000000a00 */
[----:B------:R-:W-:Y:S02]  /*26a0*/  ULDC UR5, c[0x0][0x220] ;  /* 0x0000880000057ab9 */ /* 0x000fe40000000800 */
[----:B------:R-:W-:-:S06]  /*26b0*/  UIMAD UR4, UR4, UR5, URZ ;  /* 0x00000005040472a4 */ /* 0x000fcc000f8e023f */
[----:B------:R-:W-:-:S07]  /*26c0*/  MOV R0, UR4 ;  /* 0x0000000400007c02 */ /* 0x000fce0008000f00 */
.L_x_268:
[----:B------:R-:W-:-:S04]  /*26d0*/  SHF.R.S32.HI R9, RZ, 0x1f, R0 ;  /* 0x0000001fff097819 */ /* 0x000fc80000011400 */
[----:B------:R-:W-:-:S04]  /*26e0*/  LEA.HI R8, R9, R0, RZ, 0x2 ;  /* 0x0000000009087211 */ /* 0x000fc800078f10ff */
[----:B------:R-:W-:-:S05]  /*26f0*/  LEA.HI.SX32 R9, R8, R19, 0x1e ;  /* 0x0000001308097211 */ /* 0x000fca00078ff2ff */
[----:B-1----:R-:W-:-:S06]  /*2700*/  IMAD.WIDE R8, R9, 0x10, R2 ;  /* 0x0000001009087825 */ /* 0x002fcc00078e0202 */
        /* <DEDUP_REMOVED lines=9> */
.L_x_265:
[----:B------:R-:W-:Y:S01]  /*27a0*/  STG.E.128 desc[UR8][R28.64], R4 ;  /* 0x000000041c007986 */ /* 0x000fe2000c101d08 */
[----:B------:R-:W-:Y:S05]  /*27b0*/  EXIT ;  /* 0x000000000000794d */ /* 0x000fea0003800000 */
.L_x_262:
[----:B------:R-:W-:Y:S01]  /*27c0*/  STG.E.128 desc[UR8][R28.64], R4 ;  /* 0x000000041c007986 */ /* 0x000fe2000c101d08 */
[----:B------:R-:W-:Y:S05]  /*27d0*/  EXIT ;  /* 0x000000000000794d */ /* 0x000fea0003800000 */
.L_x_269:
        /* <DEDUP_REMOVED lines=10> */
.L_x_338:


//--------------------- .text._Z13biasAdd_bpropIfLi4EEvPT_iiPVfPiS1_ --------------------------
	.section	.text._Z13biasAdd_bpropIfLi4EEvPT_iiPVfPiS1_,"ax",@progbits
	.align	128
        .global         _Z13biasAdd_bpropIfLi4EEvPT_iiPVfPiS1_
        .type           _Z13biasAdd_bpropIfLi4EEvPT_iiPVfPiS1_,@function
        .size           _Z13biasAdd_bpropIfLi4EEvPT_iiPVfPiS1_,(.L_x_339 - _Z13biasAdd_bpropIfLi4EEvPT_iiPVfPiS1_)
        .other          _Z13biasAdd_bpropIfLi4EEvPT_iiPVfPiS1_,@"STO_CUDA_ENTRY STV_DEFAULT"
_Z13biasAdd_bpropIfLi4EEvPT_iiPVfPiS1_:
.text._Z13biasAdd_bpropIfLi4EEvPT_iiPVfPiS1_:
[----:B------:R-:W-:Y:S08]  /*0000*/  LDC R1, c[0x0][0x28] ;  /* 0x00000a00ff017b82 */ /* 0x000ff00000000800 */
[----:B------:R-:W0:Y:S01]  /*0010*/  LDC R0, c[0x0][RZ] ;  /* 0x00000000ff007b82 */ /* 0x000e220000000800 */
[----:B------:R-:W-:Y:S01]  /*0020*/  ULDC.64 UR6, c[0x0][0x208] ;  /* 0x0000820000067ab9 */ /* 0x000fe20000000a00 */
[----:B------:R-:W-:Y:S01]  /*0030*/  ULDC.64 UR10, c[0x0][0x210] ;  /* 0x00008400000a7ab9 */ /* 0x000fe20000000a00 */
[----:B------:R-:W-:Y:S01]  /*0040*/  ULDC.64 UR12, c[0x0][0x210] ;  /* 0x00008400000c7ab9 */ /* 0x000fe20000000a00 */
[----:B------:R-:W-:Y:S01]  /*0050*/  BSSY B1, `(.L_x_270) ;  /* 0x00000cc000017945 */ /* 0x000fe20003800000 */
[----:B------:R-:W-:-:S03]  /*0060*/  HFMA2.MMA R23, -RZ, RZ, 0, 0 ;  /* 0x00000000ff177435 */ /* 0x000fc600000001ff */
        /* <DEDUP_REMOVED lines=17> */
[----:B------:R-:W-:-:S04]  /*0180*/  IMAD.HI.U32 R8, R8, R5, RZ ;  /* 0x0000000508087227 */ /* 0x000fc800078e00ff */
[----:B------:R-:W-:-:S04]  /*0190*/  IMAD.MOV R7, RZ, RZ, -R8 ;  /* 0x000000ffff077224 */ /* 0x000fc800078e0a08 */
[----:B------:R-:W-:Y:S02]  /*01a0*/  IMAD R7, R2, R7, R5 ;  /* 0x0000000702077224 */ /* 0x000fe400078e0205 */
[----:B------:R1:W2:Y:S03]  /*01b0*/  F2I.FTZ.U32.TRUNC.NTZ R5, R4 ;  /* 0x0000000400057305 */ /* 0x0002a6000021f000 */
[----:B------:R-:W-:Y:S02]  /*01c0*/  ISETP.GE.U32.AND P0, PT, R7, R2, PT ;  /* 0x000000020700720c */ /* 0x000fe40003f06070 */
[----:B-1----:R-:W-:Y:S02]  /*01d0*/  MOV R4, RZ ;  /* 0x000000ff00047202 */ /* 0x002fe40000000f00 */
[----:B--2---:R-:W-:-:S09]  /*01e0*/  IADD3 R6, RZ, -R5, RZ ;  /* 0x80000005ff067210 */ /* 0x004fd20007ffe0ff */
[----:B------:R-:W-:Y:S01]  /*01f0*/  @P0 VIADD R8, R8, 0x1 ;  /* 0x0000000108080836 */ /* 0x000fe20000000000 */
[----:B------:R-:W-:-:S04]  /*0200*/  @P0 IADD3 R7, R7, -R2, RZ ;  /* 0x8000000207070210 */ /* 0x000fc80007ffe0ff */
        /* <DEDUP_REMOVED lines=16> */
[----:B------:R-:W-:Y:S01]  /*0310*/  @P0 IMAD.IADD R6, R6, 0x1, -R3 ;  /* 0x0000000106060824 */ /* 0x000fe200078e0a03 */
[----:B------:R-:W-:-:S04]  /*0320*/  @P0 IADD3 R12, R12, 0x1, RZ ;  /* 0x000000010c0c0810 */ /* 0x000fc80007ffe0ff */
        /* <DEDUP_REMOVED lines=8> */
[----:B------:R-:W-:Y:S01]  /*03b0*/  IMAD.IADD R8, R11, 0x1, -R6 ;  /* 0x000000010b087824 */ /* 0x000fe200078e0a06 */
[----:B------:R-:W-:Y:S01]  /*03c0*/  BSSY B0, `(.L_x_272) ;  /* 0x000006d000007945 */ /* 0x000fe20003800000 */
[----:B------:R-:W-:Y:S02]  /*03d0*/  MOV R25, RZ ;  /* 0x000000ff00197202 */ /* 0x000fe40000000f00 */
[----:B------:R-:W-:Y:S02]  /*03e0*/  MOV R23, RZ ;  /* 0x000000ff00177202 */ /* 0x000fe40000000f00 */
[----:B------:R-:W-:-:S04]  /*03f0*/  SHF.R.S32.HI R11, RZ, 0x1f, R8 ;  /* 0x0000001fff0b7819 */ /* 0x000fc80000011408 */
        /* <DEDUP_REMOVED lines=15> */
.L_x_276:
[C---:B------:R-:W-:Y:S01]  /*04f0*/  IADD3 R19, R6.reuse, R25, RZ ;  /* 0x0000001906137210 */ /* 0x040fe20007ffe0ff */
[----:B------:R-:W-:Y:S01]  /*0500*/  IMAD.MOV.U32 R12, RZ, RZ, R9 ;  /* 0x000000ffff0c7224 */ /* 0x000fe200078e0009 */
[----:B------:R-:W-:Y:S02]  /*0510*/  IADD3 R17, R6, 0x1, R25 ;  /* 0x0000000106117810 */ /* 0x000fe40007ffe019 */
[----:B------:R-:W-:-:S05]  /*0520*/  SHF.R.S32.HI R15, RZ, 0x1f, R19 ;  /* 0x0000001fff0f7819 */ /* 0x000fca0000011413 */
[-C--:B------:R-:W-:Y:S02]  /*0530*/  IMAD R16, R15, R10.reuse, RZ ;  /* 0x0000000a0f107224 */ /* 0x080fe400078e02ff */
[----:B------:R-:W-:-:S04]  /*0540*/  IMAD.WIDE.U32 R14, R19, R10, R12 ;  /* 0x0000000a130e7225 */ /* 0x000fc800078e000c */
[----:B------:R-:W-:Y:S01]  /*0550*/  IMAD R21, R19, R22, R16 ;  /* 0x0000001613157224 */ /* 0x000fe200078e0210 */
[----:B------:R-:W-:Y:S02]  /*0560*/  SHF.R.S32.HI R19, RZ, 0x1f, R17 ;  /* 0x0000001fff137819 */ /* 0x000fe40000011411 */
[----:B------:R-:W-:Y:S02]  /*0570*/  LEA R26, P2, R14, UR10, 0x2 ;  /* 0x0000000a0e1a7c11 */ /* 0x000fe4000f8410ff */
[----:B------:R-:W-:Y:S01]  /*0580*/  IADD3 R15, R15, R21, RZ ;  /* 0x000000150f0f7210 */ /* 0x000fe20007ffe0ff */
[----:B------:R-:W-:-:S03]  /*0590*/  IMAD R19, R19, R10, RZ ;  /* 0x0000000a13137224 */ /* 0x000fc600078e02ff */
[----:B------:R-:W-:Y:S01]  /*05a0*/  LEA.HI.X R27, R14, UR11, R15, 0x2, P2 ;  /* 0x0000000b0e1b7c11 */ /* 0x000fe200090f140f */
[----:B------:R-:W-:-:S04]  /*05b0*/  IMAD.WIDE.U32 R14, R17, R10, R12 ;  /* 0x0000000a110e7225 */ /* 0x000fc800078e000c */
[----:B------:R-:W-:Y:S01]  /*05c0*/  IMAD R19, R17, R22, R19 ;  /* 0x0000001611137224 */ /* 0x000fe200078e0213 */
[----:B------:R-:W-:Y:S01]  /*05d0*/  IADD3 R17, R6, 0x2, R25 ;  /* 0x0000000206117810 */ /* 0x000fe20007ffe019 */
[----:B------:R-:W2:Y:S01]  /*05e0*/  LDG.E R26, desc[UR6][R26.64] ;  /* 0x000000061a1a7981 */ /* 0x000ea2000c1e1900 */
[C---:B------:R-:W-:Y:S02]  /*05f0*/  LEA R20, P2, R14.reuse, UR10, 0x2 ;  /* 0x0000000a0e147c11 */ /* 0x040fe4000f8410ff */
[----:B------:R-:W-:Y:S02]  /*0600*/  IADD3 R19, R15, R19, RZ ;  /* 0x000000130f137210 */ /* 0x000fe40007ffe0ff */
[----:B------:R-:W-:Y:S02]  /*0610*/  SHF.R.S32.HI R15, RZ, 0x1f, R17 ;  /* 0x0000001fff0f7819 */ /* 0x000fe40000011411 */
[----:B------:R-:W-:-:S03]  /*0620*/  LEA.HI.X R21, R14, UR11, R19, 0x2, P2 ;  /* 0x0000000b0e157c11 */ /* 0x000fc600090f1413 */
[----:B------:R-:W-:Y:S02]  /*0630*/  IMAD R15, R15, R10, RZ ;  /* 0x0000000a0f0f7224 */ /* 0x000fe400078e02ff */
[----:B------:R-:W3:Y:S02]  /*0640*/  LDG.E R20, desc[UR6][R20.64] ;  /* 0x0000000614147981 */ /* 0x000ee4000c1e1900 */
[C---:B------:R-:W-:Y:S02]  /*0650*/  IMAD R19, R17.reuse, R22, R15 ;  /* 0x0000001611137224 */ /* 0x040fe400078e020f */
[----:B------:R-:W-:Y:S01]  /*0660*/  IMAD.WIDE.U32 R14, R17, R10, R12 ;  /* 0x0000000a110e7225 */ /* 0x000fe200078e000c */
[----:B------:R-:W-:-:S04]  /*0670*/  IADD3 R17, R6, 0x3, R25 ;  /* 0x0000000306117810 */ /* 0x000fc80007ffe019 */
[----:B------:R-:W-:Y:S02]  /*0680*/  IADD3 R15, R15, R19, RZ ;  /* 0x000000130f0f7210 */ /* 0x000fe40007ffe0ff */
[----:B------:R-:W-:-:S04]  /*0690*/  LEA R18, P2, R14, UR10, 0x2 ;  /* 0x0000000a0e127c11 */ /* 0x000fc8000f8410ff */
[----:B------:R-:W-:Y:S02]  /*06a0*/  LEA.HI.X R19, R14, UR11, R15, 0x2, P2 ;  /* 0x0000000b0e137c11 */ /* 0x000fe400090f140f */
[----:B------:R-:W-:-:S03]  /*06b0*/  SHF.R.S32.HI R15, RZ, 0x1f, R17 ;  /* 0x0000001fff0f7819 */ /* 0x000fc60000011411 */
[----:B------:R-:W4:Y:S02]  /*06c0*/  LDG.E R18, desc[UR6][R18.64] ;  /* 0x0000000612127981 */ /* 0x000f24000c1e1900 */
[-C--:B------:R-:W-:Y:S02]  /*06d0*/  IMAD R16, R15, R10.reuse, RZ ;  /* 0x0000000a0f107224 */ /* 0x080fe400078e02ff */
[----:B------:R-:W-:-:S04]  /*06e0*/  IMAD.WIDE.U32 R14, R17, R10, R12 ;  /* 0x0000000a110e7225 */ /* 0x000fc800078e000c */
[----:B------:R-:W-:Y:S01]  /*06f0*/  IMAD R17, R17, R22, R16 ;  /* 0x0000001611117224 */ /* 0x000fe200078e0210 */
[----:B------:R-:W-:-:S03]  /*0700*/  LEA R16, P2, R14, UR10, 0x2 ;  /* 0x0000000a0e107c11 */ /* 0x000fc6000f8410ff */
[----:B------:R-:W-:-:S05]  /*0710*/  IMAD.IADD R15, R15, 0x1, R17 ;  /* 0x000000010f0f7824 */ /* 0x000fca00078e0211 */
[----:B------:R-:W-:-:S05]  /*0720*/  LEA.HI.X R17, R14, UR11, R15, 0x2, P2 ;  /* 0x0000000b0e117c11 */ /* 0x000fca00090f140f */
[----:B------:R-:W5:Y:S01]  /*0730*/  LDG.E R16, desc[UR6][R16.64] ;  /* 0x0000000610107981 */ /* 0x000f62000c1e1900 */
[----:B------:R-:W-:-:S04]  /*0740*/  IADD3 R25, R25, 0x4, RZ ;  /* 0x0000000419197810 */ /* 0x000fc80007ffe0ff */
[----:B------:R-:W-:Y:S01]  /*0750*/  ISETP.GE.AND P2, PT, R25, R24, PT ;  /* 0x000000181900720c */ /* 0x000fe20003f46270 */
[----:B--2---:R-:W-:-:S04]  /*0760*/  FADD.FTZ R23, R26, R23 ;  /* 0x000000171a177221 */ /* 0x004fc80000010000 */
[----:B---3--:R-:W-:-:S04]  /*0770*/  FADD.FTZ R23, R23, R20 ;  /* 0x0000001417177221 */ /* 0x008fc80000010000 */
[----:B----4-:R-:W-:-:S04]  /*0780*/  FADD.FTZ R23, R23, R18 ;  /* 0x0000001217177221 */ /* 0x010fc80000010000 */
[----:B-----5:R-:W-:Y:S01]  /*0790*/  FADD.FTZ R23, R23, R16 ;  /* 0x0000001017177221 */ /* 0x020fe20000010000 */
[----:B------:R-:W-:Y:S06]  /*07a0*/  @!P2 BRA `(.L_x_276) ;  /* 0xfffffffc0050a947 */ /* 0x000fec000383ffff */
.L_x_275:
[----:B------:R-:W-:Y:S05]  /*07b0*/  BSYNC B2 ;  /* 0x0000000000027941 */ /* 0x000fea0003800000 */
.L_x_274:
[----:B------:R-:W-:Y:S01]  /*07c0*/  IADD3 R14, R11, -R25, RZ ;  /* 0x800000190b0e7210 */ /* 0x000fe20007ffe0ff */
[----:B------:R-:W-:Y:S03]  /*07d0*/  BSSY B2, `(.L_x_277) ;  /* 0x000001c000027945 */ /* 0x000fe60003800000 */
[----:B------:R-:W-:-:S13]  /*07e0*/  ISETP.GT.AND P2, PT, R14, 0x1, PT ;  /* 0x000000010e00780c */ /* 0x000fda0003f44270 */
[----:B------:R-:W-:Y:S05]  /*07f0*/  @!P2 BRA `(.L_x_278) ;  /* 0x000000000064a947 */ /* 0x000fea0003800000 */
[C---:B------:R-:W-:Y:S01]  /*0800*/  IADD3 R19, R6.reuse, R25, RZ ;  /* 0x0000001906137210 */ /* 0x040fe20007ffe0ff */
[----:B------:R-:W-:Y:S01]  /*0810*/  IMAD.MOV.U32 R16, RZ, RZ, R9 ;  /* 0x000000ffff107224 */ /* 0x000fe200078e0009 */
[----:B------:R-:W-:Y:S01]  /*0820*/  IADD3 R21, R6, 0x1, R25 ;  /* 0x0000000106157810 */ /* 0x000fe20007ffe019 */
[----:B------:R-:W-:Y:S01]  /*0830*/  ULDC.64 UR4, c[0x0][0x210] ;  /* 0x0000840000047ab9 */ /* 0x000fe20000000a00 */
[----:B------:R-:W-:Y:S02]  /*0840*/  SHF.R.S32.HI R15, RZ, 0x1f, R19 ;  /* 0x0000001fff0f7819 */ /* 0x000fe40000011413 */
[----:B------:R-:W-:Y:S02]  /*0850*/  MOV R17, R13 ;  /* 0x0000000d00117202 */ /* 0x000fe40000000f00 */
[----:B------:R-:W-:Y:S01]  /*0860*/  SHF.R.S32.HI R27, RZ, 0x1f, R21 ;  /* 0x0000001fff1b7819 */ /* 0x000fe20000011415 */
[-C--:B------:R-:W-:Y:S02]  /*0870*/  IMAD R18, R15, R10.reuse, RZ ;  /* 0x0000000a0f127224 */ /* 0x080fe400078e02ff */
        /* <DEDUP_REMOVED lines=8> */
[----:B------:R-:W-:Y:S02]  /*0900*/  LEA.HI.X R19, R14, UR5, R19, 0x2, P0 ;  /* 0x000000050e137c11 */ /* 0x000fe400080f1413 */
[----:B------:R-:W-:-:S03]  /*0910*/  IADD3 R15, R17, R27, RZ ;  /* 0x0000001b110f7210 */ /* 0x000fc60007ffe0ff */
[----:B------:R-:W2:Y:S01]  /*0920*/  LDG.E R18, desc[UR6][R18.64] ;  /* 0x0000000612127981 */ /* 0x000ea2000c1e1900 */
[----:B------:R-:W-:-:S05]  /*0930*/  LEA.HI.X R21, R16, UR5, R15, 0x2, P2 ;  /* 0x0000000510157c11 */ /* 0x000fca00090f140f */
[----:B------:R-:W3:Y:S01]  /*0940*/  LDG.E R20, desc[UR6][R20.64] ;  /* 0x0000000614147981 */ /* 0x000ee2000c1e1900 */
[----:B------:R-:W-:Y:S01]  /*0950*/  PLOP3.LUT P0, PT, PT, PT, PT, 0x8, 0x0 ;  /* 0x000000000000781c */ /* 0x000fe20003f0e170 */
[----:B------:R-:W-:Y:S02]  /*0960*/  VIADD R25, R25, 0x2 ;  /* 0x0000000219197836 */ /* 0x000fe40000000000 */
[----:B--2---:R-:W-:-:S04]  /*0970*/  FADD.FTZ R23, R23, R18 ;  /* 0x0000001217177221 */ /* 0x004fc80000010000 */
[----:B---3--:R-:W-:-:S07]  /*0980*/  FADD.FTZ R23, R23, R20 ;  /* 0x0000001417177221 */ /* 0x008fce0000010000 */
.L_x_278:
[----:B------:R-:W-:Y:S05]  /*0990*/  BSYNC B2 ;  /* 0x0000000000027941 */ /* 0x000fea0003800000 */
.L_x_277:
        /* <DEDUP_REMOVED lines=12> */
[----:B------:R-:W2:Y:S01]  /*0a60*/  LDG.E R14, desc[UR6][R14.64] ;  /* 0x000000060e0e7981 */ /* 0x000ea2000c1e1900 */
[----:B------:R-:W-:Y:S02]  /*0a70*/  VIADD R25, R25, 0x1 ;  /* 0x0000000119197836 */ /* 0x000fe40000000000 */
[----:B--2---:R-:W-:-:S07]  /*0a80*/  FADD.FTZ R23, R23, R14 ;  /* 0x0000000e17177221 */ /* 0x004fce0000010000 */
.L_x_273:
[----:B------:R-:W-:Y:S05]  /*0a90*/  BSYNC B0 ;  /* 0x0000000000007941 */ /* 0x000fea0003800000 */
.L_x_272:
[----:B------:R-:W-:Y:S01]  /*0aa0*/  IADD3 R11, R25, 0x3, RZ ;  /* 0x00000003190b7810 */ /* 0x000fe20007ffe0ff */
[----:B------:R-:W-:Y:S03]  /*0ab0*/  BSSY B0, `(.L_x_279) ;  /* 0x000001e000007945 */ /* 0x000fe60003800000 */
[----:B------:R-:W-:-:S13]  /*0ac0*/  ISETP.GE.AND P0, PT, R11, R8, PT ;  /* 0x000000080b00720c */ /* 0x000fda0003f06270 */
[----:B------:R-:W-:Y:S05]  /*0ad0*/  @P0 BRA `(.L_x_280) ;  /* 0x00000000006c0947 */ /* 0x000fea0003800000 */
[----:B------:R-:W-:Y:S02]  /*0ae0*/  SHF.R.S32.HI R20, RZ, 0x1f, R9 ;  /* 0x0000001fff147819 */ /* 0x000fe40000011409 */
[----:B------:R-:W-:-:S07]  /*0af0*/  SHF.R.S32.HI R11, RZ, 0x1f, R10 ;  /* 0x0000001fff0b7819 */ /* 0x000fce000001140a */
.L_x_281:
[----:B------:R-:W-:Y:S02]  /*0b00*/  IADD3 R15, R6, R25, RZ ;  /* 0x00000019060f7210 */ /* 0x000fe40007ffe0ff */
[----:B------:R-:W-:Y:S02]  /*0b10*/  MOV R12, R9 ;  /* 0x00000009000c7202 */ /* 0x000fe40000000f00 */
[----:B------:R-:W-:-:S05]  /*0b20*/  SHF.R.S32.HI R13, RZ, 0x1f, R15 ;  /* 0x0000001fff0d7819 */ /* 0x000fca000001140f */
[-C--:B------:R-:W-:Y:S02]  /*0b30*/  IMAD R14, R13, R10.reuse, RZ ;  /* 0x0000000a0d0e7224 */ /* 0x080fe400078e02ff */
[----:B------:R-:W-:Y:S02]  /*0b40*/  IMAD.MOV.U32 R13, RZ, RZ, R20 ;  /* 0x000000ffff0d7224 */ /* 0x000fe400078e0014 */
[----:B------:R-:W-:-:S04]  /*0b50*/  IMAD.WIDE.U32 R12, R15, R10, R12 ;  /* 0x0000000a0f0c7225 */ /* 0x000fc800078e000c */
[----:B------:R-:W-:Y:S01]  /*0b60*/  IMAD R15, R15, R11, R14 ;  /* 0x0000000b0f0f7224 */ /* 0x000fe200078e020e */
[----:B------:R-:W-:-:S04]  /*0b70*/  LEA R14, P0, R12, UR12, 0x2 ;  /* 0x0000000c0c0e7c11 */ /* 0x000fc8000f8010ff */
[----:B------:R-:W-:-:S04]  /*0b80*/  IADD3 R15, R13, R15, RZ ;  /* 0x0000000f0d0f7210 */ /* 0x000fc80007ffe0ff */
[----:B------:R-:W-:-:S03]  /*0b90*/  LEA.HI.X R15, R12, UR13, R15, 0x2, P0 ;  /* 0x0000000d0c0f7c11 */ /* 0x000fc600080f140f */
[C---:B------:R-:W-:Y:S02]  /*0ba0*/  IMAD.WIDE R12, R10.reuse, 0x4, R14 ;  /* 0x000000040a0c7825 */ /* 0x040fe400078e020e */
[----:B------:R-:W2:Y:S02]  /*0bb0*/  LDG.E R14, desc[UR6][R14.64] ;  /* 0x000000060e0e7981 */ /* 0x000ea4000c1e1900 */
[C---:B------:R-:W-:Y:S02]  /*0bc0*/  IMAD.WIDE R16, R10.reuse, 0x4, R12 ;  /* 0x000000040a107825 */ /* 0x040fe400078e020c */
[----:B------:R-:W3:Y:S02]  /*0bd0*/  LDG.E R12, desc[UR6][R12.64] ;  /* 0x000000060c0c7981 */ /* 0x000ee4000c1e1900 */
[----:B------:R-:W-:Y:S02]  /*0be0*/  IMAD.WIDE R18, R10, 0x4, R16 ;  /* 0x000000040a127825 */ /* 0x000fe400078e0210 */
[----:B------:R-:W4:Y:S04]  /*0bf0*/  LDG.E R16, desc[UR6][R16.64] ;  /* 0x0000000610107981 */ /* 0x000f28000c1e1900 */
[----:B------:R-:W5:Y:S01]  /*0c00*/  LDG.E R18, desc[UR6][R18.64] ;  /* 0x0000000612127981 */ /* 0x000f62000c1e1900 */
[----:B------:R-:W-:-:S02]  /*0c10*/  IADD3 R21, R25, 0x7, RZ ;  /* 0x0000000719157810 */ /* 0x000fc40007ffe0ff */
[----:B------:R-:W-:Y:S02]  /*0c20*/  IADD3 R25, R25, 0x4, RZ ;  /* 0x0000000419197810 */ /* 0x000fe40007ffe0ff */
[----:B------:R-:W-:Y:S01]  /*0c30*/  ISETP.GE.AND P0, PT, R21, R8, PT ;  /* 0x000000081500720c */ /* 0x000fe20003f06270 */
[----:B--2---:R-:W-:-:S04]  /*0c40*/  FADD.FTZ R23, R14, R23 ;  /* 0x000000170e177221 */ /* 0x004fc80000010000 */
[----:B---3--:R-:W-:-:S04]  /*0c50*/  FADD.FTZ R23, R23, R12 ;  /* 0x0000000c17177221 */ /* 0x008fc80000010000 */
[----:B----4-:R-:W-:-:S04]  /*0c60*/  FADD.FTZ R23, R23, R16 ;  /* 0x0000001017177221 */ /* 0x010fc80000010000 */
[----:B-----5:R-:W-:Y:S01]  /*0c70*/  FADD.FTZ R23, R23, R18 ;  /* 0x0000001217177221 */ /* 0x020fe20000010000 */
[----:B------:R-:W-:Y:S06]  /*0c80*/  @!P0 BRA `(.L_x_281) ;  /* 0xfffffffc009c8947 */ /* 0x000fec000383ffff */
.L_x_280:
[----:B------:R-:W-:Y:S05]  /*0c90*/  BSYNC B0 ;  /* 0x0000000000007941 */ /* 0x000fea0003800000 */
.L_x_279:
[----:B------:R-:W0:Y:S01]  /*0ca0*/  S2UR UR5, SR_CgaCtaId ;  /* 0x00000000000579c3 */ /* 0x000e220000008800 */
[----:B------:R-:W-:Y:S01]  /*0cb0*/  UMOV UR4, 0x400 ;  /* 0x0000040000047882 */ /* 0x000fe20000000000 */
[----:B------:R-:W-:Y:S01]  /*0cc0*/  IMAD R6, R0, R4, R7 ;  /* 0x0000000400067224 */ /* 0x000fe200078e0207 */
[----:B------:R-:W-:-:S04]  /*0cd0*/  UIADD3 UR4, UR4, 0x4, URZ ;  /* 0x0000000404047890 */ /* 0x000fc8000fffe03f */
[----:B0-----:R-:W-:-:S06]  /*0ce0*/  ULEA UR4, UR5, UR4, 0x18 ;  /* 0x0000000405047291 */ /* 0x001fcc000f8ec03f */
[----:B------:R-:W-:-:S05]  /*0cf0*/  LEA R6, R6, UR4, 0x2 ;  /* 0x0000000406067c11 */ /* 0x000fca000f8e10ff */
[----:B------:R0:W-:Y:S02]  /*0d00*/  STS [R6], R23 ;  /* 0x0000001706007388 */ /* 0x0001e40000000800 */
.L_x_271:
[----:B------:R-:W-:Y:S05]  /*0d10*/  BSYNC B1 ;  /* 0x0000000000017941 */ /* 0x000fea0003800000 */
.L_x_270:
[----:B------:R-:W-:Y:S01]  /*0d20*/  BAR.SYNC.DEFER_BLOCKING 0x0 ;  /* 0x0000000000007b1d */ /* 0x000fe20000010000 */
[----:B------:R-:W-:-:S05]  /*0d30*/  ISETP.NE.OR P0, PT, R4, RZ, P1 ;  /* 0x000000ff0400720c */ /* 0x000fca0000f05670 */
[----:B------:R-:W-:Y:S08]  /*0d40*/  BSSY B0, `(.L_x_282) ;  /* 0x0000090000007945 */ /* 0x000ff00003800000 */
[----:B------:R-:W-:Y:S05]  /*0d50*/  @P0 BRA `(.L_x_283) ;  /* 0x0000000800380947 */ /* 0x000fea0003800000 */
[----:B------:R-:W-:-:S13]  /*0d60*/  ISETP.GE.U32.AND P0, PT, R3, 0x2, PT ;  /* 0x000000020300780c */ /* 0x000fda0003f06070 */
[----:B------:R-:W-:Y:S05]  /*0d70*/  @!P0 BRA `(.L_x_284) ;  /* 0x0000000800148947 */ /* 0x000fea0003800000 */
[----:B0-----:R-:W-:Y:S01]  /*0d80*/  VIADD R6, R3, 0xfffffffe ;  /* 0xfffffffe03067836 */ /* 0x001fe20000000000 */
[----:B------:R-:W-:-:S04]  /*0d90*/  UMOV UR8, 0x1 ;  /* 0x0000000100087882 */ /* 0x000fc80000000000 */
[----:B------:R-:W-:Y:S02]  /*0da0*/  ISETP.GE.U32.AND P0, PT, R6, 0x3, PT ;  /* 0x000000030600780c */ /* 0x000fe40003f06070 */
[----:B------:R-:W-:-:S04]  /*0db0*/  IADD3 R6, R3, -0x1, RZ ;  /* 0xffffffff03067810 */ /* 0x000fc80007ffe0ff */
[----:B------:R-:W-:-:S07]  /*0dc0*/  LOP3.LUT R3, R6, 0x3, RZ, 0xc0, !PT ;  /* 0x0000000306037812 */ /* 0x000fce00078ec0ff */
[----:B------:R-:W-:Y:S05]  /*0dd0*/  @!P0 BRA `(.L_x_285) ;  /* 0x0000000400c48947 */ /* 0x000fea0003800000 */
[----:B------:R-:W0:Y:S01]  /*0de0*/  S2UR UR5, SR_CgaCtaId ;  /* 0x00000000000579c3 */ /* 0x000e220000008800 */
[----:B------:R-:W-:Y:S01]  /*0df0*/  IADD3 R6, R6, -R3, RZ ;  /* 0x8000000306067210 */ /* 0x000fe20007ffe0ff */
[----:B------:R-:W-:Y:S01]  /*0e00*/  UMOV UR4, 0x400 ;  /* 0x0000040000047882 */ /* 0x000fe20000000000 */
[----:B------:R-:W-:Y:S01]  /*0e10*/  IADD3 R8, R0, R7, RZ ;  /* 0x0000000700087210 */ /* 0x000fe20007ffe0ff */
[----:B------:R-:W-:Y:S01]  /*0e20*/  UIADD3 UR4, UR4, 0x4, URZ ;  /* 0x0000000404047890 */ /* 0x000fe2000fffe03f */
[----:B------:R-:W-:Y:S01]  /*0e30*/  ISETP.GT.AND P0, PT, R6, RZ, PT ;  /* 0x000000ff0600720c */ /* 0x000fe20003f04270 */
[----:B------:R-:W-:Y:S02]  /*0e40*/  UMOV UR8, 0x1 ;  /* 0x0000000100087882 */ /* 0x000fe40000000000 */
[----:B0-----:R-:W-:-:S06]  /*0e50*/  ULEA UR4, UR5, UR4, 0x18 ;  /* 0x0000000405047291 */ /* 0x001fcc000f8ec03f */
[----:B------:R-:W-:-:S04]  /*0e60*/  LEA R21, R8, UR4, 0x2 ;  /* 0x0000000408157c11 */ /* 0x000fc8000f8e10ff */
[----:B------:R-:W-:Y:S05]  /*0e70*/  @!P0 BRA `(.L_x_286) ;  /* 0x00000004005c8947 */ /* 0x000fea0003800000 */
[----:B------:R-:W-:Y:S02]  /*0e80*/  ISETP.GT.AND P2, PT, R6, 0xc, PT ;  /* 0x0000000c0600780c */ /* 0x000fe40003f44270 */
[----:B------:R-:W-:-:S11]  /*0e90*/  PLOP3.LUT P0, PT, PT, PT, PT, 0x80, 0x0 ;  /* 0x000000000000781c */ /* 0x000fd60003f0f070 */
[----:B------:R-:W-:Y:S05]  /*0ea0*/  @!P2 BRA `(.L_x_287) ;  /* 0x0000000000d4a947 */ /* 0x000fea0003800000 */
[----:B------:R-:W-:-:S13]  /*0eb0*/  PLOP3.LUT P0, PT, PT, PT, PT, 0x8, 0x0 ;  /* 0x000000000000781c */ /* 0x000fda0003f0e170 */
.L_x_288:
[----:B------:R-:W-:Y:S01]  /*0ec0*/  IMAD R17, R0, 0x4, R21 ;  /* 0x0000000400117824 */ /* 0x000fe200078e0215 */
[----:B------:R-:W0:Y:S01]  /*0ed0*/  LDS R20, [R21] ;  /* 0x0000000015147984 */ /* 0x000e220000000800 */
[----:B------:R-:W-:Y:S01]  /*0ee0*/  IADD3 R6, R6, -0x10, RZ ;  /* 0xfffffff006067810 */ /* 0x000fe20007ffe0ff */
[----:B------:R-:W-:Y:S02]  /*0ef0*/  UIADD3 UR8, UR8, 0x10, URZ ;  /* 0x0000001008087890 */ /* 0x000fe4000fffe03f */
[----:B------:R-:W-:Y:S02]  /*0f00*/  LEA R19, R0, R17, 0x2 ;  /* 0x0000001100137211 */ /* 0x000fe400078e10ff */
[----:B------:R-:W1:Y:S01]  /*0f10*/  LDS R17, [R17] ;  /* 0x0000000011117984 */ /* 0x000e620000000800 */
[----:B------:R-:W-:Y:S02]  /*0f20*/  ISETP.GT.AND P2, PT, R6, 0xc, PT ;  /* 0x0000000c0600780c */ /* 0x000fe40003f44270 */
[----:B------:R-:W-:-:S02]  /*0f30*/  LEA R11, R0, R19, 0x2 ;  /* 0x00000013000b7211 */ /* 0x000fc400078e10ff */
[----:B------:R-:W2:Y:S02]  /*0f40*/  LDS R19, [R19] ;  /* 0x0000000013137984 */ /* 0x000ea40000000800 */
[C---:B------:R-:W-:Y:S02]  /*0f50*/  LEA R15, R0.reuse, R11, 0x2 ;  /* 0x0000000b000f7211 */ /* 0x040fe400078e10ff */
[----:B------:R-:W3:Y:S03]  /*0f60*/  LDS R18, [R11] ;  /* 0x000000000b127984 */ /* 0x000ee60000000800 */
[C---:B------:R-:W-:Y:S01]  /*0f70*/  IMAD R25, R0.reuse, 0x4, R15 ;  /* 0x0000000400197824 */ /* 0x040fe200078e020f */
[----:B------:R-:W4:Y:S04]  /*0f80*/  LDS R16, [R15] ;  /* 0x000000000f107984 */ /* 0x000f280000000800 */
[C---:B------:R-:W-:Y:S01]  /*0f90*/  LEA R27, R0.reuse, R25, 0x2 ;  /* 0x00000019001b7211 */ /* 0x040fe200078e10ff */
[----:B------:R-:W5:Y:S03]  /*0fa0*/  LDS R14, [R25] ;  /* 0x00000000190e7984 */ /* 0x000f660000000800 */
[C---:B------:R-:W-:Y:S01]  /*0fb0*/  LEA R13, R0.reuse, R27, 0x2 ;  /* 0x0000001b000d7211 */ /* 0x040fe200078e10ff */
[----:B------:R1:W5:Y:S03]  /*0fc0*/  LDS R8, [R27] ;  /* 0x000000001b087984 */ /* 0x0003660000000800 */
[----:B------:R-:W-:-:S02]  /*0fd0*/  LEA R29, R0, R13, 0x2 ;  /* 0x0000000d001d7211 */ /* 0x000fc400078e10ff */
[----:B------:R-:W5:Y:S03]  /*0fe0*/  LDS R13, [R13] ;  /* 0x000000000d0d7984 */ /* 0x000f660000000800 */
[----:B------:R-:W-:Y:S01]  /*0ff0*/  IMAD R22, R0, 0x4, R29 ;  /* 0x0000000400167824 */ /* 0x000fe200078e021d */
[----:B------:R3:W5:Y:S01]  /*1000*/  LDS R12, [R29] ;  /* 0x000000001d0c7984 */ /* 0x0007620000000800 */
[----:B0-----:R-:W-:-:S03]  /*1010*/  FADD.FTZ R20, R20, R23 ;  /* 0x0000001714147221 */ /* 0x001fc60000010000 */
[C---:B------:R-:W-:Y:S01]  /*1020*/  LEA R24, R0.reuse, R22, 0x2 ;  /* 0x0000001600187211 */ /* 0x040fe200078e10ff */
[----:B------:R-:W0:Y:S03]  /*1030*/  LDS R11, [R22] ;  /* 0x00000000160b7984 */ /* 0x000e260000000800 */
[----:B------:R-:W-:Y:S01]  /*1040*/  LEA R26, R0, R24, 0x2 ;  /* 0x00000018001a7211 */ /* 0x000fe200078e10ff */
[----:B------:R-:W0:Y:S01]  /*1050*/  LDS R15, [R24] ;  /* 0x00000000180f7984 */ /* 0x000e220000000800 */
[----:B-1----:R-:W-:Y:S02]  /*1060*/  FADD.FTZ R20, R20, R17 ;  /* 0x0000001114147221 */ /* 0x002fe40000010000 */
[----:B------:R-:W-:Y:S01]  /*1070*/  LEA R27, R0, R26, 0x2 ;  /* 0x0000001a001b7211 */ /* 0x000fe200078e10ff */
[----:B------:R-:W1:Y:S01]  /*1080*/  LDS R17, [R26] ;  /* 0x000000001a117984 */ /* 0x000e620000000800 */
[----:B--2---:R-:W-:-:S03]  /*1090*/  FADD.FTZ R21, R20, R19 ;  /* 0x0000001314157221 */ /* 0x004fc60000010000 */
[----:B------:R-:W-:Y:S01]  /*10a0*/  IMAD R20, R0, 0x4, R27 ;  /* 0x0000000400147824 */ /* 0x000fe200078e021b */
[----:B------:R-:W2:Y:S01]  /*10b0*/  LDS R19, [R27] ;  /* 0x000000001b137984 */ /* 0x000ea20000000800 */
[----:B---3--:R-:W-:-:S03]  /*10c0*/  FADD.FTZ R21, R21, R18 ;  /* 0x0000001215157221 */ /* 0x008fc60000010000 */
[C---:B------:R-:W-:Y:S01]  /*10d0*/  LEA R29, R0.reuse, R20, 0x2 ;  /* 0x00000014001d7211 */ /* 0x040fe200078e10ff */
[----:B------:R-:W3:Y:S01]  /*10e0*/  LDS R18, [R20] ;  /* 0x0000000014127984 */ /* 0x000ee20000000800 */
[----:B----4-:R-:W-:Y:S02]  /*10f0*/  FADD.FTZ R23, R21, R16 ;  /* 0x0000001015177221 */ /* 0x010fe40000010000 */
[----:B------:R-:W-:Y:S01]  /*1100*/  LEA R21, R0, R29, 0x2 ;  /* 0x0000001d00157211 */ /* 0x000fe200078e10ff */
[----:B------:R-:W4:Y:S01]  /*1110*/  LDS R16, [R29] ;  /* 0x000000001d107984 */ /* 0x000f220000000800 */
[----:B-----5:R-:W-:-:S03]  /*1120*/  FADD.FTZ R25, R23, R14 ;  /* 0x0000000e17197221 */ /* 0x020fc60000010000 */
[----:B------:R5:W4:Y:S01]  /*1130*/  LDS R23, [R21] ;  /* 0x0000000015177984 */ /* 0x000b220000000800 */
[----:B------:R-:W-:-:S04]  /*1140*/  FADD.FTZ R8, R25, R8 ;  /* 0x0000000819087221 */ /* 0x000fc80000010000 */
[----:B------:R-:W-:Y:S01]  /*1150*/  FADD.FTZ R13, R8, R13 ;  /* 0x0000000d080d7221 */ /* 0x000fe20000010000 */
[----:B-----5:R-:W-:-:S03]  /*1160*/  IMAD R21, R0, 0x4, R21 ;  /* 0x0000000400157824 */ /* 0x020fc600078e0215 */
[----:B------:R-:W-:-:S04]  /*1170*/  FADD.FTZ R12, R13, R12 ;  /* 0x0000000c0d0c7221 */ /* 0x000fc80000010000 */
[----:B0-----:R-:W-:-:S04]  /*1180*/  FADD.FTZ R12, R12, R11 ;  /* 0x0000000b0c0c7221 */ /* 0x001fc80000010000 */
[----:B------:R-:W-:-:S04]  /*1190*/  FADD.FTZ R12, R12, R15 ;  /* 0x0000000f0c0c7221 */ /* 0x000fc80000010000 */
[----:B-1----:R-:W-:-:S04]  /*11a0*/  FADD.FTZ R12, R12, R17 ;  /* 0x000000110c0c7221 */ /* 0x002fc80000010000 */
[----:B--2---:R-:W-:-:S04]  /*11b0*/  FADD.FTZ R19, R12, R19 ;  /* 0x000000130c137221 */ /* 0x004fc80000010000 */
[----:B---3--:R-:W-:-:S04]  /*11c0*/  FADD.FTZ R19, R19, R18 ;  /* 0x0000001213137221 */ /* 0x008fc80000010000 */
[----:B----4-:R-:W-:-:S04]  /*11d0*/  FADD.FTZ R16, R19, R16 ;  /* 0x0000001013107221 */ /* 0x010fc80000010000 */
[----:B------:R-:W-:Y:S01]  /*11e0*/  FADD.FTZ R23, R16, R23 ;  /* 0x0000001710177221 */ /* 0x000fe20000010000 */
[----:B------:R-:W-:Y:S06]  /*11f0*/  @P2 BRA `(.L_x_288) ;  /* 0xfffffffc00302947 */ /* 0x000fec000383ffff */
.L_x_287:
[----:B------:R-:W-:-:S13]  /*1200*/  ISETP.GT.AND P2, PT, R6, 0x4, PT ;  /* 0x000000040600780c */ /* 0x000fda0003f44270 */
[----:B------:R-:W-:Y:S05]  /*1210*/  @!P2 BRA `(.L_x_289) ;  /* 0x00000000006ca947 */ /* 0x000fea0003800000 */
[----:B------:R-:W-:Y:S01]  /*1220*/  LEA R11, R0, R21, 0x2 ;  /* 0x00000015000b7211 */ /* 0x000fe200078e10ff */
[----:B------:R0:W1:Y:S01]  /*1230*/  LDS R8, [R21] ;  /* 0x0000000015087984 */ /* 0x0000620000000800 */
[----:B------:R-:W-:Y:S01]  /*1240*/  PLOP3.LUT P0, PT, PT, PT, PT, 0x8, 0x0 ;  /* 0x000000000000781c */ /* 0x000fe20003f0e170 */
[----:B------:R-:W-:Y:S01]  /*1250*/  VIADD R6, R6, 0xfffffff8 ;  /* 0xfffffff806067836 */ /* 0x000fe20000000000 */
[C---:B------:R-:W-:Y:S01]  /*1260*/  LEA R13, R0.reuse, R11, 0x2 ;  /* 0x0000000b000d7211 */ /* 0x040fe200078e10ff */
[----:B------:R-:W-:Y:S01]  /*1270*/  UIADD3 UR8, UR8, 0x8, URZ ;  /* 0x0000000808087890 */ /* 0x000fe2000fffe03f */
[----:B------:R-:W2:Y:S02]  /*1280*/  LDS R11, [R11] ;  /* 0x000000000b0b7984 */ /* 0x000ea40000000800 */
[C---:B------:R-:W-:Y:S02]  /*1290*/  LEA R15, R0.reuse, R13, 0x2 ;  /* 0x0000000d000f7211 */ /* 0x040fe400078e10ff */
[----:B------:R-:W3:Y:S03]  /*12a0*/  LDS R13, [R13] ;  /* 0x000000000d0d7984 */ /* 0x000ee60000000800 */
[----:B------:R-:W-:-:S02]  /*12b0*/  IMAD R17, R0, 0x4, R15 ;  /* 0x0000000400117824 */ /* 0x000fc400078e020f */
[----:B------:R-:W4:Y:S03]  /*12c0*/  LDS R15, [R15] ;  /* 0x000000000f0f7984 */ /* 0x000f260000000800 */
        /* <DEDUP_REMOVED lines=16> */
.L_x_289:
[----:B------:R-:W-:-:S13]  /*13d0*/  ISETP.NE.OR P0, PT, R6, RZ, P0 ;  /* 0x000000ff0600720c */ /* 0x000fda0000705670 */
[----:B------:R-:W-:Y:S05]  /*13e0*/  @!P0 BRA `(.L_x_285) ;  /* 0x0000000000408947 */ /* 0x000fea0003800000 */
.L_x_286:
        /* <DEDUP_REMOVED lines=16> */
.L_x_285:
        /* <DEDUP_REMOVED lines=8> */
.L_x_290:
[----:B------:R0:W1:Y:S01]  /*1570*/  LDS R6, [R11] ;  /* 0x000000000b067984 */ /* 0x0000620000000800 */
[----:B------:R-:W-:-:S04]  /*1580*/  IADD3 R3, R3, -0x1, RZ ;  /* 0xffffffff03037810 */ /* 0x000fc80007ffe0ff */
[----:B------:R-:W-:Y:S01]  /*1590*/  ISETP.NE.AND P0, PT, R3, RZ, PT ;  /* 0x000000ff0300720c */ /* 0x000fe20003f05270 */
[----:B0-----:R-:W-:Y:S02]  /*15a0*/  IMAD R11, R0, 0x4, R11 ;  /* 0x00000004000b7824 */ /* 0x001fe400078e020b */
[----:B-1----:R-:W-:-:S10]  /*15b0*/  FADD.FTZ R23, R6, R23 ;  /* 0x0000001706177221 */ /* 0x002fd40000010000 */
[----:B------:R-:W-:Y:S05]  /*15c0*/  @P0 BRA `(.L_x_290) ;  /* 0xfffffffc00e80947 */ /* 0x000fea000383ffff */
.L_x_284:
[----:B------:R-:W-:Y:S01]  /*15d0*/  IMAD R0, R10, UR9, RZ ;  /* 0x000000090a007c24 */ /* 0x000fe2000f8e02ff */
[----:B------:R-:W-:-:S04]  /*15e0*/  ULDC.64 UR4, c[0x0][0x220] ;  /* 0x0000880000047ab9 */ /* 0x000fc80000000a00 */
[----:B------:R-:W-:-:S04]  /*15f0*/  IADD3 R0, P0, R0, R9, RZ ;  /* 0x0000000900007210 */ /* 0x000fc80007f1e0ff */
[----:B------:R-:W-:Y:S02]  /*1600*/  LEA.HI.X.SX32 R3, R9, RZ, 0x1, P0 ;  /* 0x000000ff09037211 */ /* 0x000fe400000f0eff */
[----:B------:R-:W-:-:S04]  /*1610*/  LEA R12, P0, R0, UR4, 0x2 ;  /* 0x00000004000c7c11 */ /* 0x000fc8000f8010ff */
[----:B------:R-:W-:-:S05]  /*1620*/  LEA.HI.X R13, R0, UR5, R3, 0x2, P0 ;  /* 0x00000005000d7c11 */ /* 0x000fca00080f1403 */
[----:B------:R1:W-:Y:S04]  /*1630*/  STG.E.STRONG.SYS desc[UR6][R12.64], R23 ;  /* 0x000000170c007986 */ /* 0x0003e8000c115906 */
.L_x_283:
[----:B------:R-:W-:Y:S05]  /*1640*/  BSYNC B0 ;  /* 0x0000000000007941 */ /* 0x000fea0003800000 */
.L_x_282:
        /* <DEDUP_REMOVED lines=29> */
.L_x_292:
[----:B------:R-:W-:Y:S05]  /*1820*/  BSYNC B0 ;  /* 0x0000000000007941 */ /* 0x000fea0003800000 */
.L_x_291:
        /* <DEDUP_REMOVED lines=11> */
[C---:B------:R-:W-:Y:S01]  /*18e0*/  VIADD R0, R2.reuse, 0xffffffff ;  /* 0xffffffff02007836 */ /* 0x040fe20000000000 */
[----:B------:R-:W-:Y:S01]  /*18f0*/  UMOV UR4, URZ ;  /* 0x0000003f00047c82 */ /* 0x000fe20008000000 */
[----:B------:R-:W-:-:S03]  /*1900*/  LOP3.LUT R3, R2, 0x3, RZ, 0xc0, !PT ;  /* 0x0000000302037812 */ /* 0x000fc600078ec0ff */
[----:B------:R-:W-:Y:S02]  /*1910*/  ISETP.GE.U32.AND P0, PT, R0, 0x3, PT ;  /* 0x000000030000780c */ /* 0x000fe40003f06070 */
[----:B------:R-:W-:-:S11]  /*1920*/  MOV R0, RZ ;  /* 0x000000ff00007202 */ /* 0x000fd60000000f00 */
[----:B------:R-:W-:Y:S05]  /*1930*/  @!P0 BRA `(.L_x_294) ;  /* 0x0000000400e88947 */ /* 0x000fea0003800000 */
[----:B------:R-:W2:Y:S01]  /*1940*/  LDC.64 R4, c[0x0][0x220] ;  /* 0x00008800ff047b82 */ /* 0x000ea20000000a00 */
        /* <DEDUP_REMOVED lines=9> */
.L_x_297:
        /* <DEDUP_REMOVED lines=40> */
[----:B------:R-:W-:-:S05]  /*1c60*/  VIADD R2, R2, 0xfffffff0 ;  /* 0xfffffff002027836 */ /* 0x000fca0000000000 */
        /* <DEDUP_REMOVED lines=19> */
.L_x_296:
        /* <DEDUP_REMOVED lines=33> */
.L_x_298:
[----:B------:R-:W-:-:S13]  /*1fb0*/  ISETP.NE.OR P0, PT, R2, RZ, P0 ;  /* 0x000000ff0200720c */ /* 0x000fda0000705670 */
[----:B------:R-:W-:Y:S05]  /*1fc0*/  @!P0 BRA `(.L_x_294) ;  /* 0x0000000000448947 */ /* 0x000fea0003800000 */
.L_x_295:
        /* <DEDUP_REMOVED lines=17> */
.L_x_294:
[----:B------:R-:W-:-:S13]  /*20e0*/  ISETP.NE.AND P0, PT, R3, RZ, PT ;  /* 0x000000ff0300720c */ /* 0x000fda0003f05270 */
[----:B------:R-:W-:Y:S05]  /*20f0*/  @!P0 BRA `(.L_x_293) ;  /* 0x0000000000248947 */ /* 0x000fea0003800000 */
[----:B--2---:R-:W2:Y:S01]  /*2100*/  LDC.64 R4, c[0x0][0x220] ;  /* 0x00008800ff047b82 */ /* 0x004ea20000000a00 */
[----:B------:R-:W-:-:S04]  /*2110*/  IMAD R7, R10, UR4, R9 ;  /* 0x000000040a077c24 */ /* 0x000fc8000f8e0209 */
[----:B--2---:R-:W-:-:S07]  /*2120*/  IMAD.WIDE R4, R7, 0x4, R4 ;  /* 0x0000000407047825 */ /* 0x004fce00078e0204 */
.L_x_299:
[----:B------:R2:W3:Y:S01]  /*2130*/  LDG.E.STRONG.SYS R7, desc[UR6][R4.64] ;  /* 0x0000000604077981 */ /* 0x0004e2000c1f5900 */
[----:B------:R-:W-:-:S04]  /*2140*/  IADD3 R3, R3, -0x1, RZ ;  /* 0xffffffff03037810 */ /* 0x000fc80007ffe0ff */
[----:B------:R-:W-:Y:S01]  /*2150*/  ISETP.NE.AND P0, PT, R3, RZ, PT ;  /* 0x000000ff0300720c */ /* 0x000fe20003f05270 */
[----:B--2---:R-:W-:-:S04]  /*2160*/  IMAD.WIDE R4, R10, 0x4, R4 ;  /* 0x000000040a047825 */ /* 0x004fc800078e0204 */
[----:B---3--:R-:W-:-:S08]  /*2170*/  FADD.FTZ R0, R7, R0 ;  /* 0x0000000007007221 */ /* 0x008fd00000010000 */
[----:B------:R-:W-:Y:S05]  /*2180*/  @P0 BRA `(.L_x_299) ;  /* 0xfffffffc00e80947 */ /* 0x000fea000383ffff */
.L_x_293:
[----:B------:R-:W3:Y:S02]  /*2190*/  LDC.64 R2, c[0x0][0x230] ;  /* 0x00008c00ff027b82 */ /* 0x000ee40000000a00 */
[----:B---3--:R-:W-:-:S05]  /*21a0*/  IMAD.WIDE R2, R9, 0x4, R2 ;  /* 0x0000000409027825 */ /* 0x008fca00078e0202 */
[----:B------:R-:W-:Y:S01]  /*21b0*/  STG.E desc[UR6][R2.64], R0 ;  /* 0x0000000002007986 */ /* 0x000fe2000c101906 */
[----:B------:R-:W-:Y:S05]  /*21c0*/  EXIT ;  /* 0x000000000000794d */ /* 0x000fea0003800000 */
.L_x_300:
        /* <DEDUP_REMOVED lines=11> */
.L_x_339:


//--------------------- .text._Z10Relu_fpropIfEvPT_jj --------------------------
	.section	.text._Z10Relu_fpropIfEvPT_jj,"ax",@progbits
	.align	128
        .global         _Z10Relu_fpropIfEvPT_jj
        .type           _Z10Relu_fpropIfEvPT_jj,@function
        .size           _Z10Relu_fpropIfEvPT_jj,(.L_x_340 - _Z10Relu_fpropIfEvPT_jj)
        .other          _Z10Relu_fpropIfEvPT_jj,@"STO_CUDA_ENTRY STV_DEFAULT"
_Z10Relu_fpropIfEvPT_jj:
.text._Z10Relu_fpropIfEvPT_jj:
        /* <DEDUP_REMOVED lines=19> */
.L_x_302:
        /* <DEDUP_REMOVED lines=9> */
[----:B------:R-:W2:Y:S02]  /*01c0*/  @!P0 LDG.E R17, desc[UR6][R4.64] ;  /* 0x0000000604118981 */ /* 0x000ea4000c1e1900 */
[C---:B------:R-:W-:Y:S01]  /*01d0*/  ISETP.GE.U32.AND P3, PT, R10.reuse, R13, PT ;  /* 0x0000000d0a00720c */ /* 0x040fe20003f66070 */
[----:B------:R-:W-:Y:S01]  /*01e0*/  IMAD.WIDE R10, R10, 0x4, R2 ;  /* 0x000000040a0a7825 */ /* 0x000fe200078e0202 */
[----:B------:R-:W3:Y:S05]  /*01f0*/  @!P1 LDG.E R19, desc[UR6][R6.64] ;  /* 0x0000000606139981 */ /* 0x000eea000c1e1900 */
[----:B------:R-:W4:Y:S06]  /*0200*/  @!P2 LDG.E R21, desc[UR6][R8.64] ;  /* 0x000000060815a981 */ /* 0x000f2c000c1e1900 */
[----:B------:R-:W5:Y:S01]  /*0210*/  @!P3 LDG.E R23, desc[UR6][R10.64] ;  /* 0x000000060a17b981 */ /* 0x000f62000c1e1900 */
[----:B------:R-:W-:Y:S01]  /*0220*/  IMAD R0, R15, 0x4, R0 ;  /* 0x000000040f007824 */ /* 0x000fe200078e0200 */
[----:B--2---:R-:W-:-:S02]  /*0230*/  FMNMX.FTZ R17, RZ, R17, !PT ;  /* 0x00000011ff117209 */ /* 0x004fc40007810000 */
[----:B---3--:R-:W-:-:S03]  /*0240*/  FMNMX.FTZ R19, RZ, R19, !PT ;  /* 0x00000013ff137209 */ /* 0x008fc60007810000 */
[----:B------:R0:W-:Y:S01]  /*0250*/  @!P0 STG.E desc[UR6][R4.64], R17 ;  /* 0x0000001104008986 */ /* 0x0001e2000c101906 */
[----:B----4-:R-:W-:-:S03]  /*0260*/  FMNMX.FTZ R21, RZ, R21, !PT ;  /* 0x00000015ff157209 */ /* 0x010fc60007810000 */
[----:B------:R0:W-:Y:S01]  /*0270*/  @!P1 STG.E desc[UR6][R6.64], R19 ;  /* 0x0000001306009986 */ /* 0x0001e2000c101906 */
[----:B-----5:R-:W-:-:S03]  /*0280*/  FMNMX.FTZ R23, RZ, R23, !PT ;  /* 0x00000017ff177209 */ /* 0x020fc60007810000 */
[----:B------:R0:W-:Y:S04]  /*0290*/  @!P2 STG.E desc[UR6][R8.64], R21 ;  /* 0x000000150800a986 */ /* 0x0001e8000c101906 */
[----:B------:R0:W-:Y:S01]  /*02a0*/  @!P3 STG.E desc[UR6][R10.64], R23 ;  /* 0x000000170a00b986 */ /* 0x0001e2000c101906 */
[----:B------:R-:W-:-:S13]  /*02b0*/  ISETP.GE.U32.AND P0, PT, R0, R13, PT ;  /* 0x0000000d0000720c */ /* 0x000fda0003f06070 */
[----:B0-----:R-:W-:Y:S05]  /*02c0*/  @!P0 BRA `(.L_x_302) ;  /* 0xfffffffc00988947 */ /* 0x001fea000383ffff */
[----:B------:R-:W-:Y:S05]  /*02d0*/  EXIT ;  /* 0x000000000000794d */ /* 0x000fea0003800000 */
.L_x_301:
        /* <DEDUP_REMOVED lines=8> */
.L_x_303:
[----:B01----:R-:W-:-:S05]  /*0360*/  IMAD.WIDE R2, R0, 0x10, R8 ;  /* 0x0000001000027825 */ /* 0x003fca00078e0208 */
[----:B------:R-:W2:Y:S01]  /*0370*/  LDG.E.128 R4, desc[UR6][R2.64] ;  /* 0x0000000602047981 */ /* 0x000ea2000c1e1d00 */
[----:B------:R-:W-:-:S04]  /*0380*/  VIADD R0, R0, UR4 ;  /* 0x0000000400007c36 */ /* 0x000fc80008000000 */
[----:B------:R-:W-:-:S05]  /*0390*/  IMAD.SHL.U32 R10, R0, 0x4, RZ ;  /* 0x00000004000a7824 */ /* 0x000fca00078e00ff */
[----:B------:R-:W-:Y:S02]  /*03a0*/  ISETP.GE.U32.AND P0, PT, R10, R13, PT ;  /* 0x0000000d0a00720c */ /* 0x000fe40003f06070 */
[----:B--2---:R-:W-:Y:S02]  /*03b0*/  FMNMX.FTZ R4, RZ, R4, !PT ;  /* 0x00000004ff047209 */ /* 0x004fe40007810000 */
[----:B------:R-:W-:Y:S02]  /*03c0*/  FMNMX.FTZ R5, RZ, R5, !PT ;  /* 0x00000005ff057209 */ /* 0x000fe40007810000 */
[----:B------:R-:W-:Y:S02]  /*03d0*/  FMNMX.FTZ R6, RZ, R6, !PT ;  /* 0x00000006ff067209 */ /* 0x000fe40007810000 */
[----:B------:R-:W-:-:S05]  /*03e0*/  FMNMX.FTZ R7, RZ, R7, !PT ;  /* 0x00000007ff077209 */ /* 0x000fca0007810000 */
[----:B------:R1:W-:Y:S01]  /*03f0*/  STG.E.128 desc[UR6][R2.64], R4 ;  /* 0x0000000402007986 */ /* 0x0003e2000c101d06 */
[----:B------:R-:W-:Y:S05]  /*0400*/  @!P0 BRA `(.L_x_303) ;  /* 0xfffffffc00d48947 */ /* 0x000fea000383ffff */
[----:B------:R-:W-:Y:S05]  /*0410*/  EXIT ;  /* 0x000000000000794d */ /* 0x000fea0003800000 */
.L_x_304:
        /* <DEDUP_REMOVED lines=14> */
.L_x_340:


//--------------------- .text._Z13Sigmoid_fpropIfEvPT_jj --------------------------
	.section	.text._Z13Sigmoid_fpropIfEvPT_jj,"ax",@progbits
	.align	128
        .global         _Z13Sigmoid_fpropIfEvPT_jj
        .type           _Z13Sigmoid_fpropIfEvPT_jj,@function
        .size           _Z13Sigmoid_fpropIfEvPT_jj,(.L_x_341 - _Z13Sigmoid_fpropIfEvPT_jj)
        .other          _Z13Sigmoid_fpropIfEvPT_jj,@"STO_CUDA_ENTRY STV_DEFAULT"
_Z13Sigmoid_fpropIfEvPT_jj:
.text._Z13Sigmoid_fpropIfEvPT_jj:
        /* <DEDUP_REMOVED lines=19> */
.L_x_306:
[C---:B---3--:R-:W-:Y:S01]  /*0130*/  IADD3 R8, R15.reuse, R0, RZ ;  /* 0x000000000f087210 */ /* 0x048fe20007ffe0ff */
        /* <DEDUP_REMOVED lines=8> */
[----:B------:R-:W2:Y:S02]  /*01c0*/  @!P0 LDG.E R17, desc[UR6][R2.64] ;  /* 0x0000000602118981 */ /* 0x000ea4000c1e1900 */
[--C-:B------:R-:W-:Y:S02]  /*01d0*/  IMAD.WIDE R6, R6, 0x4, R4.reuse ;  /* 0x0000000406067825 */ /* 0x100fe400078e0204 */
[----:B------:R-:W3:Y:S02]  /*01e0*/  @!P1 LDG.E R19, desc[UR6][R8.64] ;  /* 0x0000000608139981 */ /* 0x000ee4000c1e1900 */
[----:B------:R-:W-:Y:S02]  /*01f0*/  IMAD.WIDE R10, R10, 0x4, R4 ;  /* 0x000000040a0a7825 */ /* 0x000fe400078e0204 */
[----:B------:R-:W4:Y:S04]  /*0200*/  @!P2 LDG.E R21, desc[UR6][R6.64] ;  /* 0x000000060615a981 */ /* 0x000f28000c1e1900 */
[----:B------:R-:W5:Y:S01]  /*0210*/  @!P3 LDG.E R23, desc[UR6][R10.64] ;  /* 0x000000060a17b981 */ /* 0x000f62000c1e1900 */
[----:B------:R-:W-:Y:S01]  /*0220*/  LEA R0, R15, R0, 0x2 ;  /* 0x000000000f007211 */ /* 0x000fe200078e10ff */
[----:B--2---:R-:W-:Y:S01]  /*0230*/  FMUL.FTZ R12, R17, -1.4426950216293334961 ;  /* 0xbfb8aa3b110c7820 */ /* 0x004fe20000410000 */
[----:B---3--:R-:W-:-:S05]  /*0240*/  FMUL.FTZ R14, R19, -1.4426950216293334961 ;  /* 0xbfb8aa3b130e7820 */ /* 0x008fca0000410000 */
[----:B------:R-:W0:Y:S01]  /*0250*/  MUFU.EX2 R12, R12 ;  /* 0x0000000c000c7308 */ /* 0x000e220000000800 */
[----:B----4-:R-:W-:Y:S01]  /*0260*/  FMUL.FTZ R16, R21, -1.4426950216293334961 ;  /* 0xbfb8aa3b15107820 */ /* 0x010fe20000410000 */
[----:B-----5:R-:W-:-:S06]  /*0270*/  FMUL.FTZ R18, R23, -1.4426950216293334961 ;  /* 0xbfb8aa3b17127820 */ /* 0x020fcc0000410000 */
        /* <DEDUP_REMOVED lines=10> */
[----:B-1----:R3:W-:Y:S01]  /*0320*/  @!P0 STG.E desc[UR6][R2.64], R17 ;  /* 0x0000001102008986 */ /* 0x0027e2000c101906 */
[----:B------:R-:W-:-:S06]  /*0330*/  ISETP.GE.U32.AND P0, PT, R0, R13, PT ;  /* 0x0000000d0000720c */ /* 0x000fcc0003f06070 */
[----:B------:R-:W1:Y:S01]  /*0340*/  MUFU.RCP R23, R23 ;  /* 0x0000001700177308 */ /* 0x000e620000001000 */
[----:B--2---:R3:W-:Y:S04]  /*0350*/  @!P1 STG.E desc[UR6][R8.64], R19 ;  /* 0x0000001308009986 */ /* 0x0047e8000c101906 */
[----:B0-----:R3:W-:Y:S04]  /*0360*/  @!P2 STG.E desc[UR6][R6.64], R21 ;  /* 0x000000150600a986 */ /* 0x0017e8000c101906 */
[----:B-1----:R3:W-:Y:S01]  /*0370*/  @!P3 STG.E desc[UR6][R10.64], R23 ;  /* 0x000000170a00b986 */ /* 0x0027e2000c101906 */
[----:B------:R-:W-:Y:S05]  /*0380*/  @!P0 BRA `(.L_x_306) ;  /* 0xfffffffc00688947 */ /* 0x000fea000383ffff */
[----:B------:R-:W-:Y:S05]  /*0390*/  EXIT ;  /* 0x000000000000794d */ /* 0x000fea0003800000 */
.L_x_305:
        /* <DEDUP_REMOVED lines=8> */
.L_x_307:
[----:B01----:R-:W-:-:S05]  /*0420*/  IMAD.WIDE R8, R0, 0x10, R2 ;  /* 0x0000001000087825 */ /* 0x003fca00078e0202 */
[----:B------:R-:W2:Y:S01]  /*0430*/  LDG.E.128 R4, desc[UR6][R8.64] ;  /* 0x0000000608047981 */ /* 0x000ea2000c1e1d00 */
[----:B------:R-:W-:Y:S01]  /*0440*/  IADD3 R0, R0, UR4, RZ ;  /* 0x0000000400007c10 */ /* 0x000fe2000fffe0ff */
[----:B--2---:R-:W-:Y:S01]  /*0450*/  FMUL.FTZ R10, R4, -1.4426950216293334961 ;  /* 0xbfb8aa3b040a7820 */ /* 0x004fe20000410000 */
[----:B------:R-:W-:Y:S01]  /*0460*/  FMUL.FTZ R11, R5, -1.4426950216293334961 ;  /* 0xbfb8aa3b050b7820 */ /* 0x000fe20000410000 */
[----:B------:R-:W-:Y:S01]  /*0470*/  FMUL.FTZ R12, R6, -1.4426950216293334961 ;  /* 0xbfb8aa3b060c7820 */ /* 0x000fe20000410000 */
[----:B------:R-:W-:-:S03]  /*0480*/  FMUL.FTZ R13, R7, -1.4426950216293334961 ;  /* 0xbfb8aa3b070d7820 */ /* 0x000fc60000410000 */
[----:B------:R-:W0:Y:S08]  /*0490*/  MUFU.EX2 R10, R10 ;  /* 0x0000000a000a7308 */ /* 0x000e300000000800 */
[----:B------:R-:W1:Y:S08]  /*04a0*/  MUFU.EX2 R11, R11 ;  /* 0x0000000b000b7308 */ /* 0x000e700000000800 */
[----:B------:R-:W2:Y:S01]  /*04b0*/  MUFU.EX2 R12, R12 ;  /* 0x0000000c000c7308 */ /* 0x000ea20000000800 */
[----:B0-----:R-:W-:Y:S01]  /*04c0*/  FADD.FTZ R4, R10, 1 ;  /* 0x3f8000000a047421 */ /* 0x001fe20000010000 */
[----:B------:R-:W-:-:S04]  /*04d0*/  SHF.L.U32 R10, R0, 0x2, RZ ;  /* 0x00000002000a7819 */ /* 0x000fc800000006ff */
[----:B------:R-:W-:Y:S02]  /*04e0*/  ISETP.GE.U32.AND P0, PT, R10, R15, PT ;  /* 0x0000000f0a00720c */ /* 0x000fe40003f06070 */
[----:B------:R-:W0:Y:S01]  /*04f0*/  MUFU.EX2 R13, R13 ;  /* 0x0000000d000d7308 */ /* 0x000e220000000800 */
[----:B-1----:R-:W-:-:S07]  /*0500*/  FADD.FTZ R5, R11, 1 ;  /* 0x3f8000000b057421 */ /* 0x002fce0000010000 */
[----:B------:R-:W-:Y:S01]  /*0510*/  MUFU.RCP R4, R4 ;  /* 0x0000000400047308 */ /* 0x000fe20000001000 */
[----:B--2---:R-:W-:-:S07]  /*0520*/  FADD.FTZ R6, R12, 1 ;  /* 0x3f8000000c067421 */ /* 0x004fce0000010000 */
[----:B------:R-:W-:Y:S01]  /*0530*/  MUFU.RCP R5, R5 ;  /* 0x0000000500057308 */ /* 0x000fe20000001000 */
[----:B0-----:R-:W-:-:S07]  /*0540*/  FADD.FTZ R7, R13, 1 ;  /* 0x3f8000000d077421 */ /* 0x001fce0000010000 */
[----:B------:R-:W-:Y:S08]  /*0550*/  MUFU.RCP R6, R6 ;  /* 0x0000000600067308 */ /* 0x000ff00000001000 */
[----:B------:R-:W0:Y:S02]  /*0560*/  MUFU.RCP R7, R7 ;  /* 0x0000000700077308 */ /* 0x000e240000001000 */
[----:B0-----:R1:W-:Y:S01]  /*0570*/  STG.E.128 desc[UR6][R8.64], R4 ;  /* 0x0000000408007986 */ /* 0x0013e2000c101d06 */
[----:B------:R-:W-:Y:S05]  /*0580*/  @!P0 BRA `(.L_x_307) ;  /* 0xfffffffc00a48947 */ /* 0x000fea000383ffff */
[----:B------:R-:W-:Y:S05]  /*0590*/  EXIT ;  /* 0x000000000000794d */ /* 0x000fea0003800000 */
.L_x_308:
        /* <DEDUP_REMOVED lines=14> */
.L_x_341:


//--------------------- .text._Z17biasAddRelu_fpropIfEvPT_S1_jj --------------------------
	.section	.text._Z17biasAddRelu_fpropIfEvPT_S1_jj,"ax",@progbits
	.align	128
        .global         _Z17biasAddRelu_fpropIfEvPT_S1_jj
        .type           _Z17biasAddRelu_fpropIfEvPT_S1_jj,@function
        .size           _Z17biasAddRelu_fpropIfEvPT_S1_jj,(.L_x_342 - _Z17biasAddRelu_fpropIfEvPT_S1_jj)
        .other          _Z17biasAddRelu_fpropIfEvPT_S1_jj,@"STO_CUDA_ENTRY STV_DEFAULT"
_Z17biasAddRelu_fpropIfEvPT_S1_jj:
.text._Z17biasAddRelu_fpropIfEvPT_S1_jj:
        /* <DEDUP_REMOVED lines=31> */
[----:B0-----:R-:W-:Y:S01]  /*01f0*/  HFMA2.MMA R6, -RZ, RZ, 0, 0 ;  /* 0x00000000ff067435 */ /* 0x001fe200000001ff */
[----:B-1----:R-:W-:-:S04]  /*0200*/  IMAD.MOV R21, RZ, RZ, -R7 ;  /* 0x000000ffff157224 */ /* 0x002fc800078e0a07 */
[----:B------:R-:W-:-:S05]  /*0210*/  IMAD R21, R21, UR7, RZ ;  /* 0x0000000715157c24 */ /* 0x000fca000f8e02ff */
[----:B--23--:R-:W-:-:S07]  /*0220*/  IMAD.HI.U32 R21, R7, R21, R6 ;  /* 0x0000001507157227 */ /* 0x00cfce00078e0006 */
.L_x_310:
[-C--:B------:R-:W-:Y:S01]  /*0230*/  IMAD.HI.U32 R6, R21, R0.reuse, RZ ;  /* 0x0000000015067227 */ /* 0x080fe200078e00ff */
[----:B------:R-:W-:-:S03]  /*0240*/  IADD3 R8, R23, R0, RZ ;  /* 0x0000000017087210 */ /* 0x000fc60007ffe0ff */
[----:B------:R-:W-:Y:S02]  /*0250*/  IMAD.MOV R7, RZ, RZ, -R6 ;  /* 0x000000ffff077224 */ /* 0x000fe400078e0a06 */
[----:B------:R-:W-:Y:S02]  /*0260*/  IMAD.IADD R10, R23, 0x1, R8 ;  /* 0x00000001170a7824 */ /* 0x000fe400078e0208 */
[----:B------:R-:W-:Y:S02]  /*0270*/  IMAD R7, R7, UR5, R0 ;  /* 0x0000000507077c24 */ /* 0x000fe4000f8e0200 */
[----:B------:R-:W-:Y:S01]  /*0280*/  IMAD.IADD R13, R23, 0x1, R10 ;  /* 0x00000001170d7824 */ /* 0x000fe200078e020a */
[----:B------:R-:W-:Y:S02]  /*0290*/  ISETP.GE.U32.AND P3, PT, R10, UR4, PT ;  /* 0x000000040a007c0c */ /* 0x000fe4000bf66070 */
[----:B------:R-:W-:Y:S02]  /*02a0*/  ISETP.GE.U32.AND P1, PT, R7, UR5, PT ;  /* 0x0000000507007c0c */ /* 0x000fe4000bf26070 */
[----:B------:R-:W-:-:S11]  /*02b0*/  ISETP.GE.U32.AND P4, PT, R13, UR4, PT ;  /* 0x000000040d007c0c */ /* 0x000fd6000bf86070 */
[----:B------:R-:W-:Y:S01]  /*02c0*/  @P1 VIADD R7, R7, -UR5 ;  /* 0x8000000507071c36 */ /* 0x000fe20008000000 */
[----:B------:R-:W-:-:S04]  /*02d0*/  ISETP.GE.U32.AND P1, PT, R0, UR4, PT ;  /* 0x0000000400007c0c */ /* 0x000fc8000bf26070 */
[----:B------:R-:W-:Y:S01]  /*02e0*/  ISETP.GE.U32.AND P2, PT, R7, UR5, PT ;  /* 0x0000000507007c0c */ /* 0x000fe2000bf46070 */
[----:B------:R-:W-:-:S04]  /*02f0*/  IMAD.WIDE R10, R10, 0x4, R4 ;  /* 0x000000040a0a7825 */ /* 0x000fc800078e0204 */
[----:B------:R-:W-:Y:S01]  /*0300*/  IMAD.WIDE R12, R13, 0x4, R4 ;  /* 0x000000040d0c7825 */ /* 0x000fe200078e0204 */
[----:B------:R-:W2:Y:S04]  /*0310*/  @!P3 LDG.E R22, desc[UR10][R10.64] ;  /* 0x0000000a0a16b981 */ /* 0x000ea8000c1e1900 */
[----:B------:R-:W3:Y:S03]  /*0320*/  @!P4 LDG.E R25, desc[UR10][R12.64] ;  /* 0x0000000a0c19c981 */ /* 0x000ee6000c1e1900 */
[----:B------:R-:W-:Y:S02]  /*0330*/  @P2 IADD3 R7, R7, -UR5, RZ ;  /* 0x8000000507072c10 */ /* 0x000fe4000fffe0ff */
[----:B------:R-:W-:-:S02]  /*0340*/  ISETP.GE.U32.AND P2, PT, R8, UR4, PT ;  /* 0x0000000408007c0c */ /* 0x000fc4000bf46070 */
[----:B------:R-:W-:Y:S01]  /*0350*/  SEL R15, R20, R7, !P0 ;  /* 0x00000007140f7207 */ /* 0x000fe20004000000 */
[----:B------:R-:W-:-:S04]  /*0360*/  IMAD.WIDE R6, R0, 0x4, R4 ;  /* 0x0000000400067825 */ /* 0x000fc800078e0204 */
[----:B------:R-:W-:Y:S01]  /*0370*/  IMAD.WIDE R14, R15, 0x4, R2 ;  /* 0x000000040f0e7825 */ /* 0x000fe200078e0202 */
[----:B------:R-:W4:Y:S03]  /*0380*/  @!P1 LDG.E R24, desc[UR10][R6.64] ;  /* 0x0000000a06189981 */ /* 0x000f26000c1e1900 */
[----:B------:R-:W-:Y:S01]  /*0390*/  IMAD.WIDE R8, R8, 0x4, R4 ;  /* 0x0000000408087825 */ /* 0x000fe200078e0204 */
[----:B------:R-:W4:Y:S04]  /*03a0*/  @!P1 LDG.E R19, desc[UR10][R14.64] ;  /* 0x0000000a0e139981 */ /* 0x000f28000c1e1900 */
[----:B------:R-:W5:Y:S04]  /*03b0*/  @!P2 LDG.E R18, desc[UR10][R14.64] ;  /* 0x0000000a0e12a981 */ /* 0x000f68000c1e1900 */
[----:B------:R-:W5:Y:S04]  /*03c0*/  @!P2 LDG.E R27, desc[UR10][R8.64] ;  /* 0x0000000a081ba981 */ /* 0x000f68000c1e1900 */
[----:B------:R-:W2:Y:S04]  /*03d0*/  @!P3 LDG.E R17, desc[UR10][R14.64] ;  /* 0x0000000a0e11b981 */ /* 0x000ea8000c1e1900 */
[----:B------:R-:W3:Y:S01]  /*03e0*/  @!P4 LDG.E R16, desc[UR10][R14.64] ;  /* 0x0000000a0e10c981 */ /* 0x000ee2000c1e1900 */
[----:B------:R-:W-:-:S02]  /*03f0*/  IMAD R0, R23, 0x4, R0 ;  /* 0x0000000417007824 */ /* 0x000fc400078e0200 */
[----:B----4-:R-:W-:Y:S01]  /*0400*/  FADD.FTZ R24, R19, R24 ;  /* 0x0000001813187221 */ /* 0x010fe20000010000 */
[----:B-----5:R-:W-:-:S04]  /*0410*/  FADD.FTZ R27, R18, R27 ;  /* 0x0000001b121b7221 */ /* 0x020fc80000010000 */
[----:B------:R-:W-:Y:S01]  /*0420*/  FMNMX.FTZ R24, RZ, R24, !PT ;  /* 0x00000018ff187209 */ /* 0x000fe20007810000 */
[----:B--2---:R-:W-:Y:S01]  /*0430*/  FADD.FTZ R22, R17, R22 ;  /* 0x0000001611167221 */ /* 0x004fe20000010000 */
[----:B------:R-:W-:Y:S01]  /*0440*/  FMNMX.FTZ R27, RZ, R27, !PT ;  /* 0x0000001bff1b7209 */ /* 0x000fe20007810000 */
[----:B---3--:R-:W-:-:S03]  /*0450*/  FADD.FTZ R25, R16, R25 ;  /* 0x0000001910197221 */ /* 0x008fc60000010000 */
[----:B------:R-:W-:Y:S01]  /*0460*/  FMNMX.FTZ R22, RZ, R22, !PT ;  /* 0x00000016ff167209 */ /* 0x000fe20007810000 */
[----:B------:R0:W-:Y:S01]  /*0470*/  @!P1 STG.E desc[UR10][R6.64], R24 ;  /* 0x0000001806009986 */ /* 0x0001e2000c10190a */
[----:B------:R-:W-:-:S03]  /*0480*/  FMNMX.FTZ R25, RZ, R25, !PT ;  /* 0x00000019ff197209 */ /* 0x000fc60007810000 */
[----:B------:R0:W-:Y:S04]  /*0490*/  @!P2 STG.E desc[UR10][R8.64], R27 ;  /* 0x0000001b0800a986 */ /* 0x0001e8000c10190a */
[----:B------:R0:W-:Y:S04]  /*04a0*/  @!P3 STG.E desc[UR10][R10.64], R22 ;  /* 0x000000160a00b986 */ /* 0x0001e8000c10190a */
[----:B------:R0:W-:Y:S01]  /*04b0*/  @!P4 STG.E desc[UR10][R12.64], R25 ;  /* 0x000000190c00c986 */ /* 0x0001e2000c10190a */
[----:B------:R-:W-:-:S13]  /*04c0*/  ISETP.GE.U32.AND P1, PT, R0, UR4, PT ;  /* 0x0000000400007c0c */ /* 0x000fda000bf26070 */
[----:B0-----:R-:W-:Y:S05]  /*04d0*/  @!P1 BRA `(.L_x_310) ;  /* 0xfffffffc00549947 */ /* 0x001fea000383ffff */
[----:B------:R-:W-:Y:S05]  /*04e0*/  EXIT ;  /* 0x000000000000794d */ /* 0x000fea0003800000 */
.L_x_309:
        /* <DEDUP_REMOVED lines=12> */
[----:B------:R-:W2:Y:S01]  /*05b0*/  LDC.64 R12, c[0x0][0x218] ;  /* 0x00008600ff0c7b82 */ /* 0x000ea20000000a00 */
[----:B------:R-:W-:-:S06]  /*05c0*/  LOP3.LUT R16, RZ, UR4, RZ, 0x33, !PT ;  /* 0x00000004ff107c12 */ /* 0x000fcc000f8e33ff */
[----:B-1----:R-:W1:Y:S02]  /*05d0*/  MUFU.RCP R6, R6 ;  /* 0x0000000600067308 */ /* 0x002e640000001000 */
[----:B-1----:R-:W-:-:S06]  /*05e0*/  VIADD R4, R6, 0xffffffe ;  /* 0x0ffffffe06047836 */ /* 0x002fcc0000000000 */
[----:B------:R1:W3:Y:S02]  /*05f0*/  F2I.FTZ.U32.TRUNC.NTZ R5, R4 ;  /* 0x0000000400057305 */ /* 0x0002e4000021f000 */
[----:B-1----:R-:W-:Y:S02]  /*0600*/  IMAD.MOV.U32 R4, RZ, RZ, RZ ;  /* 0x000000ffff047224 */ /* 0x002fe400078e00ff */
[----:B---3--:R-:W-:-:S04]  /*0610*/  IMAD R17, R17, R5, RZ ;  /* 0x0000000511117224 */ /* 0x008fc800078e02ff */
[----:B0-2---:R-:W-:-:S07]  /*0620*/  IMAD.HI.U32 R17, R5, R17, R4 ;  /* 0x0000001105117227 */ /* 0x005fce00078e0004 */
.L_x_311:
[----:B0-----:R-:W-:-:S04]  /*0630*/  IMAD.HI.U32 R4, R17, R0, RZ ;  /* 0x0000000011047227 */ /* 0x001fc800078e00ff */
[----:B------:R-:W-:Y:S01]  /*0640*/  IMAD.WIDE R14, R0, 0x10, R2 ;  /* 0x00000010000e7825 */ /* 0x000fe200078e0202 */
[----:B------:R-:W-:-:S05]  /*0650*/  IADD3 R5, -R4, RZ, RZ ;  /* 0x000000ff04057210 */ /* 0x000fca0007ffe1ff */
[----:B------:R-:W-:-:S05]  /*0660*/  IMAD R5, R5, UR4, R0 ;  /* 0x0000000405057c24 */ /* 0x000fca000f8e0200 */
[----:B------:R-:W-:-:S13]  /*0670*/  ISETP.GE.U32.AND P0, PT, R5, UR4, PT ;  /* 0x0000000405007c0c */ /* 0x000fda000bf06070 */
[----:B------:R-:W-:-:S05]  /*0680*/  @P0 VIADD R5, R5, -UR4 ;  /* 0x8000000405050c36 */ /* 0x000fca0008000000 */
[----:B------:R-:W-:-:S13]  /*0690*/  ISETP.GE.U32.AND P0, PT, R5, UR4, PT ;  /* 0x0000000405007c0c */ /* 0x000fda000bf06070 */
[----:B------:R-:W-:-:S04]  /*06a0*/  @P0 IADD3 R5, R5, -UR4, RZ ;  /* 0x8000000405050c10 */ /* 0x000fc8000fffe0ff */
[----:B------:R-:W-:Y:S02]  /*06b0*/  SEL R9, R16, R5, !P1 ;  /* 0x0000000510097207 */ /* 0x000fe40004800000 */
[----:B------:R-:W2:Y:S03]  /*06c0*/  LDG.E.128 R4, desc[UR10][R14.64] ;  /* 0x0000000a0e047981 */ /* 0x000ea6000c1e1d00 */
[----:B------:R-:W-:-:S06]  /*06d0*/  IMAD.WIDE.U32 R8, R9, 0x10, R12 ;  /* 0x0000001009087825 */ /* 0x000fcc00078e000c */
[----:B------:R-:W2:Y:S01]  /*06e0*/  LDG.E.128 R8, desc[UR10][R8.64] ;  /* 0x0000000a08087981 */ /* 0x000ea2000c1e1d00 */
[----:B------:R-:W-:Y:S02]  /*06f0*/  VIADD R0, R0, UR5 ;  /* 0x0000000500007c36 */ /* 0x000fe40008000000 */
[----:B--2---:R-:W-:Y:S01]  /*0700*/  FADD.FTZ R4, R4, R8 ;  /* 0x0000000804047221 */ /* 0x004fe20000010000 */
[----:B------:R-:W-:Y:S01]  /*0710*/  FADD.FTZ R5, R5, R9 ;  /* 0x0000000905057221 */ /* 0x000fe20000010000 */
[----:B------:R-:W-:Y:S01]  /*0720*/  FADD.FTZ R6, R6, R10 ;  /* 0x0000000a06067221 */ /* 0x000fe20000010000 */
[----:B------:R-:W-:Y:S02]  /*0730*/  FADD.FTZ R7, R7, R11 ;  /* 0x0000000b07077221 */ /* 0x000fe40000010000 */
[----:B------:R-:W-:Y:S02]  /*0740*/  FMNMX.FTZ R4, RZ, R4, !PT ;  /* 0x00000004ff047209 */ /* 0x000fe40007810000 */
[----:B------:R-:W-:-:S02]  /*0750*/  FMNMX.FTZ R5, RZ, R5, !PT ;  /* 0x00000005ff057209 */ /* 0x000fc40007810000 */
[----:B------:R-:W-:Y:S02]  /*0760*/  FMNMX.FTZ R6, RZ, R6, !PT ;  /* 0x00000006ff067209 */ /* 0x000fe40007810000 */
[----:B------:R-:W-:Y:S02]  /*0770*/  FMNMX.FTZ R7, RZ, R7, !PT ;  /* 0x00000007ff077209 */ /* 0x000fe40007810000 */
[----:B------:R-:W-:-:S03]  /*0780*/  SHF.L.U32 R8, R0, 0x2, RZ ;  /* 0x0000000200087819 */ /* 0x000fc600000006ff */
[----:B------:R0:W-:Y:S01]  /*0790*/  STG.E.128 desc[UR10][R14.64], R4 ;  /* 0x000000040e007986 */ /* 0x0001e2000c101d0a */
[----:B------:R-:W-:-:S13]  /*07a0*/  ISETP.GE.U32.AND P0, PT, R8, UR8, PT ;  /* 0x0000000808007c0c */ /* 0x000fda000bf06070 */
[----:B------:R-:W-:Y:S05]  /*07b0*/  @!P0 BRA `(.L_x_311) ;  /* 0xfffffffc009c8947 */ /* 0x000fea000383ffff */
[----:B------:R-:W-:Y:S05]  /*07c0*/  EXIT ;  /* 0x000000000000794d */ /* 0x000fea0003800000 */
.L_x_312:
        /* <DEDUP_REMOVED lines=11> */
.L_x_342:


//--------------------- .text._Z13biasAdd_fpropIfEvPT_S1_jj --------------------------
	.section	.text._Z13biasAdd_fpropIfEvPT_S1_jj,"ax",@progbits
	.align	128
        .global         _Z13biasAdd_fpropIfEvPT_S1_jj
        .type           _Z13biasAdd_fpropIfEvPT_S1_jj,@function
        .size           _Z13biasAdd_fpropIfEvPT_S1_jj,(.L_x_343 - _Z13biasAdd_fpropIfEvPT_S1_jj)
        .other          _Z13biasAdd_fpropIfEvPT_S1_jj,@"STO_CUDA_ENTRY STV_DEFAULT"
_Z13biasAdd_fpropIfEvPT_S1_jj:
.text._Z13biasAdd_fpropIfEvPT_S1_jj:
        /* <DEDUP_REMOVED lines=31> */
[----:B0-----:R-:W-:Y:S01]  /*01f0*/  HFMA2.MMA R6, -RZ, RZ, 0, 0 ;  /* 0x00000000ff067435 */ /* 0x001fe200000001ff */
[----:B-1----:R-:W-:-:S04]  /*0200*/  IMAD.MOV R21, RZ, RZ, -R7 ;  /* 0x000000ffff157224 */ /* 0x002fc800078e0a07 */
[----:B------:R-:W-:-:S05]  /*0210*/  IMAD R21, R21, UR7, RZ ;  /* 0x0000000715157c24 */ /* 0x000fca000f8e02ff */
[----:B--23--:R-:W-:-:S07]  /*0220*/  IMAD.HI.U32 R21, R7, R21, R6 ;  /* 0x0000001507157227 */ /* 0x00cfce00078e0006 */
.L_x_314:
[----:B------:R-:W-:-:S04]  /*0230*/  IMAD.HI.U32 R6, R21, R0, RZ ;  /* 0x0000000015067227 */ /* 0x000fc800078e00ff */
[----:B------:R-:W-:Y:S02]  /*0240*/  IMAD.MOV R7, RZ, RZ, -R6 ;  /* 0x000000ffff077224 */ /* 0x000fe400078e0a06 */
[--C-:B------:R-:W-:Y:S02]  /*0250*/  IMAD.IADD R8, R23, 0x1, R0.reuse ;  /* 0x0000000117087824 */ /* 0x100fe400078e0200 */
[----:B------:R-:W-:-:S03]  /*0260*/  IMAD R7, R7, UR5, R0 ;  /* 0x0000000507077c24 */ /* 0x000fc6000f8e0200 */
[----:B------:R-:W-:Y:S02]  /*0270*/  IADD3 R10, R23, R8, RZ ;  /* 0x00000008170a7210 */ /* 0x000fe40007ffe0ff */
[----:B------:R-:W-:Y:S02]  /*0280*/  ISETP.GE.U32.AND P1, PT, R7, UR5, PT ;  /* 0x0000000507007c0c */ /* 0x000fe4000bf26070 */
[----:B------:R-:W-:Y:S01]  /*0290*/  ISETP.GE.U32.AND P3, PT, R10, UR4, PT ;  /* 0x000000040a007c0c */ /* 0x000fe2000bf66070 */
[----:B------:R-:W-:-:S05]  /*02a0*/  IMAD.IADD R13, R23, 0x1, R10 ;  /* 0x00000001170d7824 */ /* 0x000fca00078e020a */
[----:B------:R-:W-:-:S05]  /*02b0*/  ISETP.GE.U32.AND P4, PT, R13, UR4, PT ;  /* 0x000000040d007c0c */ /* 0x000fca000bf86070 */
[----:B------:R-:W-:Y:S02]  /*02c0*/  @P1 IADD3 R7, R7, -UR5, RZ ;  /* 0x8000000507071c10 */ /* 0x000fe4000fffe0ff */
[----:B------:R-:W-:Y:S02]  /*02d0*/  ISETP.GE.U32.AND P1, PT, R0, UR4, PT ;  /* 0x0000000400007c0c */ /* 0x000fe4000bf26070 */
        /* <DEDUP_REMOVED lines=20> */
[----:B------:R0:W-:Y:S01]  /*0420*/  @!P1 STG.E desc[UR10][R6.64], R24 ;  /* 0x0000001806009986 */ /* 0x0001e2000c10190a */
[----:B--2---:R-:W-:-:S03]  /*0430*/  FADD.FTZ R22, R17, R22 ;  /* 0x0000001611167221 */ /* 0x004fc60000010000 */
[----:B------:R0:W-:Y:S01]  /*0440*/  @!P2 STG.E desc[UR10][R8.64], R25 ;  /* 0x000000190800a986 */ /* 0x0001e2000c10190a */
[----:B---3--:R-:W-:-:S03]  /*0450*/  FADD.FTZ R27, R16, R27 ;  /* 0x0000001b101b7221 */ /* 0x008fc60000010000 */
[----:B------:R0:W-:Y:S04]  /*0460*/  @!P3 STG.E desc[UR10][R10.64], R22 ;  /* 0x000000160a00b986 */ /* 0x0001e8000c10190a */
[----:B------:R0:W-:Y:S01]  /*0470*/  @!P4 STG.E desc[UR10][R12.64], R27 ;  /* 0x0000001b0c00c986 */ /* 0x0001e2000c10190a */
[----:B------:R-:W-:-:S13]  /*0480*/  ISETP.GE.U32.AND P1, PT, R0, UR4, PT ;  /* 0x0000000400007c0c */ /* 0x000fda000bf26070 */
[----:B0-----:R-:W-:Y:S05]  /*0490*/  @!P1 BRA `(.L_x_314) ;  /* 0xfffffffc00649947 */ /* 0x001fea000383ffff */
[----:B------:R-:W-:Y:S05]  /*04a0*/  EXIT ;  /* 0x000000000000794d */ /* 0x000fea0003800000 */
.L_x_313:
        /* <DEDUP_REMOVED lines=20> */
.L_x_315:
[----:B0-----:R-:W-:-:S04]  /*05f0*/  IMAD.HI.U32 R4, R17, R0, RZ ;  /* 0x0000000011047227 */ /* 0x001fc800078e00ff */
[----:B------:R-:W-:Y:S01]  /*0600*/  IMAD.WIDE R14, R0, 0x10, R12 ;  /* 0x00000010000e7825 */ /* 0x000fe200078e020c */
[----:B------:R-:W-:-:S05]  /*0610*/  IADD3 R5, -R4, RZ, RZ ;  /* 0x000000ff04057210 */ /* 0x000fca0007ffe1ff */
[----:B------:R-:W-:-:S05]  /*0620*/  IMAD R4, R5, UR4, R0 ;  /* 0x0000000405047c24 */ /* 0x000fca000f8e0200 */
[----:B------:R-:W-:-:S13]  /*0630*/  ISETP.GE.U32.AND P0, PT, R4, UR4, PT ;  /* 0x0000000404007c0c */ /* 0x000fda000bf06070 */
[----:B------:R-:W-:-:S04]  /*0640*/  @P0 IADD3 R4, R4, -UR4, RZ ;  /* 0x8000000404040c10 */ /* 0x000fc8000fffe0ff */
[----:B------:R-:W-:-:S13]  /*0650*/  ISETP.GE.U32.AND P0, PT, R4, UR4, PT ;  /* 0x0000000404007c0c */ /* 0x000fda000bf06070 */
[----:B------:R-:W-:-:S05]  /*0660*/  @P0 VIADD R4, R4, -UR4 ;  /* 0x8000000404040c36 */ /* 0x000fca0008000000 */
[----:B------:R-:W-:Y:S02]  /*0670*/  SEL R9, R19, R4, !P1 ;  /* 0x0000000413097207 */ /* 0x000fe40004800000 */
[----:B------:R-:W2:Y:S03]  /*0680*/  LDG.E.128 R4, desc[UR10][R14.64] ;  /* 0x0000000a0e047981 */ /* 0x000ea6000c1e1d00 */
[----:B------:R-:W-:-:S06]  /*0690*/  IMAD.WIDE.U32 R8, R9, 0x10, R2 ;  /* 0x0000001009087825 */ /* 0x000fcc00078e0002 */
[----:B------:R-:W2:Y:S01]  /*06a0*/  LDG.E.128 R8, desc[UR10][R8.64] ;  /* 0x0000000a08087981 */ /* 0x000ea2000c1e1d00 */
[----:B------:R-:W-:Y:S01]  /*06b0*/  IADD3 R0, R0, UR5, RZ ;  /* 0x0000000500007c10 */ /* 0x000fe2000fffe0ff */
[----:B--2---:R-:W-:Y:S01]  /*06c0*/  FADD.FTZ R4, R4, R8 ;  /* 0x0000000804047221 */ /* 0x004fe20000010000 */
[----:B------:R-:W-:Y:S01]  /*06d0*/  FADD.FTZ R5, R5, R9 ;  /* 0x0000000905057221 */ /* 0x000fe20000010000 */
[----:B------:R-:W-:Y:S01]  /*06e0*/  FADD.FTZ R6, R6, R10 ;  /* 0x0000000a06067221 */ /* 0x000fe20000010000 */
[----:B------:R-:W-:Y:S01]  /*06f0*/  FADD.FTZ R7, R7, R11 ;  /* 0x0000000b07077221 */ /* 0x000fe20000010000 */
[----:B------:R-:W-:-:S04]  /*0700*/  SHF.L.U32 R10, R0, 0x2, RZ ;  /* 0x00000002000a7819 */ /* 0x000fc800000006ff */
[----:B------:R0:W-:Y:S01]  /*0710*/  STG.E.128 desc[UR10][R14.64], R4 ;  /* 0x000000040e007986 */ /* 0x0001e2000c101d0a */
[----:B------:R-:W-:-:S13]  /*0720*/  ISETP.GE.U32.AND P0, PT, R10, UR8, PT ;  /* 0x000000080a007c0c */ /* 0x000fda000bf06070 */
[----:B------:R-:W-:Y:S05]  /*0730*/  @!P0 BRA `(.L_x_315) ;  /* 0xfffffffc00ac8947 */ /* 0x000fea000383ffff */
[----:B------:R-:W-:Y:S05]  /*0740*/  EXIT ;  /* 0x000000000000794d */ /* 0x000fea0003800000 */
.L_x_316:
        /* <DEDUP_REMOVED lines=11> */
.L_x_343:


//--------------------- .nv.shared.reserved.0     --------------------------
	.section	.nv.shared.reserved.0,"aw",@nobits
	.weak		__nv_reservedSMEM_offset_0_alias
	.size		__nv_reservedSMEM_offset_0_alias, 0, 0
	.other		__nv_reservedSMEM_offset_0_alias,@"STO_CUDA_RESERVED_SHARED STV_DEFAULT"
__nv_reservedSMEM_offset_0_alias:
	.zero		0


//--------------------- .nv.global                --------------------------
	.section	.nv.global,"aw",@nobits
.nv.global:
	.type		_ZN42_INTERNAL_b628ace1_11_mlp_cuda_cu_44ed88f24cuda3std3__48in_placeE,@object
	.size		_ZN42_INTERNAL_b628ace1_11_mlp_cuda_cu_44ed88f24cuda3std3__48in_placeE,(_ZN42_INTERNAL_b628ace1_11_mlp_cuda_cu_44ed88f24cuda3std6ranges3__45__cpo8distanceE - _ZN42_INTERNAL_b628ace1_11_mlp_cuda_cu_44ed88f24cuda3std3__48in_placeE)
_ZN42_INTERNAL_b628ace1_11_mlp_cuda_cu_44ed88f24cuda3std3__48in_placeE:
	.zero		1
	.type		_ZN42_INTERNAL_b628ace1_11_mlp_cuda_cu_44ed88f24cuda3std6ranges3__45__cpo8distanceE,@object
	.size		_ZN42_INTERNAL_b628ace1_11_mlp_cuda_cu_44ed88f24cuda3std6ranges3__45__cpo8distanceE,(_ZN42_INTERNAL_b628ace1_11_mlp_cuda_cu_44ed88f24cuda3std3__45__cpo6cbeginE - _ZN42_INTERNAL_b628ace1_11_mlp_cuda_cu_44ed88f24cuda3std6ranges3__45__cpo8distanceE)
_ZN42_INTERNAL_b628ace1_11_mlp_cuda_cu_44ed88f24cuda3std6ranges3__45__cpo8distanceE:
	.zero		1
	.type		_ZN42_INTERNAL_b628ace1_11_mlp_cuda_cu_44ed88f24cuda3std3__45__cpo6cbeginE,@object
	.size		_ZN42_INTERNAL_b628ace1_11_mlp_cuda_cu_44ed88f24cuda3std3__45__cpo6cbeginE,(_ZN42_INTERNAL_b628ace1_11_mlp_cuda_cu_44ed88f24cuda3std6ranges3__45__cpo7advanceE - _ZN42_INTERNAL_b628ace1_11_mlp_cuda_cu_44ed88f24cuda3std3__45__cpo6cbeginE)
_ZN42_INTERNAL_b628ace1_11_mlp_cuda_cu_44ed88f24cuda3std3__45__cpo6cbeginE:
	.zero		1
	.type		_ZN42_INTERNAL_b628ace1_11_mlp_cuda_cu_44ed88f24cuda3std6ranges3__45__cpo7advanceE,@object
	.size		_ZN42_INTERNAL_b628ace1_11_mlp_cuda_cu_44ed88f24cuda3std6ranges3__45__cpo7advanceE,(_ZN42_INTERNAL_b628ace1_11_mlp_cuda_cu_44ed88f24cuda3std3__45__cpo7crbeginE - _ZN42_INTERNAL_b628ace1_11_mlp_cuda_cu_44ed88f24cuda3std6ranges3__45__cpo7advanceE)
_ZN42_INTERNAL_b628ace1_11_mlp_cuda_cu_44ed88f24cuda3std6ranges3__45__cpo7advanceE:
	.zero		1
	.type		_ZN42_INTERNAL_b628ace1_11_mlp_cuda_cu_44ed88f24cuda3std3__45__cpo7crbeginE,@object
	.size		_ZN42_INTERNAL_b628ace1_11_mlp_cuda_cu_44ed88f24cuda3std3__45__cpo7crbeginE,(_ZN42_INTERNAL_b628ace1_11_mlp_cuda_cu_44ed88f24cuda3std6ranges3__45__cpo4dataE - _ZN42_INTERNAL_b628ace1_11_mlp_cuda_cu_44ed88f24cuda3std3__45__cpo7crbeginE)
_ZN42_INTERNAL_b628ace1_11_mlp_cuda_cu_44ed88f24cuda3std3__45__cpo7crbeginE:
	.zero		1
	.type		_ZN42_INTERNAL_b628ace1_11_mlp_cuda_cu_44ed88f24cuda3std6ranges3__45__cpo4dataE,@object
	.size		_ZN42_INTERNAL_b628ace1_11_mlp_cuda_cu_44ed88f24cuda3std6ranges3__45__cpo4dataE,(_ZN42_INTERNAL_b628ace1_11_mlp_cuda_cu_44ed88f24cuda3std6ranges3__45__cpo5beginE - _ZN42_INTERNAL_b628ace1_11_mlp_cuda_cu_44ed88f24cuda3std6ranges3__45__cpo4dataE)
_ZN42_INTERNAL_b628ace1_11_mlp_cuda_cu_44ed88f24cuda3std6ranges3__45__cpo4dataE:
	.zero		1
	.type		_ZN42_INTERNAL_b628ace1_11_mlp_cuda_cu_44ed88f24cuda3std6ranges3__45__cpo5beginE,@object
	.size		_ZN42_INTERNAL_b628ace1_11_mlp_cuda_cu_44ed88f24cuda3std6ranges3__45__cpo5beginE,(_ZN42_INTERNAL_b628ace1_11_mlp_cuda_cu_44ed88f24cuda3std3__444_GLOBAL__N__b628ace1_11_mlp_cuda_cu_44ed88f26ignoreE - _ZN42_INTERNAL_b628ace1_11_mlp_cuda_cu_44ed88f24cuda3std6ranges3__45__cpo5beginE)
_ZN42_INTERNAL_b628ace1_11_mlp_cuda_cu_44ed88f24cuda3std6ranges3__45__cpo5beginE:
	.zero		1
	.type		_ZN42_INTERNAL_b628ace1_11_mlp_cuda_cu_44ed88f24cuda3std3__444_GLOBAL__N__b628ace1_11_mlp_cuda_cu_44ed88f26ignoreE,@object
	.size		_ZN42_INTERNAL_b628ace1_11_mlp_cuda_cu_44ed88f24cuda3std3__444_GLOBAL__N__b628ace1_11_mlp_cuda_cu_44ed88f26ignoreE,(_ZN42_INTERNAL_b628ace1_11_mlp_cuda_cu_44ed88f24cuda3std6ranges3__45__cpo4sizeE - _ZN42_INTERNAL_b628ace1_11_mlp_cuda_cu_44ed88f24cuda3std3__444_GLOBAL__N__b628ace1_11_mlp_cuda_cu_44ed88f26ignoreE)
_ZN42_INTERNAL_b628ace1_11_mlp_cuda_cu_44ed88f24cuda3std3__444_GLOBAL__N__b628ace1_11_mlp_cuda_cu_44ed88f26ignoreE:
	.zero		1
	.type		_ZN42_INTERNAL_b628ace1_11_mlp_cuda_cu_44ed88f24cuda3std6ranges3__45__cpo4sizeE,@object
	.size		_ZN42_INTERNAL_b628ace1_11_mlp_cuda_cu_44ed88f24cuda3std6ranges3__45__cpo4sizeE,(_ZN42_INTERNAL_b628ace1_11_mlp_cuda_cu_44ed88f24cuda3std3__45__cpo5beginE - _ZN42_INTERNAL_b628ace1_11_mlp_cuda_cu_44ed88f24cuda3std6ranges3__45__cpo4sizeE)
_ZN42_INTERNAL_b628ace1_11_mlp_cuda_cu_44ed88f24cuda3std6ranges3__45__cpo4sizeE:
	.zero		1
	.type		_ZN42_INTERNAL_b628ace1_11_mlp_cuda_cu_44ed88f24cuda3std3__45__cpo5beginE,@object
	.size		_ZN42_INTERNAL_b628ace1_11_mlp_cuda_cu_44ed88f24cuda3std3__45__cpo5beginE,(_ZN42_INTERNAL_b628ace1_11_mlp_cuda_cu_44ed88f24cuda3std6ranges3__45__cpo6cbeginE - _ZN42_INTERNAL_b628ace1_11_mlp_cuda_cu_44ed88f24cuda3std3__45__cpo5beginE)
_ZN42_INTERNAL_b628ace1_11_mlp_cuda_cu_44ed88f24cuda3std3__45__cpo5beginE:
	.zero		1
	.type		_ZN42_INTERNAL_b628ace1_11_mlp_cuda_cu_44ed88f24cuda3std6ranges3__45__cpo6cbeginE,@object
	.size		_ZN42_INTERNAL_b628ace1_11_mlp_cuda_cu_44ed88f24cuda3std6ranges3__45__cpo6cbeginE,(_ZN42_INTERNAL_b628ace1_11_mlp_cuda_cu_44ed88f24cuda3std3__45__cpo6rbeginE - _ZN42_INTERNAL_b628ace1_11_mlp_cuda_cu_44ed88f24cuda3std6ranges3__45__cpo6cbeginE)
_ZN42_INTERNAL_b628ace1_11_mlp_cuda_cu_44ed88f24cuda3std6ranges3__45__cpo6cbeginE:
	.zero		1
	.type		_ZN42_INTERNAL_b628ace1_11_mlp_cuda_cu_44ed88f24cuda3std3__45__cpo6rbeginE,@object
	.size		_ZN42_INTERNAL_b628ace1_11_mlp_cuda_cu_44ed88f24cuda3std3__45__cpo6rbeginE,(_ZN42_INTERNAL_b628ace1_11_mlp_cuda_cu_44ed88f24cuda3std6ranges3__45__cpo4nextE - _ZN42_INTERNAL_b628ace1_11_mlp_cuda_cu_44ed88f24cuda3std3__45__cpo6rbeginE)
_ZN42_INTERNAL_b628ace1_11_mlp_cuda_cu_44ed88f24cuda3std3__45__cpo6rbeginE:
	.zero		1
	.type		_ZN42_INTERNAL_b628ace1_11_mlp_cuda_cu_44ed88f24cuda3std6ranges3__45__cpo4nextE,@object
	.size		_ZN42_INTERNAL_b628ace1_11_mlp_cuda_cu_44ed88f24cuda3std6ranges3__45__cpo4nextE,(_ZN42_INTERNAL_b628ace1_11_mlp_cuda_cu_44ed88f24cuda3std6ranges3__45__cpo4swapE - _ZN42_INTERNAL_b628ace1_11_mlp_cuda_cu_44ed88f24cuda3std6ranges3__45__cpo4nextE)
_ZN42_INTERNAL_b628ace1_11_mlp_cuda_cu_44ed88f24cuda3std6ranges3__45__cpo4nextE:
	.zero		1
	.type		_ZN42_INTERNAL_b628ace1_11_mlp_cuda_cu_44ed88f24cuda3std6ranges3__45__cpo4swapE,@object
	.size		_ZN42_INTERNAL_b628ace1_11_mlp_cuda_cu_44ed88f24cuda3std6ranges3__45__cpo4swapE,(_ZN42_INTERNAL_b628ace1_11_mlp_cuda_cu_44ed88f24cuda3std3__420unreachable_sentinelE - _ZN42_INTERNAL_b628ace1_11_mlp_cuda_cu_44ed88f24cuda3std6ranges3__45__cpo4swapE)
_ZN42_INTERNAL_b628ace1_11_mlp_cuda_cu_44ed88f24cuda3std6ranges3__45__cpo4swapE:
	.zero		1
	.type		_ZN42_INTERNAL_b628ace1_11_mlp_cuda_cu_44ed88f24cuda3std3__420unreachable_sentinelE,@object
	.size		_ZN42_INTERNAL_b628ace1_11_mlp_cuda_cu_44ed88f24cuda3std3__420unreachable_sentinelE,(_ZN42_INTERNAL_b628ace1_11_mlp_cuda_cu_44ed88f26thrust23THRUST_300001_SM_900_NS6system6detail10sequential3seqE - _ZN42_INTERNAL_b628ace1_11_mlp_cuda_cu_44ed88f24cuda3std3__420unreachable_sentinelE)
_ZN42_INTERNAL_b628ace1_11_mlp_cuda_cu_44ed88f24cuda3std3__420unreachable_sentinelE:
	.zero		1
	.type		_ZN42_INTERNAL_b628ace1_11_mlp_cuda_cu_44ed88f26thrust23THRUST_300001_SM_900_NS6system6detail10sequential3seqE,@object
	.size		_ZN42_INTERNAL_b628ace1_11_mlp_cuda_cu_44ed88f26thrust23THRUST_300001_SM_900_NS6system6detail10sequential3seqE,(_ZN42_INTERNAL_b628ace1_11_mlp_cuda_cu_44ed88f24cuda3std3__45__cpo4cendE - _ZN42_INTERNAL_b628ace1_11_mlp_cuda_cu_44ed88f26thrust23THRUST_300001_SM_900_NS6system6detail10sequential3seqE)
_ZN42_INTERNAL_b628ace1_11_mlp_cuda_cu_44ed88f26thrust23THRUST_300001_SM_900_NS6system6detail10sequential3seqE:
	.zero		1
	.type		_ZN42_INTERNAL_b628ace1_11_mlp_cuda_cu_44ed88f24cuda3std3__45__cpo4cendE,@object
	.size		_ZN42_INTERNAL_b628ace1_11_mlp_cuda_cu_44ed88f24cuda3std3__45__cpo4cendE,(_ZN42_INTERNAL_b628ace1_11_mlp_cuda_cu_44ed88f24cuda3std6ranges3__45__cpo9iter_swapE - _ZN42_INTERNAL_b628ace1_11_mlp_cuda_cu_44ed88f24cuda3std3__45__cpo4cendE)
_ZN42_INTERNAL_b628ace1_11_mlp_cuda_cu_44ed88f24cuda3std3__45__cpo4cendE:
	.zero		1
	.type		_ZN42_INTERNAL_b628ace1_11_mlp_cuda_cu_44ed88f24cuda3std6ranges3__45__cpo9iter_swapE,@object
	.size		_ZN42_INTERNAL_b628ace1_11_mlp_cuda_cu_44ed88f24cuda3std6ranges3__45__cpo9iter_swapE,(_ZN42_INTERNAL_b628ace1_11_mlp_cuda_cu_44ed88f24cuda3std3__45__cpo5crendE - _ZN42_INTERNAL_b628ace1_11_mlp_cuda_cu_44ed88f24cuda3std6ranges3__45__cpo9iter_swapE)
_ZN42_INTERNAL_b628ace1_11_mlp_cuda_cu_44ed88f24cuda3std6ranges3__45__cpo9iter_swapE:
	.zero		1
	.type		_ZN42_INTERNAL_b628ace1_11_mlp_cuda_cu_44ed88f24cuda3std3__45__cpo5crendE,@object
	.size		_ZN42_INTERNAL_b628ace1_11_mlp_cuda_cu_44ed88f24cuda3std3__45__cpo5crendE,(_ZN42_INTERNAL_b628ace1_11_mlp_cuda_cu_44ed88f24cuda3std6ranges3__45__cpo5cdataE - _ZN42_INTERNAL_b628ace1_11_mlp_cuda_cu_44ed88f24cuda3std3__45__cpo5crendE)
_ZN42_INTERNAL_b628ace1_11_mlp_cuda_cu_44ed88f24cuda3std3__45__cpo5crendE:
	.zero		1
	.type		_ZN42_INTERNAL_b628ace1_11_mlp_cuda_cu_44ed88f24cuda3std6ranges3__45__cpo5cdataE,@object
	.size		_ZN42_INTERNAL_b628ace1_11_mlp_cuda_cu_44ed88f24cuda3std6ranges3__45__cpo5cdataE,(_ZN42_INTERNAL_b628ace1_11_mlp_cuda_cu_44ed88f24cuda3std6ranges3__45__cpo3endE - _ZN42_INTERNAL_b628ace1_11_mlp_cuda_cu_44ed88f24cuda3std6ranges3__45__cpo5cdataE)
_ZN42_INTERNAL_b628ace1_11_mlp_cuda_cu_44ed88f24cuda3std6ranges3__45__cpo5cdataE:
	.zero		1
	.type		_ZN42_INTERNAL_b628ace1_11_mlp_cuda_cu_44ed88f24cuda3std6ranges3__45__cpo3endE,@object
	.size		_ZN42_INTERNAL_b628ace1_11_mlp_cuda_cu_44ed88f24cuda3std6ranges3__45__cpo3endE,(_ZN42_INTERNAL_b628ace1_11_mlp_cuda_cu_44ed88f24cuda3std3__419piecewise_constructE - _ZN42_INTERNAL_b628ace1_11_mlp_cuda_cu_44ed88f24cuda3std6ranges3__45__cpo3endE)
_ZN42_INTERNAL_b628ace1_11_mlp_cuda_cu_44ed88f24cuda3std6ranges3__45__cpo3endE:
	.zero		1
	.type		_ZN42_INTERNAL_b628ace1_11_mlp_cuda_cu_44ed88f24cuda3std3__419piecewise_constructE,@object
	.size		_ZN42_INTERNAL_b628ace1_11_mlp_cuda_cu_44ed88f24cuda3std3__419piecewise_constructE,(_ZN42_INTERNAL_b628ace1_11_mlp_cuda_cu_44ed88f24cuda3std6ranges3__45__cpo5ssizeE - _ZN42_INTERNAL_b628ace1_11_mlp_cuda_cu_44ed88f24cuda3std3__419piecewise_constructE)
_ZN42_INTERNAL_b628ace1_11_mlp_cuda_cu_44ed88f24cuda3std3__419piecewise_constructE:
	.zero		1
	.type		_ZN42_INTERNAL_b628ace1_11_mlp_cuda_cu_44ed88f24cuda3std6ranges3__45__cpo5ssizeE,@object
	.size		_ZN42_INTERNAL_b628ace1_11_mlp_cuda_cu_44ed88f24cuda3std6ranges3__45__cpo5ssizeE,(_ZN42_INTERNAL_b628ace1_11_mlp_cuda_cu_44ed88f24cuda3std3__45__cpo3endE - _ZN42_INTERNAL_b628ace1_11_mlp_cuda_cu_44ed88f24cuda3std6ranges3__45__cpo5ssizeE)
_ZN42_INTERNAL_b628ace1_11_mlp_cuda_cu_44ed88f24cuda3std6ranges3__45__cpo5ssizeE:
	.zero		1
	.type		_ZN42_INTERNAL_b628ace1_11_mlp_cuda_cu_44ed88f24cuda3std3__45__cpo3endE,@object
	.size		_ZN42_INTERNAL_b628ace1_11_mlp_cuda_cu_44ed88f24cuda3std3__45__cpo3endE,(_ZN42_INTERNAL_b628ace1_11_mlp_cuda_cu_44ed88f24cuda3std6ranges3__45__cpo4cendE - _ZN42_INTERNAL_b628ace1_11_mlp_cuda_cu_44ed88f24cuda3std3__45__cpo3endE)
_ZN42_INTERNAL_b628ace1_11_mlp_cuda_cu_44ed88f24cuda3std3__45__cpo3endE:
	.zero		1
	.type		_ZN42_INTERNAL_b628ace1_11_mlp_cuda_cu_44ed88f24cuda3std6ranges3__45__cpo4cendE,@object
	.size		_ZN42_INTERNAL_b628ace1_11_mlp_cuda_cu_44ed88f24cuda3std6ranges3__45__cpo4cendE,(_ZN42_INTERNAL_b628ace1_11_mlp_cuda_cu_44ed88f24cuda3std3__45__cpo4rendE - _ZN42_INTERNAL_b628ace1_11_mlp_cuda_cu_44ed88f24cuda3std6ranges3__45__cpo4cendE)
_ZN42_INTERNAL_b628ace1_11_mlp_cuda_cu_44ed88f24cuda3std6ranges3__45__cpo4cendE:
	.zero		1
	.type		_ZN42_INTERNAL_b628ace1_11_mlp_cuda_cu_44ed88f24cuda3std3__45__cpo4rendE,@object
	.size		_ZN42_INTERNAL_b628ace1_11_mlp_cuda_cu_44ed88f24cuda3std3__45__cpo4rendE,(_ZN42_INTERNAL_b628ace1_11_mlp_cuda_cu_44ed88f24cuda3std6ranges3__45__cpo4prevE - _ZN42_INTERNAL_b628ace1_11_mlp_cuda_cu_44ed88f24cuda3std3__45__cpo4rendE)
_ZN42_INTERNAL_b628ace1_11_mlp_cuda_cu_44ed88f24cuda3std3__45__cpo4rendE:
	.zero		1
	.type		_ZN42_INTERNAL_b628ace1_11_mlp_cuda_cu_44ed88f24cuda3std6ranges3__45__cpo4prevE,@object
	.size		_ZN42_INTERNAL_b628ace1_11_mlp_cuda_cu_44ed88f24cuda3std6ranges3__45__cpo4prevE,(_ZN42_INTERNAL_b628ace1_11_mlp_cuda_cu_44ed88f24cuda3std6ranges3__45__cpo9iter_moveE - _ZN42_INTERNAL_b628ace1_11_mlp_cuda_cu_44ed88f24cuda3std6ranges3__45__cpo4prevE)
_ZN42_INTERNAL_b628ace1_11_mlp_cuda_cu_44ed88f24cuda3std6ranges3__45__cpo4prevE:
	.zero		1
	.type		_ZN42_INTERNAL_b628ace1_11_mlp_cuda_cu_44ed88f24cuda3std6ranges3__45__cpo9iter_moveE,@object
	.size		_ZN42_INTERNAL_b628ace1_11_mlp_cuda_cu_44ed88f24cuda3std6ranges3__45__cpo9iter_moveE,(.L_13 - _ZN42_INTERNAL_b628ace1_11_mlp_cuda_cu_44ed88f24cuda3std6ranges3__45__cpo9iter_moveE)
_ZN42_INTERNAL_b628ace1_11_mlp_cuda_cu_44ed88f24cuda3std6ranges3__45__cpo9iter_moveE:
	.zero		1
.L_13:


//--------------------- .nv.shared._Z17biasAddRelu_bpropIdLi4EEvPT_S1_iiS1_PVfPiS1_ --------------------------
	.section	.nv.shared._Z17biasAddRelu_bpropIdLi4EEvPT_S1_iiS1_PVfPiS1_,"aw",@nobits
	.sectionflags	@""
	.align	4
.nv.shared._Z17biasAddRelu_bpropIdLi4EEvPT_S1_iiS1_PVfPiS1_:
	.zero		3076


//--------------------- .nv.shared._Z25biasAddRelu_bprop_alignedIdLi4EEvPT_S1_iiS1_PVfPiS1_ --------------------------
	.section	.nv.shared._Z25biasAddRelu_bprop_alignedIdLi4EEvPT_S1_iiS1_PVfPiS1_,"aw",@nobits
	.sectionflags	@""
	.align	4
.nv.shared._Z25biasAddRelu_bprop_alignedIdLi4EEvPT_S1_iiS1_PVfPiS1_:
	.zero		9220


//--------------------- .nv.shared._Z13biasAdd_bpropIdLi4EEvPT_iiPVfPiS1_ --------------------------
	.section	.nv.shared._Z13biasAdd_bpropIdLi4EEvPT_iiPVfPiS1_,"aw",@nobits
	.sectionflags	@""
	.align	4
.nv.shared._Z13biasAdd_bpropIdLi4EEvPT_iiPVfPiS1_:
	.zero		3076


//--------------------- .nv.shared._Z17biasAddRelu_bpropIN3c104HalfELi4EEvPT_S3_iiS3_PVfPiS3_ --------------------------
	.section	.nv.shared._Z17biasAddRelu_bpropIN3c104HalfELi4EEvPT_S3_iiS3_PVfPiS3_,"aw",@nobits
	.sectionflags	@""
	.align	4
.nv.shared._Z17biasAddRelu_bpropIN3c104HalfELi4EEvPT_S3_iiS3_PVfPiS3_:
	.zero		3076


//--------------------- .nv.shared._Z25biasAddRelu_bprop_alignedIN3c104HalfELi4EEvPT_S3_iiS3_PVfPiS3_ --------------------------
	.section	.nv.shared._Z25biasAddRelu_bprop_alignedIN3c104HalfELi4EEvPT_S3_iiS3_PVfPiS3_,"aw",@nobits
	.sectionflags	@""
	.align	4
.nv.shared._Z25biasAddRelu_bprop_alignedIN3c104HalfELi4EEvPT_S3_iiS3_PVfPiS3_:
	.zero		9220


//--------------------- .nv.shared._Z13biasAdd_bpropIN3c104HalfELi4EEvPT_iiPVfPiS3_ --------------------------
	.section	.nv.shared._Z13biasAdd_bpropIN3c104HalfELi4EEvPT_iiPVfPiS3_,"aw",@nobits
	.sectionflags	@""
	.align	4
.nv.shared._Z13biasAdd_bpropIN3c104HalfELi4EEvPT_iiPVfPiS3_:
	.zero		3076


//--------------------- .nv.shared._Z17biasAddRelu_bpropIfLi4EEvPT_S1_iiS1_PVfPiS1_ --------------------------
	.section	.nv.shared._Z17biasAddRelu_bpropIfLi4EEvPT_S1_iiS1_PVfPiS1_,"aw",@nobits
	.sectionflags	@""
	.align	4
.nv.shared._Z17biasAddRelu_bpropIfLi4EEvPT_S1_iiS1_PVfPiS1_:
	.zero		3076


//--------------------- .nv.shared._Z25biasAddRelu_bprop_alignedIfLi4EEvPT_S1_iiS1_PVfPiS1_ --------------------------
	.section	.nv.shared._Z25biasAddRelu_bprop_alignedIfLi4EEvPT_S1_iiS1_PVfPiS1_,"aw",@nobits
	.sectionflags	@""
	.align	4
.nv.shared._Z25biasAddRelu_bprop_alignedIfLi4EEvPT_S1_iiS1_PVfPiS1_:
	.zero		9220


//--------------------- .nv.shared._Z13biasAdd_bpropIfLi4EEvPT_iiPVfPiS1_ --------------------------
	.section	.nv.shared._Z13biasAdd_bpropIfLi4EEvPT_iiPVfPiS1_,"aw",@nobits
	.sectionflags	@""
	.align	4
.nv.shared._Z13biasAdd_bpropIfLi4EEvPT_iiPVfPiS1_:
	.zero		3076


//--------------------- .nv.constant0._Z10Relu_bpropIdEvPT_S1_jjS1_ --------------------------
	.section	.nv.constant0._Z10Relu_bpropIdEvPT_S1_jjS1_,"a",@progbits
	.sectionflags	@""
	.align	4
.nv.constant0._Z10Relu_bpropIdEvPT_S1_jjS1_:
	.zero		560


//--------------------- .nv.constant0._Z13Sigmoid_bpropIdEvPT_S1_jjS1_ --------------------------
	.section	.nv.constant0._Z13Sigmoid_bpropIdEvPT_S1_jjS1_,"a",@progbits
	.sectionflags	@""
	.align	4
.nv.constant0._Z13Sigmoid_bpropIdEvPT_S1_jjS1_:
	.zero		560


//--------------------- .nv.constant0._Z17biasAddRelu_bpropIdLi4EEvPT_S1_iiS1_PVfPiS1_ --------------------------
	.section	.nv.constant0._Z17biasAddRelu_bpropIdLi4EEvPT_S1_iiS1_PVfPiS1_,"a",@progbits
	.sectionflags	@""
	.align	4
.nv.constant0._Z17biasAddRelu_bpropIdLi4EEvPT_S1_iiS1_PVfPiS1_:
	.zero		584


//--------------------- .nv.constant0._Z25biasAddRelu_bprop_alignedIdLi4EEvPT_S1_iiS1_PVfPiS1_ --------------------------
	.section	.nv.constant0._Z25biasAddRelu_bprop_alignedIdLi4EEvPT_S1_iiS1_PVfPiS1_,"a",@progbits
	.sectionflags	@""
	.align	4
.nv.constant0._Z25biasAddRelu_bprop_alignedIdLi4EEvPT_S1_iiS1_PVfPiS1_:
	.zero		584


//--------------------- .nv.constant0._Z13biasAdd_bpropIdLi4EEvPT_iiPVfPiS1_ --------------------------
	.section	.nv.constant0._Z13biasAdd_bpropIdLi4EEvPT_iiPVfPiS1_,"a",@progbits
	.sectionflags	@""
	.align	4
.nv.constant0._Z13biasAdd_bpropIdLi4EEvPT_iiPVfPiS1_:
	.zero		568


//--------------------- .nv.constant0._Z10Relu_fpropIdEvPT_jj --------------------------
	.section	.nv.constant0._Z10Relu_fpropIdEvPT_jj,"a",@progbits
	.sectionflags	@""
	.align	4
.nv.constant0._Z10Relu_fpropIdEvPT_jj:
	.zero		544


//--------------------- .nv.constant0._Z13Sigmoid_fpropIdEvPT_jj --------------------------
	.section	.nv.constant0._Z13Sigmoid_fpropIdEvPT_jj,"a",@progbits
	.sectionflags	@""
	.align	4
.nv.constant0._Z13Sigmoid_fpropIdEvPT_jj:
	.zero		544


//--------------------- .nv.constant0._Z17biasAddRelu_fpropIdEvPT_S1_jj --------------------------
	.section	.nv.constant0._Z17biasAddRelu_fpropIdEvPT_S1_jj,"a",@progbits
	.sectionflags	@""
	.align	4
.nv.constant0._Z17biasAddRelu_fpropIdEvPT_S1_jj:
	.zero		552


//--------------------- .nv.constant0._Z13biasAdd_fpropIdEvPT_S1_jj --------------------------
	.section	.nv.constant0._Z13biasAdd_fpropIdEvPT_S1_jj,"a",@progbits
	.sectionflags	@""
	.align	4
.nv.constant0._Z13biasAdd_fpropIdEvPT_S1_jj:
	.zero		552


//--------------------- .nv.constant0._Z10Relu_bpropIN3c104HalfEEvPT_S3_jjS3_ --------------------------
	.section	.nv.constant0._Z10Relu_bpropIN3c104HalfEEvPT_S3_jjS3_,"a",@progbits
	.sectionflags	@""
	.align	4
.nv.constant0._Z10Relu_bpropIN3c104HalfEEvPT_S3_jjS3_:
	.zero		560


//--------------------- .nv.constant0._Z13Sigmoid_bpropIN3c104HalfEEvPT_S3_jjS3_ --------------------------
	.section	.nv.constant0._Z13Sigmoid_bpropIN3c104HalfEEvPT_S3_jjS3_,"a",@progbits
	.sectionflags	@""
	.align	4
.nv.constant0._Z13Sigmoid_bpropIN3c104HalfEEvPT_S3_jjS3_:
	.zero		560


//--------------------- .nv.constant0._Z17biasAddRelu_bpropIN3c104HalfELi4EEvPT_S3_iiS3_PVfPiS3_ --------------------------
	.section	.nv.constant0._Z17biasAddRelu_bpropIN3c104HalfELi4EEvPT_S3_iiS3_PVfPiS3_,"a",@progbits
	.sectionflags	@""
	.align	4
.nv.constant0._Z17biasAddRelu_bpropIN3c104HalfELi4EEvPT_S3_iiS3_PVfPiS3_:
	.zero		584


//--------------------- .nv.constant0._Z25biasAddRelu_bprop_alignedIN3c104HalfELi4EEvPT_S3_iiS3_PVfPiS3_ --------------------------
	.section	.nv.constant0._Z25biasAddRelu_bprop_alignedIN3c104HalfELi4EEvPT_S3_iiS3_PVfPiS3_,"a",@progbits
	.sectionflags	@""
	.align	4
.nv.constant0._Z25biasAddRelu_bprop_alignedIN3c104HalfELi4EEvPT_S3_iiS3_PVfPiS3_:
	.zero		584


//--------------------- .nv.constant0._Z13biasAdd_bpropIN3c104HalfELi4EEvPT_iiPVfPiS3_ --------------------------
	.section	.nv.constant0._Z13biasAdd_bpropIN3c104HalfELi4EEvPT_iiPVfPiS3_,"a",@progbits
	.sectionflags	@""
	.align	4
.nv.constant0._Z13biasAdd_bpropIN3c104HalfELi4EEvPT_iiPVfPiS3_:
	.zero		568


//--------------------- .nv.constant0._Z10Relu_fpropIN3c104HalfEEvPT_jj --------------------------
	.section	.nv.constant0._Z10Relu_fpropIN3c104HalfEEvPT_jj,"a",@progbits
	.sectionflags	@""
	.align	4
.nv.constant0._Z10Relu_fpropIN3c104HalfEEvPT_jj:
	.zero		544


//--------------------- .nv.constant0._Z13Sigmoid_fpropIN3c104HalfEEvPT_jj --------------------------
	.section	.nv.constant0._Z13Sigmoid_fpropIN3c104HalfEEvPT_jj,"a",@progbits
	.sectionflags	@""
	.align	4
.nv.constant0._Z13Sigmoid_fpropIN3c104HalfEEvPT_jj:
	.zero		544


//--------------------- .nv.constant0._Z17biasAddRelu_fpropIN3c104HalfEEvPT_S3_jj --------------------------
	.section	.nv.constant0._Z17biasAddRelu_fpropIN3c104HalfEEvPT_S3_jj,"a",@progbits
	.sectionflags	@""
	.align	4
.nv.constant0._Z17biasAddRelu_fpropIN3c104HalfEEvPT_S3_jj:
	.zero		552


//--------------------- .nv.constant0._Z13biasAdd_fpropIN3c104HalfEEvPT_S3_jj --------------------------
	.section	.nv.constant0._Z13biasAdd_fpropIN3c104HalfEEvPT_S3_jj,"a",@progbits
	.sectionflags	@""
	.align	4
.nv.constant0._Z13biasAdd_fpropIN3c104HalfEEvPT_S3_jj:
	.zero		552


//--------------------- .nv.constant0._Z10Relu_bpropIfEvPT_S1_jjS1_ --------------------------
	.section	.nv.constant0._Z10Relu_bpropIfEvPT_S1_jjS1_,"a",@progbits
	.sectionflags	@""
	.align	4
.nv.constant0._Z10Relu_bpropIfEvPT_S1_jjS1_:
	.zero		560


//--------------------- .nv.constant0._Z13Sigmoid_bpropIfEvPT_S1_jjS1_ --------------------------
	.section	.nv.constant0._Z13Sigmoid_bpropIfEvPT_S1_jjS1_,"a",@progbits
	.sectionflags	@""
	.align	4
.nv.constant0._Z13Sigmoid_bpropIfEvPT_S1_jjS1_:
	.zero		560


//--------------------- .nv.constant0._Z17biasAddRelu_bpropIfLi4EEvPT_S1_iiS1_PVfPiS1_ --------------------------
	.section	.nv.constant0._Z17biasAddRelu_bpropIfLi4EEvPT_S1_iiS1_PVfPiS1_,"a",@progbits
	.sectionflags	@""
	.align	4
.nv.constant0._Z17biasAddRelu_bpropIfLi4EEvPT_S1_iiS1_PVfPiS1_:
	.zero		584


//--------------------- .nv.constant0._Z25biasAddRelu_bprop_alignedIfLi4EEvPT_S1_iiS1_PVfPiS1_ --------------------------
	.section	.nv.constant0._Z25biasAddRelu_bprop_alignedIfLi4EEvPT_S1_iiS1_PVfPiS1_,"a",@progbits
	.sectionflags	@""
	.align	4
.nv.constant0._Z25biasAddRelu_bprop_alignedIfLi4EEvPT_S1_iiS1_PVfPiS1_:
	.zero		584


//--------------------- .nv.constant0._Z13biasAdd_bpropIfLi4EEvPT_iiPVfPiS1_ --------------------------
	.section	.nv.constant0._Z13biasAdd_bpropIfLi4EEvPT_iiPVfPiS1_,"a",@progbits
	.sectionflags	@""
	.align	4
.nv.constant0._Z13biasAdd_bpropIfLi4EEvPT_iiPVfPiS1_:
	.zero		568


//--------------------- .nv.constant0._Z10Relu_fpropIfEvPT_jj --------------------------
	.section	.nv.constant0._Z10Relu_fpropIfEvPT_jj,"a",@progbits
	.sectionflags	@""
	.align	4
.nv.constant0._Z10Relu_fpropIfEvPT_jj:
	.zero		544


//--------------------- .nv.constant0._Z13Sigmoid_fpropIfEvPT_jj --------------------------
	.section	.nv.constant0._Z13Sigmoid_fpropIfEvPT_jj,"a",@progbits
	.sectionflags	@""
	.align	4
.nv.constant0._Z13Sigmoid_fpropIfEvPT_jj:
	.zero		544


//--------------------- .nv.constant0._Z17biasAddRelu_fpropIfEvPT_S1_jj --------------------------
	.section	.nv.constant0._Z17biasAddRelu_fpropIfEvPT_S1_jj,"a",@progbits
	.sectionflags	@""
	.align	4
.nv.constant0._Z17biasAddRelu_fpropIfEvPT_S1_jj:
	.zero		552


//--------------------- .nv.constant0._Z13biasAdd_fpropIfEvPT_S1_jj --------------------------
	.section	.nv.constant0._Z13biasAdd_fpropIfEvPT_S1_jj,"a",@progbits
	.sectionflags	@""
	.align	4
.nv.constant0._Z13biasAdd_fpropIfEvPT_S1_jj:
	.zero		552


//--------------------- SYMBOLS --------------------------

	.type		.nv.reservedSmem.offset0,@object
	.size		.nv.reservedSmem.offset0,0x4
